def matmul_kernel(
    a_ptr,
    b_ptr,
    c_ptr,
    M,
    N,
    K,
    stride_am,
    stride_ak,
    stride_bk,
    stride_bn,
    stride_cm,
    stride_cn,
    BLOCK_M: tl.constexpr,
    BLOCK_N: tl.constexpr,
    BLOCK_K: tl.constexpr,
    GROUP_M: tl.constexpr,
):
    pid = tl.program_id(axis=0)
    num_pid_m = tl.cdiv(M, BLOCK_M)
    num_pid_n = tl.cdiv(N, BLOCK_N)
    num_pid_in_group = GROUP_M * num_pid_n
    group_id = pid // num_pid_in_group
    first_pid_m = group_id * GROUP_M
    group_size_m = min(num_pid_m - first_pid_m, GROUP_M)
    pid_m = first_pid_m + ((pid % num_pid_in_group) % group_size_m)
    pid_n = (pid % num_pid_in_group) // group_size_m

    offs_am = (pid_m * BLOCK_M + tl.arange(0, BLOCK_M)) % M
    offs_bn = (pid_n * BLOCK_N + tl.arange(0, BLOCK_N)) % N
    offs_k = tl.arange(0, BLOCK_K)
    a_ptrs = a_ptr + offs_am[:, None] * stride_am + offs_k[None, :] * stride_ak
    b_ptrs = b_ptr + offs_k[:, None] * stride_bk + offs_bn[None, :] * stride_bn

    acc = tl.zeros((BLOCK_M, BLOCK_N), dtype=tl.float32)
    for kk in range(0, tl.cdiv(K, BLOCK_K)):
        a = tl.load(a_ptrs, mask=offs_k[None, :] < K - kk * BLOCK_K, other=0.0)
        b = tl.load(b_ptrs, mask=offs_k[:, None] < K - kk * BLOCK_K, other=0.0)
        acc = tl.dot(a, b, acc)
        a_ptrs += BLOCK_K * stride_ak
        b_ptrs += BLOCK_K * stride_bk

    c = acc.to(c_ptr.dtype.element_ty)
    offs_cm = pid_m * BLOCK_M + tl.arange(0, BLOCK_M)
    offs_cn = pid_n * BLOCK_N + tl.arange(0, BLOCK_N)
    c_ptrs = c_ptr + offs_cm[:, None] * stride_cm + offs_cn[None, :] * stride_cn
    mask = (offs_cm[:, None] < M) & (offs_cn[None, :] < N)
    tl.store(c_ptrs, c, mask=mask)

# config = {"BLOCK_K": 128, "BLOCK_M": 256, "BLOCK_N": 256, "GROUP_M": 8, "arch": "sm_80", "dtype": "fp32", "num_ctas": 1, "num_stages": 3, "num_warps": 4}
# arch = sm_80


// ===== COMPILED SASS (sm_80) =====

	.target	sm_80

	.elftype	@"ET_EXEC"


//--------------------- .note.nv.tkinfo           --------------------------
	.section	.note.nv.tkinfo,"",@"SHT_NOTE"
	.sectionflags	@"SHF_NOTE_NV_TKINFO"
	.tkinfo
        /*0018*/ 	.word	0x00000002
        /*0030*/ 	.string	""
        /*0030*/ 	.string	"ptxas"
        /*0030*/ 	.string	"Cuda compilation tools, release 13.0, V13.0.88"
        /*0030*/ 	.string	"Build cuda_13.0.r13.0/compiler.36424714_0"
        /*0030*/ 	.string	"-v  -suppress-debug-info  -lineinfo  -arch sm_80 "



//--------------------- .note.nv.cuinfo           --------------------------
	.section	.note.nv.cuinfo,"",@"SHT_NOTE"
	.sectionflags	@"SHF_NOTE_NV_CUINFO"
        /*0018*/ 	.short	0x0002
        /*001a*/ 	.short	0x0050
        /*001c*/ 	.short	0x0082
	.zero		2


//--------------------- .nv.info                  --------------------------
	.section	.nv.info,"",@"SHT_CUDA_INFO"
	.align	4


	//----- nvinfo : EIATTR_REGCOUNT
	.align		4
        /*0000*/ 	.byte	0x04, 0x2f
        /*0002*/ 	.short	(.L_1 - .L_0)
	.align		4
.L_0:
        /*0004*/ 	.word	index@(matmul_kernel)
        /*0008*/ 	.word	0x000000ff


	//----- nvinfo : EIATTR_FRAME_SIZE
	.align		4
.L_1:
        /*000c*/ 	.byte	0x04, 0x11
        /*000e*/ 	.short	(.L_3 - .L_2)
	.align		4
.L_2:
        /*0010*/ 	.word	index@(matmul_kernel)
        /*0014*/ 	.word	0x00003a88


	//----- nvinfo : EIATTR_MIN_STACK_SIZE
	.align		4
.L_3:
        /*0018*/ 	.byte	0x04, 0x12
        /*001a*/ 	.short	(.L_5 - .L_4)
	.align		4
.L_4:
        /*001c*/ 	.word	index@(matmul_kernel)
        /*0020*/ 	.word	0x00003a88
.L_5:


//--------------------- .nv.info.matmul_kernel    --------------------------
	.section	.nv.info.matmul_kernel,"",@"SHT_CUDA_INFO"
	.sectionflags	@""
	.align	4


	//----- nvinfo : EIATTR_CUDA_API_VERSION
	.align		4
        /*0000*/ 	.byte	0x04, 0x37
        /*0002*/ 	.short	(.L_7 - .L_6)
.L_6:
        /*0004*/ 	.word	0x00000082


	//----- nvinfo : EIATTR_SW2861232_WAR
	.align		4
.L_7:
        /*0008*/ 	.byte	0x01, 0x35
	.zero		2


	//----- nvinfo : EIATTR_PARAM_CBANK
	.align		4
        /*000c*/ 	.byte	0x04, 0x0a
        /*000e*/ 	.short	(.L_9 - .L_8)
	.align		4
.L_8:
        /*0010*/ 	.word	index@(.nv.constant0.matmul_kernel)
        /*0014*/ 	.short	0x0160
        /*0016*/ 	.short	0x0050


	//----- nvinfo : EIATTR_CBANK_PARAM_SIZE
	.align		4
.L_9:
        /*0018*/ 	.byte	0x03, 0x19
        /*001a*/ 	.short	0x0050


	//----- nvinfo : EIATTR_KPARAM_INFO
	.align		4
        /*001c*/ 	.byte	0x04, 0x17
        /*001e*/ 	.short	(.L_11 - .L_10)
.L_10:
        /*0020*/ 	.word	0x00000000
        /*0024*/ 	.short	0x000d
        /*0026*/ 	.short	0x0048
        /*0028*/ 	.byte	0x00, 0xf4, 0x21, 0x00


	//----- nvinfo : EIATTR_KPARAM_INFO
	.align		4
.L_11:
        /*002c*/ 	.byte	0x04, 0x17
        /*002e*/ 	.short	(.L_13 - .L_12)
.L_12:
        /*0030*/ 	.word	0x00000000
        /*0034*/ 	.short	0x000c
        /*0036*/ 	.short	0x0040
        /*0038*/ 	.byte	0x00, 0xf4, 0x21, 0x00


	//----- nvinfo : EIATTR_KPARAM_INFO
	.align		4
.L_13:
        /*003c*/ 	.byte	0x04, 0x17
        /*003e*/ 	.short	(.L_15 - .L_14)
.L_14:
        /*0040*/ 	.word	0x00000000
        /*0044*/ 	.short	0x000b
        /*0046*/ 	.short	0x0038
        /*0048*/ 	.byte	0x00, 0xf0, 0x11, 0x00


	//----- nvinfo : EIATTR_KPARAM_INFO
	.align		4
.L_15:
        /*004c*/ 	.byte	0x04, 0x17
        /*004e*/ 	.short	(.L_17 - .L_16)
.L_16:
        /*0050*/ 	.word	0x00000000
        /*0054*/ 	.short	0x000a
        /*0056*/ 	.short	0x0034
        /*0058*/ 	.byte	0x00, 0xf0, 0x11, 0x00


	//----- nvinfo : EIATTR_KPARAM_INFO
	.align		4
.L_17:
        /*005c*/ 	.byte	0x04, 0x17
        /*005e*/ 	.short	(.L_19 - .L_18)
.L_18:
        /*0060*/ 	.word	0x00000000
        /*0064*/ 	.short	0x0009
        /*0066*/ 	.short	0x0030
        /*0068*/ 	.byte	0x00, 0xf0, 0x11, 0x00


	//----- nvinfo : EIATTR_KPARAM_INFO
	.align		4
.L_19:
        /*006c*/ 	.byte	0x04, 0x17
        /*006e*/ 	.short	(.L_21 - .L_20)
.L_20:
        /*0070*/ 	.word	0x00000000
        /*0074*/ 	.short	0x0008
        /*0076*/ 	.short	0x002c
        /*0078*/ 	.byte	0x00, 0xf0, 0x11, 0x00


	//----- nvinfo : EIATTR_KPARAM_INFO
	.align		4
.L_21:
        /*007c*/ 	.byte	0x04, 0x17
        /*007e*/ 	.short	(.L_23 - .L_22)
.L_22:
        /*0080*/ 	.word	0x00000000
        /*0084*/ 	.short	0x0007
        /*0086*/ 	.short	0x0028
        /*0088*/ 	.byte	0x00, 0xf0, 0x11, 0x00


	//----- nvinfo : EIATTR_KPARAM_INFO
	.align		4
.L_23:
        /*008c*/ 	.byte	0x04, 0x17
        /*008e*/ 	.short	(.L_25 - .L_24)
.L_24:
        /*0090*/ 	.word	0x00000000
        /*0094*/ 	.short	0x0006
        /*0096*/ 	.short	0x0024
        /*0098*/ 	.byte	0x00, 0xf0, 0x11, 0x00


	//----- nvinfo : EIATTR_KPARAM_INFO
	.align		4
.L_25:
        /*009c*/ 	.byte	0x04, 0x17
        /*009e*/ 	.short	(.L_27 - .L_26)
.L_26:
        /*00a0*/ 	.word	0x00000000
        /*00a4*/ 	.short	0x0005
        /*00a6*/ 	.short	0x0020
        /*00a8*/ 	.byte	0x00, 0xf0, 0x11, 0x00


	//----- nvinfo : EIATTR_KPARAM_INFO
	.align		4
.L_27:
        /*00ac*/ 	.byte	0x04, 0x17
        /*00ae*/ 	.short	(.L_29 - .L_28)
.L_28:
        /*00b0*/ 	.word	0x00000000
        /*00b4*/ 	.short	0x0004
        /*00b6*/ 	.short	0x001c
        /*00b8*/ 	.byte	0x00, 0xf0, 0x11, 0x00


	//----- nvinfo : EIATTR_KPARAM_INFO
	.align		4
.L_29:
        /*00bc*/ 	.byte	0x04, 0x17
        /*00be*/ 	.short	(.L_31 - .L_30)
.L_30:
        /*00c0*/ 	.word	0x00000000
        /*00c4*/ 	.short	0x0003
        /*00c6*/ 	.short	0x0018
        /*00c8*/ 	.byte	0x00, 0xf0, 0x11, 0x00


	//----- nvinfo : EIATTR_KPARAM_INFO
	.align		4
.L_31:
        /*00cc*/ 	.byte	0x04, 0x17
        /*00ce*/ 	.short	(.L_33 - .L_32)
.L_32:
        /*00d0*/ 	.word	0x00000000
        /*00d4*/ 	.short	0x0002
        /*00d6*/ 	.short	0x0010
        /*00d8*/ 	.byte	0x00, 0xf4, 0x21, 0x00


	//----- nvinfo : EIATTR_KPARAM_INFO
	.align		4
.L_33:
        /*00dc*/ 	.byte	0x04, 0x17
        /*00de*/ 	.short	(.L_35 - .L_34)
.L_34:
        /*00e0*/ 	.word	0x00000000
        /*00e4*/ 	.short	0x0001
        /*00e6*/ 	.short	0x0008
        /*00e8*/ 	.byte	0x00, 0xf4, 0x21, 0x00


	//----- nvinfo : EIATTR_KPARAM_INFO
	.align		4
.L_35:
        /*00ec*/ 	.byte	0x04, 0x17
        /*00ee*/ 	.short	(.L_37 - .L_36)
.L_36:
        /*00f0*/ 	.word	0x00000000
        /*00f4*/ 	.short	0x0000
        /*00f6*/ 	.short	0x0000
        /*00f8*/ 	.byte	0x00, 0xf4, 0x21, 0x00


	//----- nvinfo : EIATTR_MAXREG_COUNT
	.align		4
.L_37:
        /*00fc*/ 	.byte	0x03, 0x1b
        /*00fe*/ 	.short	0x00ff


	//----- nvinfo : EIATTR_NUM_BARRIERS
	.align		4
        /*0100*/ 	.byte	0x02, 0x4c
        /*0102*/ 	.byte	0x01
	.zero		1


	//----- nvinfo : EIATTR_ANNOTATIONS
	.align		4
        /*0104*/ 	.byte	0x04, 0x55
        /*0106*/ 	.short	(.L_39 - .L_38)


	//   ....[0]....
.L_38:
        /*0108*/ 	.word	0x00000001
        /*010c*/ 	.byte	0xc0, 0x05, 0x00, 0x00, 0x01, 0x00, 0x00, 0x00, 0x00, 0x06, 0x00, 0x00, 0x01, 0x00, 0x00, 0x00
        /* <DEDUP_REMOVED lines=588> */
        /*25dc*/ 	.byte	0x70, 0x94, 0x01, 0x00


	//----- nvinfo : EIATTR_MERCURY_ISA_VERSION
	.align		4
.L_39:
        /*25e0*/ 	.byte	0x03, 0x5f
        /*25e2*/ 	.short	0x0000


	//----- nvinfo : EIATTR_EXIT_INSTR_OFFSETS
	.align		4
        /*25e4*/ 	.byte	0x04, 0x1c
        /*25e6*/ 	.short	(.L_41 - .L_40)


	//   ....[0]....
.L_40:
        /*25e8*/ 	.word	0x0008b260


	//   ....[1]....
        /*25ec*/ 	.word	0x0008b280


	//----- nvinfo : EIATTR_REQNTID
	.align		4
.L_41:
        /*25f0*/ 	.byte	0x04, 0x10
        /*25f2*/ 	.short	(.L_43 - .L_42)
.L_42:
        /*25f4*/ 	.word	0x00000080
        /*25f8*/ 	.word	0x00000001
        /*25fc*/ 	.word	0x00000001
.L_43:


//--------------------- .nv.callgraph             --------------------------
	.section	.nv.callgraph,"",@"SHT_CUDA_CALLGRAPH"
	.align	4
	.sectionentsize	8
	.align		4
        /*0000*/ 	.word	0x00000000
	.align		4
        /*0004*/ 	.word	0xffffffff
	.align		4
        /*0008*/ 	.word	0x00000000
	.align		4
        /*000c*/ 	.word	0xfffffffe
	.align		4
        /*0010*/ 	.word	0x00000000
	.align		4
        /*0014*/ 	.word	0xfffffffd
	.align		4
        /*0018*/ 	.word	0x00000000
	.align		4
        /*001c*/ 	.word	0xfffffffc


//--------------------- .nv.rel.action            --------------------------
	.section	.nv.rel.action,"",@"SHT_CUDA_RELOCINFO"
	.align	8
	.sectionentsize	8
        /*0000*/ 	.byte	0x73, 0x00, 0x00, 0x00, 0x00, 0x00, 0x00, 0x00, 0x00, 0x00, 0x00, 0x11, 0x25, 0x00, 0x05, 0x36


//--------------------- .nv.constant0.matmul_kernel --------------------------
	.section	.nv.constant0.matmul_kernel,"a",@progbits
	.sectionflags	@""
	.align	4
.nv.constant0.matmul_kernel:
	.zero		432


//--------------------- .text.matmul_kernel       --------------------------
	.section	.text.matmul_kernel,"ax",@progbits
	.sectioninfo	@"SHI_REGISTERS=255"
	.align	128
        .global         matmul_kernel
        .type           matmul_kernel,@function
        .size           matmul_kernel,(.L_x_3 - matmul_kernel)
        .other          matmul_kernel,@"STO_CUDA_ENTRY STV_DEFAULT"
matmul_kernel:
.text.matmul_kernel:
[----:B------:R-:W-:Y:S02]  /*0000*/  IMAD.MOV.U32 R1, RZ, RZ, c[0x0][0x28] ;  /* 0x00000a00ff017624 */ /* 0x000fe400078e00ff */
[----:B------:R-:W-:Y:S01]  /*0010*/  IMAD.MOV.U32 R6, RZ, RZ, 0xff ;  /* 0x000000ffff067424 */ /* 0x000fe200078e00ff */
[----:B------:R-:W1:Y:S01]  /*0020*/  S2R R5, SR_CTAID.X ;  /* 0x0000000000057919 */ /* 0x000e620000002500 */
[----:B------:R-:W-:Y:S02]  /*0030*/  IABS R93, c[0x0][0x17c] ;  /* 0x00005f00005d7a13 */ /* 0x000fe40000000000 */
[----:B------:R-:W-:Y:S02]  /*0040*/  IADD3 R1, R1, -0x3a88, RZ ;  /* 0xffffc57801017810 */ /* 0x000fe40007ffe0ff */
[----:B------:R-:W-:-:S04]  /*0050*/  IADD3 R0, R6, c[0x0][0x17c], RZ ;  /* 0x00005f0006007a10 */ /* 0x000fc80007ffe0ff */
[----:B------:R-:W-:-:S04]  /*0060*/  SHF.R.S32.HI R3, RZ, 0x1f, R0 ;  /* 0x0000001fff037819 */ /* 0x000fc80000011400 */
[----:B------:R-:W-:-:S04]  /*0070*/  LEA.HI R3, R3, R0, RZ, 0x8 ;  /* 0x0000000003037211 */ /* 0x000fc800078f40ff */
[----:B------:R-:W-:-:S05]  /*0080*/  SHF.R.S32.HI R3, RZ, 0x8, R3 ;  /* 0x00000008ff037819 */ /* 0x000fca0000011403 */
[----:B------:R-:W-:Y:S01]  /*0090*/  IMAD.SHL.U32 R4, R3, 0x8, RZ ;  /* 0x0000000803047824 */ /* 0x000fe200078e00ff */
[----:B-1----:R-:W-:-:S04]  /*00a0*/  IABS R10, R5 ;  /* 0x00000005000a7213 */ /* 0x002fc80000000000 */
[-C--:B------:R-:W-:Y:S02]  /*00b0*/  IABS R7, R4.reuse ;  /* 0x0000000400077213 */ /* 0x080fe40000000000 */
[----:B------:R-:W-:Y:S02]  /*00c0*/  IABS R11, R4 ;  /* 0x00000004000b7213 */ /* 0x000fe40000000000 */
[----:B------:R-:W1:Y:S08]  /*00d0*/  I2F.RP R0, R7 ;  /* 0x0000000700007306 */ /* 0x000e700000209400 */
[----:B-1----:R-:W1:Y:S02]  /*00e0*/  MUFU.RCP R0, R0 ;  /* 0x0000000000007308 */ /* 0x002e640000001000 */
[----:B-1----:R-:W-:Y:S01]  /*00f0*/  IADD3 R2, R0, 0xffffffe, RZ ;  /* 0x0ffffffe00027810 */ /* 0x002fe20007ffe0ff */
[----:B------:R-:W-:-:S05]  /*0100*/  IMAD.MOV R0, RZ, RZ, -R11 ;  /* 0x000000ffff007224 */ /* 0x000fca00078e0a0b */
[----:B------:R1:W2:Y:S02]  /*0110*/  F2I.FTZ.U32.TRUNC.NTZ R3, R2 ;  /* 0x0000000200037305 */ /* 0x0002a4000021f000 */
[----:B-1----:R-:W-:Y:S01]  /*0120*/  IMAD.MOV.U32 R2, RZ, RZ, RZ ;  /* 0x000000ffff027224 */ /* 0x002fe200078e00ff */
[----:B--2---:R-:W-:-:S05]  /*0130*/  IADD3 R8, RZ, -R3, RZ ;  /* 0x80000003ff087210 */ /* 0x004fca0007ffe0ff */
[----:B------:R-:W-:Y:S02]  /*0140*/  IMAD R9, R8, R7, RZ ;  /* 0x0000000708097224 */ /* 0x000fe400078e02ff */
[----:B------:R-:W-:Y:S02]  /*0150*/  IMAD.MOV.U32 R8, RZ, RZ, R10 ;  /* 0x000000ffff087224 */ /* 0x000fe400078e000a */
[----:B------:R-:W-:-:S06]  /*0160*/  IMAD.HI.U32 R3, R3, R9, R2 ;  /* 0x0000000903037227 */ /* 0x000fcc00078e0002 */
[----:B------:R-:W-:-:S04]  /*0170*/  IMAD.HI.U32 R3, R3, R8, RZ ;  /* 0x0000000803037227 */ /* 0x000fc800078e00ff */
[----:B------:R-:W-:Y:S01]  /*0180*/  IMAD R0, R3, R0, R8 ;  /* 0x0000000003007224 */ /* 0x000fe200078e0208 */
[----:B------:R-:W-:-:S04]  /*0190*/  IABS R8, c[0x0][0x178] ;  /* 0x00005e0000087a13 */ /* 0x000fc80000000000 */
[----:B------:R-:W-:Y:S01]  /*01a0*/  ISETP.GT.U32.AND P1, PT, R7, R0, PT ;  /* 0x000000000700720c */ /* 0x000fe20003f24070 */
[----:B------:R-:W-:-:S12]  /*01b0*/  IMAD.MOV.U32 R12, RZ, RZ, R8 ;  /* 0x000000ffff0c7224 */ /* 0x000fd800078e0008 */
[-C--:B------:R-:W-:Y:S02]  /*01c0*/  @!P1 IADD3 R0, R0, -R7.reuse, RZ ;  /* 0x8000000700009210 */ /* 0x080fe40007ffe0ff */
[----:B------:R-:W-:Y:S02]  /*01d0*/  @!P1 IADD3 R3, R3, 0x1, RZ ;  /* 0x0000000103039810 */ /* 0x000fe40007ffe0ff */
[----:B------:R-:W-:Y:S02]  /*01e0*/  ISETP.GE.U32.AND P0, PT, R0, R7, PT ;  /* 0x000000070000720c */ /* 0x000fe40003f06070 */
[----:B------:R-:W-:Y:S02]  /*01f0*/  LOP3.LUT R0, R5, R4, RZ, 0x3c, !PT ;  /* 0x0000000405007212 */ /* 0x000fe400078e3cff */
[----:B------:R-:W-:Y:S02]  /*0200*/  ISETP.NE.AND P1, PT, R4, RZ, PT ;  /* 0x000000ff0400720c */ /* 0x000fe40003f25270 */
[----:B------:R-:W-:-:S02]  /*0210*/  ISETP.GE.AND P2, PT, R0, RZ, PT ;  /* 0x000000ff0000720c */ /* 0x000fc40003f46270 */
[----:B------:R-:W-:-:S05]  /*0220*/  IADD3 R0, R6, c[0x0][0x178], RZ ;  /* 0x00005e0006007a10 */ /* 0x000fca0007ffe0ff */
[----:B------:R-:W-:-:S05]  /*0230*/  @P0 IADD3 R3, R3, 0x1, RZ ;  /* 0x0000000103030810 */ /* 0x000fca0007ffe0ff */
[----:B------:R-:W-:Y:S01]  /*0240*/  IMAD.MOV.U32 R2, RZ, RZ, R3 ;  /* 0x000000ffff027224 */ /* 0x000fe200078e0003 */
[----:B------:R-:W-:-:S03]  /*0250*/  SHF.R.S32.HI R3, RZ, 0x1f, R0 ;  /* 0x0000001fff037819 */ /* 0x000fc60000011400 */
[----:B------:R-:W-:Y:S01]  /*0260*/  @!P2 IMAD.MOV R2, RZ, RZ, -R2 ;  /* 0x000000ffff02a224 */ /* 0x000fe200078e0a02 */
[----:B------:R-:W-:Y:S02]  /*0270*/  @!P1 LOP3.LUT R2, RZ, R4, RZ, 0x33, !PT ;  /* 0x00000004ff029212 */ /* 0x000fe400078e33ff */
[----:B------:R-:W-:-:S03]  /*0280*/  LEA.HI R3, R3, R0, RZ, 0x8 ;  /* 0x0000000003037211 */ /* 0x000fc600078f40ff */
[C---:B------:R-:W-:Y:S01]  /*0290*/  IMAD.SHL.U32 R6, R2.reuse, 0x8, RZ ;  /* 0x0000000802067824 */ /* 0x040fe200078e00ff */
[----:B------:R-:W-:-:S04]  /*02a0*/  IADD3 R2, -R2, RZ, RZ ;  /* 0x000000ff02027210 */ /* 0x000fc80007ffe1ff */
[----:B------:R-:W-:Y:S01]  /*02b0*/  LEA.HI.SX32 R3, R3, -R6, 0x18 ;  /* 0x8000000603037211 */ /* 0x000fe200078fc2ff */
[----:B------:R-:W-:Y:S02]  /*02c0*/  IMAD R8, R4, R2, R5 ;  /* 0x0000000204087224 */ /* 0x000fe400078e0205 */
[----:B------:R-:W-:Y:S01]  /*02d0*/  IMAD.MOV.U32 R2, RZ, RZ, RZ ;  /* 0x000000ffff027224 */ /* 0x000fe200078e00ff */
[----:B------:R-:W-:Y:S01]  /*02e0*/  IMNMX R9, R3, 0x8, PT ;  /* 0x0000000803097817 */ /* 0x000fe20003800200 */
[----:B------:R-:W1:Y:S03]  /*02f0*/  I2F.RP R4, R12 ;  /* 0x0000000c00047306 */ /* 0x000e660000209400 */
[----:B------:R-:W-:-:S05]  /*0300*/  IABS R7, R9 ;  /* 0x0000000900077213 */ /* 0x000fca0000000000 */
[----:B------:R-:W2:Y:S08]  /*0310*/  I2F.RP R0, R7 ;  /* 0x0000000700007306 */ /* 0x000eb00000209400 */
[----:B-1----:R-:W-:Y:S08]  /*0320*/  MUFU.RCP R4, R4 ;  /* 0x0000000400047308 */ /* 0x002ff00000001000 */
[----:B--2---:R-:W1:Y:S02]  /*0330*/  MUFU.RCP R0, R0 ;  /* 0x0000000000007308 */ /* 0x004e640000001000 */
[----:B-1----:R-:W-:-:S02]  /*0340*/  IADD3 R3, R0, 0xffffffe, RZ ;  /* 0x0ffffffe00037810 */ /* 0x002fc40007ffe0ff */
[----:B------:R-:W-:-:S04]  /*0350*/  IABS R0, R8 ;  /* 0x0000000800007213 */ /* 0x000fc80000000000 */
[----:B------:R-:W1:Y:S02]  /*0360*/  F2I.FTZ.U32.TRUNC.NTZ R3, R3 ;  /* 0x0000000300037305 */ /* 0x000e64000021f000 */
[----:B-1----:R-:W-:-:S04]  /*0370*/  IMAD.MOV R10, RZ, RZ, -R3 ;  /* 0x000000ffff0a7224 */ /* 0x002fc800078e0a03 */
[----:B------:R-:W-:Y:S01]  /*0380*/  IMAD R5, R10, R7, RZ ;  /* 0x000000070a057224 */ /* 0x000fe200078e02ff */
[----:B------:R-:W-:-:S03]  /*0390*/  IABS R10, R9 ;  /* 0x00000009000a7213 */ /* 0x000fc60000000000 */
[----:B------:R-:W-:Y:S01]  /*03a0*/  IMAD.HI.U32 R2, R3, R5, R2 ;  /* 0x0000000503027227 */ /* 0x000fe200078e0002 */
[----:B------:R-:W-:Y:S01]  /*03b0*/  MOV R3, R0 ;  /* 0x0000000000037202 */ /* 0x000fe20000000f00 */
[----:B------:R-:W1:Y:S02]  /*03c0*/  I2F.RP R5, R93 ;  /* 0x0000005d00057306 */ /* 0x000e640000209400 */
[----:B------:R-:W-:Y:S02]  /*03d0*/  IMAD.MOV R0, RZ, RZ, -R10 ;  /* 0x000000ffff007224 */ /* 0x000fe400078e0a0a */
[----:B------:R-:W-:-:S04]  /*03e0*/  IMAD.HI.U32 R2, R2, R3, RZ ;  /* 0x0000000302027227 */ /* 0x000fc800078e00ff */
[----:B------:R-:W-:Y:S01]  /*03f0*/  IMAD R0, R2, R0, R3 ;  /* 0x0000000002007224 */ /* 0x000fe200078e0203 */
[----:B------:R-:W-:-:S04]  /*0400*/  IADD3 R3, R4, 0xffffffe, RZ ;  /* 0x0ffffffe04037810 */ /* 0x000fc80007ffe0ff */
[----:B------:R-:W-:Y:S02]  /*0410*/  ISETP.GT.U32.AND P1, PT, R7, R0, PT ;  /* 0x000000000700720c */ /* 0x000fe40003f24070 */
[----:B------:R-:W2:Y:S08]  /*0420*/  F2I.FTZ.U32.TRUNC.NTZ R3, R3 ;  /* 0x0000000300037305 */ /* 0x000eb0000021f000 */
[----:B-1----:R-:W1:Y:S03]  /*0430*/  MUFU.RCP R5, R5 ;  /* 0x0000000500057308 */ /* 0x002e660000001000 */
[----:B------:R-:W-:Y:S01]  /*0440*/  @!P1 IMAD.IADD R0, R0, 0x1, -R7 ;  /* 0x0000000100009824 */ /* 0x000fe200078e0a07 */
[----:B------:R-:W-:-:S02]  /*0450*/  @!P1 IADD3 R2, R2, 0x1, RZ ;  /* 0x0000000102029810 */ /* 0x000fc40007ffe0ff */
[----:B------:R-:W-:Y:S02]  /*0460*/  ISETP.NE.AND P1, PT, R9, RZ, PT ;  /* 0x000000ff0900720c */ /* 0x000fe40003f25270 */
[----:B------:R-:W-:Y:S01]  /*0470*/  ISETP.GE.U32.AND P0, PT, R0, R7, PT ;  /* 0x000000070000720c */ /* 0x000fe20003f06070 */
[----:B--2---:R-:W-:Y:S01]  /*0480*/  IMAD.MOV R75, RZ, RZ, -R3 ;  /* 0x000000ffff4b7224 */ /* 0x004fe200078e0a03 */
[----:B------:R-:W-:-:S03]  /*0490*/  LOP3.LUT R0, R8, R9, RZ, 0x3c, !PT ;  /* 0x0000000908007212 */ /* 0x000fc600078e3cff */
[----:B------:R-:W-:Y:S01]  /*04a0*/  IMAD R75, R75, R12, RZ ;  /* 0x0000000c4b4b7224 */ /* 0x000fe200078e02ff */
[----:B------:R-:W-:Y:S02]  /*04b0*/  ISETP.GE.AND P2, PT, R0, RZ, PT ;  /* 0x000000ff0000720c */ /* 0x000fe40003f46270 */
[----:B-1----:R-:W-:-:S04]  /*04c0*/  IADD3 R208, R5, 0xffffffe, RZ ;  /* 0x0ffffffe05d07810 */ /* 0x002fc80007ffe0ff */
[----:B------:R1:W2:Y:S01]  /*04d0*/  F2I.FTZ.U32.TRUNC.NTZ R209, R208 ;  /* 0x000000d000d17305 */ /* 0x0002a2000021f000 */
[----:B------:R-:W-:-:S05]  /*04e0*/  @P0 IADD3 R2, R2, 0x1, RZ ;  /* 0x0000000102020810 */ /* 0x000fca0007ffe0ff */
[----:B------:R-:W-:Y:S01]  /*04f0*/  IMAD.MOV.U32 R4, RZ, RZ, R2 ;  /* 0x000000ffff047224 */ /* 0x000fe200078e0002 */
[----:B------:R-:W-:Y:S01]  /*0500*/  MOV R2, RZ ;  /* 0x000000ff00027202 */ /* 0x000fe20000000f00 */
[----:B-1----:R-:W-:-:S03]  /*0510*/  IMAD.MOV.U32 R208, RZ, RZ, RZ ;  /* 0x000000ffffd07224 */ /* 0x002fc600078e00ff */
[----:B------:R-:W-:Y:S01]  /*0520*/  @!P2 IADD3 R4, -R4, RZ, RZ ;  /* 0x000000ff0404a210 */ /* 0x000fe20007ffe1ff */
[----:B------:R-:W-:Y:S01]  /*0530*/  IMAD.HI.U32 R75, R3, R75, R2 ;  /* 0x0000004b034b7227 */ /* 0x000fe200078e0002 */
[----:B------:R-:W-:-:S03]  /*0540*/  @!P1 LOP3.LUT R4, RZ, R9, RZ, 0x33, !PT ;  /* 0x00000009ff049212 */ /* 0x000fc600078e33ff */
[--C-:B--2---:R-:W-:Y:S02]  /*0550*/  IMAD.MOV R10, RZ, RZ, -R209.reuse ;  /* 0x000000ffff0a7224 */ /* 0x104fe400078e0ad1 */
[----:B------:R-:W-:Y:S02]  /*0560*/  IMAD.SHL.U32 R204, R4, 0x100, RZ ;  /* 0x0000010004cc7824 */ /* 0x000fe400078e00ff */
[----:B------:R-:W-:Y:S02]  /*0570*/  IMAD R5, R10, R93, RZ ;  /* 0x0000005d0a057224 */ /* 0x000fe400078e02ff */
[----:B------:R-:W-:Y:S01]  /*0580*/  IMAD.MOV R0, RZ, RZ, -R4 ;  /* 0x000000ffff007224 */ /* 0x000fe200078e0a04 */
[C---:B------:R-:W-:Y:S01]  /*0590*/  IADD3 R14, R204.reuse, 0xff, RZ ;  /* 0x000000ffcc0e7810 */ /* 0x040fe20007ffe0ff */
[----:B------:R-:W-:Y:S01]  /*05a0*/  IMAD.HI.U32 R208, R209, R5, R208 ;  /* 0x00000005d1d07227 */ /* 0x000fe200078e00d0 */
[C---:B------:R-:W-:Y:S01]  /*05b0*/  IADD3 R13, R204.reuse, 0x1, RZ ;  /* 0x00000001cc0d7810 */ /* 0x040fe20007ffe0ff */
[----:B------:R-:W-:Y:S01]  /*05c0*/  STL [R1+0xa58], R204 ;  /* 0x000a58cc01007387 */ /* 0x000fe20000100800 */
[----:B------:R-:W-:Y:S01]  /*05d0*/  IADD3 R12, R204, 0x2, RZ ;  /* 0x00000002cc0c7810 */ /* 0x000fe20007ffe0ff */
[----:B------:R-:W-:Y:S01]  /*05e0*/  IMAD R0, R9, R0, R8 ;  /* 0x0000000009007224 */ /* 0x000fe200078e0208 */
[----:B------:R-:W-:Y:S01]  /*05f0*/  IABS R160, R14 ;  /* 0x0000000e00a07213 */ /* 0x000fe20000000000 */
[----:B------:R1:W-:Y:S01]  /*0600*/  STL [R1+0x2170], R14 ;  /* 0x0021700e01007387 */ /* 0x0003e20000100800 */
[----:B------:R-:W-:Y:S01]  /*0610*/  IABS R149, R13 ;  /* 0x0000000d00957213 */ /* 0x000fe20000000000 */
[----:B------:R-:W-:Y:S01]  /*0620*/  IMAD.IADD R0, R6, 0x1, R0 ;  /* 0x0000000106007824 */ /* 0x000fe200078e0200 */
[----:B------:R-:W-:Y:S01]  /*0630*/  IABS R145, R12 ;  /* 0x0000000c00917213 */ /* 0x000fe20000000000 */
[----:B------:R-:W-:Y:S01]  /*0640*/  IMAD.HI.U32 R6, R208, R160, RZ ;  /* 0x000000a0d0067227 */ /* 0x000fe200078e00ff */
[----:B------:R-:W-:Y:S01]  /*0650*/  IADD3 R11, R204, 0x3, RZ ;  /* 0x00000003cc0b7810 */ /* 0x000fe20007ffe0ff */
[----:B------:R2:W-:Y:S01]  /*0660*/  STL [R1+0x1d78], R13 ;  /* 0x001d780d01007387 */ /* 0x0005e20000100800 */
[----:B------:R-:W-:Y:S01]  /*0670*/  IABS R7, R204 ;  /* 0x000000cc00077213 */ /* 0x000fe20000000000 */
[----:B------:R-:W-:Y:S01]  /*0680*/  IMAD.HI.U32 R3, R208, R149, RZ ;  /* 0x00000095d0037227 */ /* 0x000fe200078e00ff */
[----:B------:R-:W-:Y:S01]  /*0690*/  IABS R151, R11 ;  /* 0x0000000b00977213 */ /* 0x000fe20000000000 */
[----:B------:R3:W-:Y:S01]  /*06a0*/  STL [R1+0x1d7c], R12 ;  /* 0x001d7c0c01007387 */ /* 0x0007e20000100800 */
[----:B-1----:R-:W-:Y:S01]  /*06b0*/  IADD3 R14, R204, 0x4, RZ ;  /* 0x00000004cc0e7810 */ /* 0x002fe20007ffe0ff */
[----:B------:R-:W-:Y:S01]  /*06c0*/  IMAD.HI.U32 R4, R208, R145, RZ ;  /* 0x00000091d0047227 */ /* 0x000fe200078e00ff */
[C---:B------:R-:W-:Y:S01]  /*06d0*/  IADD3 R10, R204.reuse, 0x8, RZ ;  /* 0x00000008cc0a7810 */ /* 0x040fe20007ffe0ff */
[----:B------:R1:W-:Y:S01]  /*06e0*/  STL [R1+0x1d80], R11 ;  /* 0x001d800b01007387 */ /* 0x0003e20000100800 */
[----:B------:R-:W-:Y:S01]  /*06f0*/  IABS R27, R14 ;  /* 0x0000000e001b7213 */ /* 0x000fe20000000000 */
[----:B------:R-:W-:Y:S01]  /*0700*/  IMAD.MOV R9, RZ, RZ, -R6 ;  /* 0x000000ffff097224 */ /* 0x000fe200078e0a06 */
[C---:B--2---:R-:W-:Y:S01]  /*0710*/  IADD3 R13, R204.reuse, 0x5, RZ ;  /* 0x00000005cc0d7810 */ /* 0x044fe20007ffe0ff */
[----:B------:R-:W-:Y:S01]  /*0720*/  IMAD.MOV R6, RZ, RZ, -R3 ;  /* 0x000000ffff067224 */ /* 0x000fe200078e0a03 */
[----:B------:R-:W-:Y:S01]  /*0730*/  IABS R153, R10 ;  /* 0x0000000a00997213 */ /* 0x000fe20000000000 */
[----:B------:R-:W-:Y:S01]  /*0740*/  IMAD.MOV R4, RZ, RZ, -R4 ;  /* 0x000000ffff047224 */ /* 0x000fe200078e0a04 */
[C---:B---3--:R-:W-:Y:S01]  /*0750*/  IADD3 R12, R204.reuse, 0x6, RZ ;  /* 0x00000006cc0c7810 */ /* 0x048fe20007ffe0ff */
[C---:B------:R-:W-:Y:S01]  /*0760*/  IMAD R149, R93.reuse, R6, R149 ;  /* 0x000000065d957224 */ /* 0x040fe200078e0295 */
[----:B------:R-:W-:Y:S01]  /*0770*/  IABS R23, R13 ;  /* 0x0000000d00177213 */ /* 0x000fe20000000000 */
[----:B------:R-:W-:Y:S01]  /*0780*/  IMAD R145, R93, R4, R145 ;  /* 0x000000045d917224 */ /* 0x000fe200078e0291 */
[----:B-1----:R-:W-:Y:S01]  /*0790*/  IADD3 R11, R204, 0x7, RZ ;  /* 0x00000007cc0b7810 */ /* 0x002fe20007ffe0ff */
[----:B------:R-:W-:Y:S01]  /*07a0*/  IMAD.HI.U32 R2, R208, R7, RZ ;  /* 0x00000007d0027227 */ /* 0x000fe200078e00ff */
[----:B------:R-:W-:Y:S01]  /*07b0*/  STL [R1+0x2218], R149 ;  /* 0x0022189501007387 */ /* 0x000fe20000100800 */
[----:B------:R-:W-:-:S02]  /*07c0*/  IABS R220, R12 ;  /* 0x0000000c00dc7213 */ /* 0x000fc40000000000 */
[----:B------:R-:W-:Y:S01]  /*07d0*/  IMAD.HI.U32 R5, R208, R151, RZ ;  /* 0x00000097d0057227 */ /* 0x000fe200078e00ff */
[----:B------:R-:W-:Y:S01]  /*07e0*/  STL [R1+0x2214], R145 ;  /* 0x0022149101007387 */ /* 0x000fe20000100800 */
[----:B------:R-:W-:Y:S02]  /*07f0*/  IADD3 R2, -R2, RZ, RZ ;  /* 0x000000ff02027210 */ /* 0x000fe40007ffe1ff */
[----:B------:R-:W-:Y:S01]  /*0800*/  IABS R25, R11 ;  /* 0x0000000b00197213 */ /* 0x000fe20000000000 */
[----:B------:R1:W-:Y:S01]  /*0810*/  STL [R1+0x1d84], R14 ;  /* 0x001d840e01007387 */ /* 0x0003e20000100800 */
[----:B------:R-:W-:Y:S01]  /*0820*/  IADD3 R8, -R5, RZ, RZ ;  /* 0x000000ff05087210 */ /* 0x000fe20007ffe1ff */
[----:B------:R-:W-:Y:S01]  /*0830*/  IMAD.HI.U32 R5, R208, R220, RZ ;  /* 0x000000dcd0057227 */ /* 0x000fe200078e00ff */
[C---:B------:R-:W-:Y:S01]  /*0840*/  IADD3 R15, R204.reuse, 0x13, RZ ;  /* 0x00000013cc0f7810 */ /* 0x040fe20007ffe0ff */
[----:B------:R2:W-:Y:S01]  /*0850*/  STL [R1+0x1d88], R13 ;  /* 0x001d880d01007387 */ /* 0x0005e20000100800 */
[C---:B------:R-:W-:Y:S01]  /*0860*/  IADD3 R16, R204.reuse, 0x22, RZ ;  /* 0x00000022cc107810 */ /* 0x040fe20007ffe0ff */
[----:B------:R-:W-:Y:S01]  /*0870*/  IMAD R3, R93, R2, R7 ;  /* 0x000000025d037224 */ /* 0x000fe200078e0207 */
[----:B------:R-:W-:Y:S01]  /*0880*/  IABS R37, R15 ;  /* 0x0000000f00257213 */ /* 0x000fe20000000000 */
[----:B------:R3:W-:Y:S01]  /*0890*/  STL [R1+0x1d98], R12 ;  /* 0x001d980c01007387 */ /* 0x0007e20000100800 */
[----:B------:R-:W-:Y:S01]  /*08a0*/  IMAD.MOV R5, RZ, RZ, -R5 ;  /* 0x000000ffff057224 */ /* 0x000fe200078e0a05 */
[----:B-1----:R-:W-:Y:S01]  /*08b0*/  IADD3 R14, R204, 0xe, RZ ;  /* 0x0000000ecc0e7810 */ /* 0x002fe20007ffe0ff */
[----:B------:R-:W-:Y:S01]  /*08c0*/  IMAD.HI.U32 R7, R208, R153, RZ ;  /* 0x00000099d0077227 */ /* 0x000fe200078e00ff */
[----:B------:R1:W-:Y:S01]  /*08d0*/  STL [R1+0x1d94], R11 ;  /* 0x001d940b01007387 */ /* 0x0003e20000100800 */
[----:B------:R-:W-:-:S02]  /*08e0*/  IABS R223, R16 ;  /* 0x0000001000df7213 */ /* 0x000fc40000000000 */
[----:B------:R-:W-:Y:S01]  /*08f0*/  IMAD.HI.U32 R4, R208, R23, RZ ;  /* 0x00000017d0047227 */ /* 0x000fe200078e00ff */
[----:B------:R4:W-:Y:S01]  /*0900*/  STL [R1+0x1d90], R10 ;  /* 0x001d900a01007387 */ /* 0x0009e20000100800 */
[----:B--2---:R-:W-:Y:S02]  /*0910*/  IADD3 R13, R204, 0x9, RZ ;  /* 0x00000009cc0d7810 */ /* 0x004fe40007ffe0ff */
[----:B------:R-:W-:Y:S01]  /*0920*/  IMAD.HI.U32 R6, R208, R25, RZ ;  /* 0x00000019d0067227 */ /* 0x000fe200078e00ff */
[C---:B---3--:R-:W-:Y:S02]  /*0930*/  IADD3 R12, R204.reuse, 0xa, RZ ;  /* 0x0000000acc0c7810 */ /* 0x048fe40007ffe0ff */
[C---:B-1----:R-:W-:Y:S01]  /*0940*/  IADD3 R11, R204.reuse, 0xb, RZ ;  /* 0x0000000bcc0b7810 */ /* 0x042fe20007ffe0ff */
[C---:B------:R-:W-:Y:S01]  /*0950*/  IMAD R151, R93.reuse, R8, R151 ;  /* 0x000000085d977224 */ /* 0x040fe200078e0297 */
[----:B------:R-:W-:Y:S01]  /*0960*/  IABS R217, R12 ;  /* 0x0000000c00d97213 */ /* 0x000fe20000000000 */
[C---:B------:R-:W-:Y:S01]  /*0970*/  IMAD R220, R93.reuse, R5, R220 ;  /* 0x000000055ddc7224 */ /* 0x040fe200078e02dc */
[----:B------:R-:W-:Y:S01]  /*0980*/  IABS R29, R11 ;  /* 0x0000000b001d7213 */ /* 0x000fe20000000000 */
[----:B------:R-:W-:Y:S01]  /*0990*/  IMAD.MOV R8, RZ, RZ, -R7 ;  /* 0x000000ffff087224 */ /* 0x000fe200078e0a07 */
[----:B----4-:R-:W-:Y:S01]  /*09a0*/  IADD3 R10, R204, 0xc, RZ ;  /* 0x0000000ccc0a7810 */ /* 0x010fe20007ffe0ff */
[----:B------:R-:W-:Y:S01]  /*09b0*/  IMAD.MOV R4, RZ, RZ, -R4 ;  /* 0x000000ffff047224 */ /* 0x000fe200078e0a04 */
[----:B------:R-:W-:Y:S01]  /*09c0*/  IADD3 R6, -R6, RZ, RZ ;  /* 0x000000ff06067210 */ /* 0x000fe20007ffe1ff */
[----:B------:R-:W-:Y:S01]  /*09d0*/  IMAD.HI.U32 R5, R208, R29, RZ ;  /* 0x0000001dd0057227 */ /* 0x000fe200078e00ff */
[----:B------:R-:W-:Y:S01]  /*09e0*/  IABS R155, R10 ;  /* 0x0000000a009b7213 */ /* 0x000fe20000000000 */
[----:B------:R1:W-:Y:S01]  /*09f0*/  STL [R1+0x1d8c], R13 ;  /* 0x001d8c0d01007387 */ /* 0x0003e20000100800 */
[----:B------:R-:W-:Y:S01]  /*0a00*/  IABS R241, R13 ;  /* 0x0000000d00f17213 */ /* 0x000fe20000000000 */
[----:B------:R-:W-:Y:S01]  /*0a10*/  IMAD R153, R93, R8, R153 ;  /* 0x000000085d997224 */ /* 0x000fe200078e0299 */
[----:B------:R-:W-:Y:S01]  /*0a20*/  IADD3 R8, -R5, RZ, RZ ;  /* 0x000000ff05087210 */ /* 0x000fe20007ffe1ff */
[C---:B------:R-:W-:Y:S01]  /*0a30*/  IMAD R160, R93.reuse, R9, R160 ;  /* 0x000000095da07224 */ /* 0x040fe200078e02a0 */
[----:B------:R-:W-:Y:S01]  /*0a40*/  IADD3 R9, R204, 0xd, RZ ;  /* 0x0000000dcc097810 */ /* 0x000fe20007ffe0ff */
[----:B------:R-:W-:Y:S01]  /*0a50*/  IMAD R23, R93, R4, R23 ;  /* 0x000000045d177224 */ /* 0x000fe200078e0217 */
[----:B------:R2:W-:Y:S01]  /*0a60*/  STL [R1+0x1d9c], R12 ;  /* 0x001d9c0c01007387 */ /* 0x0005e20000100800 */
[----:B------:R-:W-:Y:S01]  /*0a70*/  IMAD.HI.U32 R4, R208, R217, RZ ;  /* 0x000000d9d0047227 */ /* 0x000fe200078e00ff */
[----:B------:R-:W-:-:S02]  /*0a80*/  IABS R31, R9 ;  /* 0x00000009001f7213 */ /* 0x000fc40000000000 */
[----:B-1----:R-:W-:Y:S01]  /*0a90*/  IADD3 R13, R204, 0xf, RZ ;  /* 0x0000000fcc0d7810 */ /* 0x002fe20007ffe0ff */
[C---:B------:R-:W-:Y:S01]  /*0aa0*/  IMAD R25, R93.reuse, R6, R25 ;  /* 0x000000065d197224 */ /* 0x040fe200078e0219 */
[----:B------:R1:W-:Y:S01]  /*0ab0*/  STL [R1+0x1da0], R11 ;  /* 0x001da00b01007387 */ /* 0x0003e20000100800 */
[----:B------:R-:W-:Y:S01]  /*0ac0*/  IMAD.HI.U32 R6, R208, R155, RZ ;  /* 0x0000009bd0067227 */ /* 0x000fe200078e00ff */
[----:B------:R-:W-:Y:S02]  /*0ad0*/  IABS R143, R14 ;  /* 0x0000000e008f7213 */ /* 0x000fe40000000000 */
[----:B------:R-:W-:Y:S01]  /*0ae0*/  STL [R1+0x1da4], R10 ;  /* 0x001da40a01007387 */ /* 0x000fe20000100800 */
[C---:B------:R-:W-:Y:S01]  /*0af0*/  IMAD R29, R93.reuse, R8, R29 ;  /* 0x000000085d1d7224 */ /* 0x040fe200078e021d */
[C---:B--2---:R-:W-:Y:S01]  /*0b00*/  IADD3 R12, R204.reuse, 0x10, RZ ;  /* 0x00000010cc0c7810 */ /* 0x044fe20007ffe0ff */
[----:B------:R-:W-:Y:S01]  /*0b10*/  IMAD.MOV R4, RZ, RZ, -R4 ;  /* 0x000000ffff047224 */ /* 0x000fe200078e0a04 */
[----:B------:R2:W-:Y:S01]  /*0b20*/  STL [R1+0x1da8], R9 ;  /* 0x001da80901007387 */ /* 0x0005e20000100800 */
[----:B------:R-:W-:Y:S01]  /*0b30*/  IABS R8, R13 ;  /* 0x0000000d00087213 */ /* 0x000fe20000000000 */
[----:B------:R-:W-:Y:S01]  /*0b40*/  IMAD.MOV R6, RZ, RZ, -R6 ;  /* 0x000000ffff067224 */ /* 0x000fe200078e0a06 */
[----:B-1----:R-:W-:Y:S01]  /*0b50*/  IADD3 R11, R204, 0x11, RZ ;  /* 0x00000011cc0b7810 */ /* 0x002fe20007ffe0ff */
[----:B------:R1:W-:Y:S01]  /*0b60*/  STL [R1+0x1dac], R14 ;  /* 0x001dac0e01007387 */ /* 0x0003e20000100800 */
[C---:B------:R-:W-:Y:S01]  /*0b70*/  IMAD R217, R93.reuse, R4, R217 ;  /* 0x000000045dd97224 */ /* 0x040fe200078e02d9 */
[----:B------:R-:W-:Y:S01]  /*0b80*/  IABS R157, R12 ;  /* 0x0000000c009d7213 */ /* 0x000fe20000000000 */
[----:B------:R-:W-:Y:S01]  /*0b90*/  IMAD.HI.U32 R4, R208, R8, RZ ;  /* 0x00000008d0047227 */ /* 0x000fe200078e00ff */
[----:B------:R-:W-:Y:S01]  /*0ba0*/  IABS R35, R11 ;  /* 0x0000000b00237213 */ /* 0x000fe20000000000 */
[----:B------:R3:W-:Y:S01]  /*0bb0*/  STL [R1+0x1db0], R13 ;  /* 0x001db00d01007387 */ /* 0x0007e20000100800 */
[----:B--2---:R-:W-:Y:S01]  /*0bc0*/  IADD3 R9, R204, 0x12, RZ ;  /* 0x00000012cc097810 */ /* 0x004fe20007ffe0ff */
[----:B------:R-:W-:Y:S01]  /*0bd0*/  IMAD R155, R93, R6, R155 ;  /* 0x000000065d9b7224 */ /* 0x000fe200078e029b */
[----:B------:R-:W-:Y:S01]  /*0be0*/  IADD3 R4, -R4, RZ, RZ ;  /* 0x000000ff04047210 */ /* 0x000fe20007ffe1ff */
[----:B------:R-:W-:Y:S01]  /*0bf0*/  STL [R1+0x1db4], R12 ;  /* 0x001db40c01007387 */ /* 0x000fe20000100800 */
[----:B------:R-:W-:Y:S01]  /*0c00*/  IABS R219, R9 ;  /* 0x0000000900db7213 */ /* 0x000fe20000000000 */
[----:B------:R-:W-:Y:S01]  /*0c10*/  IMAD.HI.U32 R6, R208, R35, RZ ;  /* 0x00000023d0067227 */ /* 0x000fe200078e00ff */
[C---:B-1----:R-:W-:Y:S01]  /*0c20*/  IADD3 R14, R204.reuse, 0x14, RZ ;  /* 0x00000014cc0e7810 */ /* 0x042fe20007ffe0ff */
[----:B------:R1:W-:Y:S01]  /*0c30*/  STL [R1+0x1db8], R11 ;  /* 0x001db80b01007387 */ /* 0x0003e20000100800 */
[C---:B------:R-:W-:Y:S01]  /*0c40*/  IADD3 R17, R204.reuse, 0x3b, RZ ;  /* 0x0000003bcc117810 */ /* 0x040fe20007ffe0ff */
[----:B------:R-:W-:Y:S01]  /*0c50*/  IMAD.MOV R6, RZ, RZ, -R6 ;  /* 0x000000ffff067224 */ /* 0x000fe200078e0a06 */
[----:B---3--:R-:W-:Y:S01]  /*0c60*/  IADD3 R13, R204, 0x15, RZ ;  /* 0x00000015cc0d7810 */ /* 0x008fe20007ffe0ff */
[----:B------:R2:W-:Y:S01]  /*0c70*/  STL [R1+0x1dbc], R9 ;  /* 0x001dbc0901007387 */ /* 0x0005e20000100800 */
[----:B------:R-:W-:Y:S01]  /*0c80*/  IMAD.HI.U32 R2, R208, R27, RZ ;  /* 0x0000001bd0027227 */ /* 0x000fe200078e00ff */
[----:B------:R-:W-:-:S02]  /*0c90*/  IABS R159, R14 ;  /* 0x0000000e009f7213 */ /* 0x000fc40000000000 */
[----:B------:R-:W-:Y:S01]  /*0ca0*/  IABS R40, R13 ;  /* 0x0000000d00287213 */ /* 0x000fe20000000000 */
[----:B------:R3:W-:Y:S01]  /*0cb0*/  STL [R1+0x1dc0], R15 ;  /* 0x001dc00f01007387 */ /* 0x0007e20000100800 */
[----:B-1----:R-:W-:Y:S01]  /*0cc0*/  IADD3 R11, R204, 0x16, RZ ;  /* 0x00000016cc0b7810 */ /* 0x002fe20007ffe0ff */
[----:B------:R-:W-:Y:S01]  /*0cd0*/  IMAD.HI.U32 R7, R208, R31, RZ ;  /* 0x0000001fd0077227 */ /* 0x000fe200078e00ff */
[----:B------:R-:W-:Y:S01]  /*0ce0*/  IABS R77, R17 ;  /* 0x00000011004d7213 */ /* 0x000fe20000000000 */
[----:B------:R1:W-:Y:S01]  /*0cf0*/  STL [R1+0x1dc4], R14 ;  /* 0x001dc40e01007387 */ /* 0x0003e20000100800 */
[C---:B--2---:R-:W-:Y:S01]  /*0d00*/  IADD3 R9, R204.reuse, 0x17, RZ ;  /* 0x00000017cc097810 */ /* 0x044fe20007ffe0ff */
[C---:B------:R-:W-:Y:S01]  /*0d10*/  IMAD R4, R93.reuse, R4, R8 ;  /* 0x000000045d047224 */ /* 0x040fe200078e0208 */
[----:B------:R-:W-:Y:S01]  /*0d20*/  IABS R45, R11 ;  /* 0x0000000b002d7213 */ /* 0x000fe20000000000 */
[----:B------:R-:W-:Y:S01]  /*0d30*/  IMAD R35, R93, R6, R35 ;  /* 0x000000065d237224 */ /* 0x000fe200078e0223 */
[----:B------:R-:W-:Y:S01]  /*0d40*/  IABS R41, R9 ;  /* 0x0000000900297213 */ /* 0x000fe20000000000 */
[----:B------:R2:W-:Y:S01]  /*0d50*/  STL [R1+0x1dc8], R13 ;  /* 0x001dc80d01007387 */ /* 0x0005e20000100800 */
[C---:B---3--:R-:W-:Y:S01]  /*0d60*/  IADD3 R15, R204.reuse, 0x18, RZ ;  /* 0x00000018cc0f7810 */ /* 0x048fe20007ffe0ff */
[----:B------:R-:W-:Y:S01]  /*0d70*/  IMAD.MOV R2, RZ, RZ, -R2 ;  /* 0x000000ffff027224 */ /* 0x000fe200078e0a02 */
[----:B------:R-:W-:Y:S01]  /*0d80*/  IADD3 R18, R204, 0x4a, RZ ;  /* 0x0000004acc127810 */ /* 0x000fe20007ffe0ff */
[----:B------:R3:W-:Y:S01]  /*0d90*/  STL [R1+0x1dcc], R11 ;  /* 0x001dcc0b01007387 */ /* 0x0007e20000100800 */
[----:B------:R-:W-:Y:S01]  /*0da0*/  IMAD.HI.U32 R6, R208, R40, RZ ;  /* 0x00000028d0067227 */ /* 0x000fe200078e00ff */
[----:B-1----:R-:W-:-:S02]  /*0db0*/  IADD3 R14, R204, 0x19, RZ ;  /* 0x00000019cc0e7810 */ /* 0x002fc40007ffe0ff */
[----:B------:R1:W-:Y:S01]  /*0dc0*/  STL [R1+0x1dd0], R9 ;  /* 0x001dd00901007387 */ /* 0x0003e20000100800 */
[----:B------:R-:W-:Y:S01]  /*0dd0*/  IMAD.HI.U32 R8, R208, R41, RZ ;  /* 0x00000029d0087227 */ /* 0x000fe200078e00ff */
[C---:B--2---:R-:W-:Y:S02]  /*0de0*/  IADD3 R13, R204.reuse, 0x1a, RZ ;  /* 0x0000001acc0d7810 */ /* 0x044fe40007ffe0ff */
[----:B------:R2:W-:Y:S01]  /*0df0*/  STL [R1+0x1dd4], R15 ;  /* 0x001dd40f01007387 */ /* 0x0005e20000100800 */
[----:B------:R-:W-:Y:S01]  /*0e00*/  IMAD.MOV R10, RZ, RZ, -R7 ;  /* 0x000000ffff0a7224 */ /* 0x000fe200078e0a07 */
[----:B---3--:R-:W-:Y:S01]  /*0e10*/  IADD3 R11, R204, 0x1b, RZ ;  /* 0x0000001bcc0b7810 */ /* 0x008fe20007ffe0ff */
[----:B------:R-:W-:Y:S01]  /*0e20*/  IMAD.HI.U32 R7, R208, R219, RZ ;  /* 0x000000dbd0077227 */ /* 0x000fe200078e00ff */
[----:B------:R-:W-:Y:S01]  /*0e30*/  IABS R161, R15 ;  /* 0x0000000f00a17213 */ /* 0x000fe20000000000 */
[----:B------:R3:W-:Y:S01]  /*0e40*/  STL [R1+0x1dd8], R14 ;  /* 0x001dd80e01007387 */ /* 0x0007e20000100800 */
[----:B-1----:R-:W-:Y:S01]  /*0e50*/  IADD3 R9, R204, 0x1c, RZ ;  /* 0x0000001ccc097810 */ /* 0x002fe20007ffe0ff */
[C---:B------:R-:W-:Y:S01]  /*0e60*/  IMAD R27, R93.reuse, R2, R27 ;  /* 0x000000025d1b7224 */ /* 0x040fe200078e021b */
[----:B------:R-:W-:Y:S01]  /*0e70*/  IABS R221, R13 ;  /* 0x0000000d00dd7213 */ /* 0x000fe20000000000 */
[----:B------:R-:W-:Y:S01]  /*0e80*/  IMAD.MOV R6, RZ, RZ, -R6 ;  /* 0x000000ffff067224 */ /* 0x000fe200078e0a06 */
[----:B------:R-:W-:Y:S01]  /*0e90*/  IADD3 R8, -R8, RZ, RZ ;  /* 0x000000ff08087210 */ /* 0x000fe20007ffe1ff */
[----:B------:R-:W-:Y:S01]  /*0ea0*/  IMAD.HI.U32 R2, R208, R241, RZ ;  /* 0x000000f1d0027227 */ /* 0x000fe200078e00ff */
[----:B------:R-:W-:Y:S01]  /*0eb0*/  IABS R43, R14 ;  /* 0x0000000e002b7213 */ /* 0x000fe20000000000 */
[----:B------:R1:W-:Y:S01]  /*0ec0*/  STL [R1+0x1ddc], R13 ;  /* 0x001ddc0d01007387 */ /* 0x0003e20000100800 */
[C---:B--2---:R-:W-:Y:S01]  /*0ed0*/  IADD3 R15, R204.reuse, 0x1d, RZ ;  /* 0x0000001dcc0f7810 */ /* 0x044fe20007ffe0ff */
[----:B------:R-:W-:Y:S01]  /*0ee0*/  IMAD.MOV R12, RZ, RZ, -R7 ;  /* 0x000000ffff0c7224 */ /* 0x000fe200078e0a07 */
[----:B------:R-:W-:Y:S01]  /*0ef0*/  IABS R163, R9 ;  /* 0x0000000900a37213 */ /* 0x000fe20000000000 */
[----:B------:R2:W-:Y:S01]  /*0f00*/  STL [R1+0x1de0], R11 ;  /* 0x001de00b01007387 */ /* 0x0005e20000100800 */
[----:B---3--:R-:W-:Y:S01]  /*0f10*/  IADD3 R14, R204, 0x1e, RZ ;  /* 0x0000001ecc0e7810 */ /* 0x008fe20007ffe0ff */
[C---:B------:R-:W-:Y:S01]  /*0f20*/  IMAD.HI.U32 R5, R208.reuse, R157, RZ ;  /* 0x0000009dd0057227 */ /* 0x040fe200078e00ff */
[----:B------:R-:W-:Y:S01]  /*0f30*/  IABS R243, R11 ;  /* 0x0000000b00f37213 */ /* 0x000fe20000000000 */
[----:B------:R3:W-:Y:S01]  /*0f40*/  STL [R1+0x1de4], R9 ;  /* 0x001de40901007387 */ /* 0x0007e20000100800 */
[----:B------:R-:W-:Y:S01]  /*0f50*/  IABS R33, R14 ;  /* 0x0000000e00217213 */ /* 0x000fe20000000000 */
[----:B------:R-:W-:Y:S01]  /*0f60*/  IMAD.HI.U32 R7, R208, R45, RZ ;  /* 0x0000002dd0077227 */ /* 0x000fe200078e00ff */
[C---:B-1----:R-:W-:Y:S01]  /*0f70*/  IADD3 R13, R204.reuse, 0x1f, RZ ;  /* 0x0000001fcc0d7810 */ /* 0x042fe20007ffe0ff */
[----:B------:R1:W-:Y:S01]  /*0f80*/  STL [R1+0x1de8], R15 ;  /* 0x001de80f01007387 */ /* 0x0003e20000100800 */
[----:B------:R-:W-:Y:S01]  /*0f90*/  IABS R47, R15 ;  /* 0x0000000f002f7213 */ /* 0x000fe20000000000 */
[----:B------:R-:W-:Y:S01]  /*0fa0*/  IMAD R40, R93, R6, R40 ;  /* 0x000000065d287224 */ /* 0x000fe200078e0228 */
[----:B--2---:R-:W-:Y:S01]  /*0fb0*/  IADD3 R11, R204, 0x20, RZ ;  /* 0x00000020cc0b7810 */ /* 0x004fe20007ffe0ff */
[----:B------:R-:W-:Y:S01]  /*0fc0*/  IMAD.MOV R2, RZ, RZ, -R2 ;  /* 0x000000ffff027224 */ /* 0x000fe200078e0a02 */
[----:B------:R-:W-:Y:S01]  /*0fd0*/  STL [R1+0x1dec], R14 ;  /* 0x001dec0e01007387 */ /* 0x000fe20000100800 */
[----:B------:R-:W-:Y:S01]  /*0fe0*/  IMAD.HI.U32 R6, R208, R221, RZ ;  /* 0x000000ddd0067227 */ /* 0x000fe200078e00ff */
[----:B---3--:R-:W-:-:S02]  /*0ff0*/  IADD3 R9, R204, 0x21, RZ ;  /* 0x00000021cc097810 */ /* 0x008fc40007ffe0ff */
[----:B------:R2:W-:Y:S01]  /*1000*/  STL [R1+0x1df0], R13 ;  /* 0x001df00d01007387 */ /* 0x0005e20000100800 */
[C---:B------:R-:W-:Y:S01]  /*1010*/  IMAD R41, R93.reuse, R8, R41 ;  /* 0x000000085d297224 */ /* 0x040fe200078e0229 */
[----:B------:R-:W-:Y:S01]  /*1020*/  IABS R49, R13 ;  /* 0x0000000d00317213 */ /* 0x000fe20000000000 */
[C---:B------:R-:W-:Y:S01]  /*1030*/  IMAD R31, R93.reuse, R10, R31 ;  /* 0x0000000a5d1f7224 */ /* 0x040fe200078e021f */
[----:B------:R-:W-:Y:S01]  /*1040*/  STL [R1+0x1df4], R11 ;  /* 0x001df40b01007387 */ /* 0x000fe20000100800 */
[C---:B------:R-:W-:Y:S01]  /*1050*/  IMAD R219, R93.reuse, R12, R219 ;  /* 0x0000000c5ddb7224 */ /* 0x040fe200078e02db */
[----:B------:R-:W-:Y:S01]  /*1060*/  IABS R165, R11 ;  /* 0x0000000b00a57213 */ /* 0x000fe20000000000 */
[----:B------:R-:W-:Y:S01]  /*1070*/  IMAD.HI.U32 R8, R208, R163, RZ ;  /* 0x000000a3d0087227 */ /* 0x000fe200078e00ff */
[----:B------:R3:W-:Y:S01]  /*1080*/  STL [R1+0x1df8], R9 ;  /* 0x001df80901007387 */ /* 0x0007e20000100800 */
[C---:B-1----:R-:W-:Y:S02]  /*1090*/  IADD3 R15, R204.reuse, 0x23, RZ ;  /* 0x00000023cc0f7810 */ /* 0x042fe40007ffe0ff */
[----:B------:R-:W-:Y:S01]  /*10a0*/  IMAD.MOV R10, RZ, RZ, -R5 ;  /* 0x000000ffff0a7224 */ /* 0x000fe200078e0a05 */
[C---:B--2---:R-:W-:Y:S01]  /*10b0*/  IADD3 R13, R204.reuse, 0x25, RZ ;  /* 0x00000025cc0d7810 */ /* 0x044fe20007ffe0ff */
[----:B------:R-:W-:Y:S01]  /*10c0*/  IMAD.MOV R12, RZ, RZ, -R7 ;  /* 0x000000ffff0c7224 */ /* 0x000fe200078e0a07 */
[----:B------:R-:W-:Y:S01]  /*10d0*/  IADD3 R14, R204, 0x24, RZ ;  /* 0x00000024cc0e7810 */ /* 0x000fe20007ffe0ff */
[----:B------:R-:W-:Y:S01]  /*10e0*/  IMAD R241, R93, R2, R241 ;  /* 0x000000025df17224 */ /* 0x000fe200078e02f1 */
[----:B------:R-:W-:Y:S01]  /*10f0*/  IABS R53, R15 ;  /* 0x0000000f00357213 */ /* 0x000fe20000000000 */
[C---:B------:R-:W-:Y:S01]  /*1100*/  IMAD.HI.U32 R5, R208.reuse, R159, RZ ;  /* 0x0000009fd0057227 */ /* 0x040fe200078e00ff */
[----:B---3--:R-:W-:Y:S01]  /*1110*/  IABS R9, R9 ;  /* 0x0000000900097213 */ /* 0x008fe20000000000 */
[----:B------:R1:W-:Y:S01]  /*1120*/  STL [R1+0x1dfc], R16 ;  /* 0x001dfc1001007387 */ /* 0x0003e20000100800 */
[----:B------:R-:W-:Y:S01]  /*1130*/  IABS R55, R13 ;  /* 0x0000000d00377213 */ /* 0x000fe20000000000 */
[----:B------:R-:W-:Y:S01]  /*1140*/  IMAD.HI.U32 R7, R208, R243, RZ ;  /* 0x000000f3d0077227 */ /* 0x000fe200078e00ff */
[----:B------:R-:W-:Y:S01]  /*1150*/  IADD3 R11, R204, 0x26, RZ ;  /* 0x00000026cc0b7810 */ /* 0x000fe20007ffe0ff */
[----:B------:R2:W-:Y:S01]  /*1160*/  STL [R1+0x1e00], R15 ;  /* 0x001e000f01007387 */ /* 0x0005e20000100800 */
[----:B------:R-:W-:Y:S01]  /*1170*/  IABS R167, R14 ;  /* 0x0000000e00a77213 */ /* 0x000fe20000000000 */
[----:B------:R-:W-:Y:S01]  /*1180*/  IMAD.MOV R6, RZ, RZ, -R6 ;  /* 0x000000ffff067224 */ /* 0x000fe200078e0a06 */
[----:B------:R-:W-:Y:S01]  /*1190*/  IABS R184, R11 ;  /* 0x0000000b00b87213 */ /* 0x000fe20000000000 */
[----:B------:R-:W-:Y:S01]  /*11a0*/  IMAD.HI.U32 R2, R208, R143, RZ ;  /* 0x0000008fd0027227 */ /* 0x000fe200078e00ff */
[----:B------:R3:W-:Y:S01]  /*11b0*/  STL [R1+0x1e04], R14 ;  /* 0x001e040e01007387 */ /* 0x0007e20000100800 */
[----:B-1----:R-:W-:-:S02]  /*11c0*/  IADD3 R16, R204, 0x2c, RZ ;  /* 0x0000002ccc107810 */ /* 0x002fc40007ffe0ff */
[----:B------:R-:W-:Y:S01]  /*11d0*/  IMAD.MOV R8, RZ, RZ, -R8 ;  /* 0x000000ffff087224 */ /* 0x000fe200078e0a08 */
[----:B------:R1:W-:Y:S01]  /*11e0*/  STL [R1+0x1e08], R13 ;  /* 0x001e080d01007387 */ /* 0x0003e20000100800 */
[C---:B------:R-:W-:Y:S01]  /*11f0*/  IMAD R157, R93.reuse, R10, R157 ;  /* 0x0000000a5d9d7224 */ /* 0x040fe200078e029d */
[C---:B--2---:R-:W-:Y:S01]  /*1200*/  IADD3 R15, R204.reuse, 0x27, RZ ;  /* 0x00000027cc0f7810 */ /* 0x044fe20007ffe0ff */
[----:B------:R-:W-:Y:S01]  /*1210*/  IMAD.MOV R10, RZ, RZ, -R5 ;  /* 0x000000ffff0a7224 */ /* 0x000fe200078e0a05 */
[----:B------:R2:W-:Y:S01]  /*1220*/  STL [R1+0x1e0c], R11 ;  /* 0x001e0c0b01007387 */ /* 0x0005e20000100800 */
[----:B------:R-:W-:Y:S01]  /*1230*/  IMAD R45, R93, R12, R45 ;  /* 0x0000000c5d2d7224 */ /* 0x000fe200078e022d */
[----:B------:R-:W-:Y:S01]  /*1240*/  IADD3 R12, -R7, RZ, RZ ;  /* 0x000000ff070c7210 */ /* 0x000fe20007ffe1ff */
[----:B------:R-:W-:Y:S01]  /*1250*/  IMAD R221, R93, R6, R221 ;  /* 0x000000065ddd7224 */ /* 0x000fe200078e02dd */
[C---:B---3--:R-:W-:Y:S01]  /*1260*/  IADD3 R14, R204.reuse, 0x28, RZ ;  /* 0x00000028cc0e7810 */ /* 0x048fe20007ffe0ff */
[----:B------:R-:W-:Y:S01]  /*1270*/  IMAD.MOV R2, RZ, RZ, -R2 ;  /* 0x000000ffff027224 */ /* 0x000fe200078e0a02 */
[----:B-1----:R-:W-:Y:S01]  /*1280*/  IADD3 R13, R204, 0x29, RZ ;  /* 0x00000029cc0d7810 */ /* 0x002fe20007ffe0ff */
[----:B------:R-:W-:Y:S01]  /*1290*/  IMAD.HI.U32 R5, R208, R43, RZ ;  /* 0x0000002bd0057227 */ /* 0x000fe200078e00ff */
[----:B------:R-:W-:Y:S01]  /*12a0*/  STL [R1+0x1e10], R15 ;  /* 0x001e100f01007387 */ /* 0x000fe20000100800 */
[----:B------:R-:W-:-:S02]  /*12b0*/  IABS R63, R14 ;  /* 0x0000000e003f7213 */ /* 0x000fc40000000000 */
[----:B------:R-:W-:Y:S01]  /*12c0*/  IMAD.HI.U32 R6, R208, R49, RZ ;  /* 0x00000031d0067227 */ /* 0x000fe200078e00ff */
[----:B------:R1:W-:Y:S01]  /*12d0*/  STL [R1+0x1e18], R14 ;  /* 0x001e180e01007387 */ /* 0x0003e20000100800 */
[----:B------:R-:W-:Y:S02]  /*12e0*/  IABS R59, R13 ;  /* 0x0000000d003b7213 */ /* 0x000fe40000000000 */
[----:B------:R-:W-:Y:S01]  /*12f0*/  IMAD R163, R93, R8, R163 ;  /* 0x000000085da37224 */ /* 0x000fe200078e02a3 */
[----:B------:R-:W-:Y:S01]  /*1300*/  IADD3 R6, -R6, RZ, RZ ;  /* 0x000000ff06067210 */ /* 0x000fe20007ffe1ff */
[----:B------:R-:W-:Y:S01]  /*1310*/  IMAD.HI.U32 R7, R208, R165, RZ ;  /* 0x000000a5d0077227 */ /* 0x000fe200078e00ff */
[----:B------:R3:W-:Y:S01]  /*1320*/  STL [R1+0x1e1c], R13 ;  /* 0x001e1c0d01007387 */ /* 0x0007e20000100800 */
[----:B--2---:R-:W-:Y:S02]  /*1330*/  IADD3 R11, R204, 0x2b, RZ ;  /* 0x0000002bcc0b7810 */ /* 0x004fe40007ffe0ff */
[----:B------:R-:W-:Y:S01]  /*1340*/  IMAD.HI.U32 R8, R208, R9, RZ ;  /* 0x00000009d0087227 */ /* 0x000fe200078e00ff */
[----:B-1----:R-:W-:-:S02]  /*1350*/  IADD3 R14, R204, 0x2e, RZ ;  /* 0x0000002ecc0e7810 */ /* 0x002fc40007ffe0ff */
[----:B------:R-:W-:Y:S01]  /*1360*/  IABS R169, R15 ;  /* 0x0000000f00a97213 */ /* 0x000fe20000000000 */
[C---:B------:R-:W-:Y:S01]  /*1370*/  IMAD R159, R93.reuse, R10, R159 ;  /* 0x0000000a5d9f7224 */ /* 0x040fe200078e029f */
[----:B------:R-:W-:Y:S01]  /*1380*/  IABS R51, R14 ;  /* 0x0000000e00337213 */ /* 0x000fe20000000000 */
[C---:B------:R-:W-:Y:S01]  /*1390*/  IMAD R143, R93.reuse, R2, R143 ;  /* 0x000000025d8f7224 */ /* 0x040fe200078e028f */
[C---:B---3--:R-:W-:Y:S01]  /*13a0*/  IADD3 R13, R204.reuse, 0x2f, RZ ;  /* 0x0000002fcc0d7810 */ /* 0x048fe20007ffe0ff */
[----:B------:R-:W-:Y:S01]  /*13b0*/  IMAD.MOV R10, RZ, RZ, -R5 ;  /* 0x000000ffff0a7224 */ /* 0x000fe200078e0a05 */
[----:B------:R-:W-:Y:S01]  /*13c0*/  IADD3 R15, R204, 0x2d, RZ ;  /* 0x0000002dcc0f7810 */ /* 0x000fe20007ffe0ff */
[----:B------:R-:W-:Y:S01]  /*13d0*/  IMAD.HI.U32 R2, R208, R37, RZ ;  /* 0x00000025d0027227 */ /* 0x000fe200078e00ff */
[----:B------:R-:W-:Y:S02]  /*13e0*/  IABS R65, R13 ;  /* 0x0000000d00417213 */ /* 0x000fe40000000000 */
[----:B------:R-:W-:Y:S01]  /*13f0*/  IABS R244, R15 ;  /* 0x0000000f00f47213 */ /* 0x000fe20000000000 */
[----:B------:R-:W-:Y:S01]  /*1400*/  IMAD R243, R93, R12, R243 ;  /* 0x0000000c5df37224 */ /* 0x000fe200078e02f3 */
[----:B------:R-:W-:Y:S01]  /*1410*/  IADD3 R2, -R2, RZ, RZ ;  /* 0x000000ff02027210 */ /* 0x000fe20007ffe1ff */
[----:B------:R-:W-:Y:S01]  /*1420*/  IMAD.HI.U32 R5, R208, R33, RZ ;  /* 0x00000021d0057227 */ /* 0x000fe200078e00ff */
[----:B------:R-:W-:-:S02]  /*1430*/  IABS R61, R11 ;  /* 0x0000000b003d7213 */ /* 0x000fc40000000000 */
[----:B------:R-:W-:Y:S01]  /*1440*/  IABS R171, R16 ;  /* 0x0000001000ab7213 */ /* 0x000fe20000000000 */
[----:B------:R-:W-:Y:S01]  /*1450*/  IMAD.MOV R12, RZ, RZ, -R7 ;  /* 0x000000ffff0c7224 */ /* 0x000fe200078e0a07 */
[----:B------:R-:W-:Y:S01]  /*1460*/  IABS R233, R18 ;  /* 0x0000001200e97213 */ /* 0x000fe20000000000 */
[----:B------:R-:W-:Y:S01]  /*1470*/  IMAD.MOV R8, RZ, RZ, -R8 ;  /* 0x000000ffff087224 */ /* 0x000fe200078e0a08 */
[C---:B------:R-:W-:Y:S01]  /*1480*/  IADD3 R19, R204.reuse, 0x5e, RZ ;  /* 0x0000005ecc137810 */ /* 0x040fe20007ffe0ff */
[C---:B------:R-:W-:Y:S01]  /*1490*/  IMAD R43, R93.reuse, R10, R43 ;  /* 0x0000000a5d2b7224 */ /* 0x040fe200078e022b */
[C---:B------:R-:W-:Y:S01]  /*14a0*/  IADD3 R20, R204.reuse, 0x6d, RZ ;  /* 0x0000006dcc147810 */ /* 0x040fe20007ffe0ff */
[----:B------:R-:W-:Y:S01]  /*14b0*/  IMAD.MOV R10, RZ, RZ, -R5 ;  /* 0x000000ffff0a7224 */ /* 0x000fe200078e0a05 */
[----:B------:R-:W-:Y:S01]  /*14c0*/  IABS R117, R19 ;  /* 0x0000001300757213 */ /* 0x000fe20000000000 */
[C---:B------:R-:W-:Y:S01]  /*14d0*/  IMAD R49, R93.reuse, R6, R49 ;  /* 0x000000065d317224 */ /* 0x040fe200078e0231 */
[----:B------:R-:W-:Y:S01]  /*14e0*/  IABS R127, R20 ;  /* 0x00000014007f7213 */ /* 0x000fe20000000000 */
[C---:B------:R-:W-:Y:S01]  /*14f0*/  IMAD R165, R93.reuse, R12, R165 ;  /* 0x0000000c5da57224 */ /* 0x040fe200078e02a5 */
[C---:B------:R-:W-:Y:S01]  /*1500*/  IADD3 R12, R204.reuse, 0x2a, RZ ;  /* 0x0000002acc0c7810 */ /* 0x040fe20007ffe0ff */
[C---:B------:R-:W-:Y:S01]  /*1510*/  IMAD R5, R93.reuse, R8, R9 ;  /* 0x000000085d057224 */ /* 0x040fe200078e0209 */
[----:B------:R-:W-:Y:S01]  /*1520*/  IADD3 R22, R204, 0x82, RZ ;  /* 0x00000082cc167810 */ /* 0x000fe20007ffe0ff */
[C---:B------:R-:W-:Y:S01]  /*1530*/  IMAD.HI.U32 R6, R208.reuse, R53, RZ ;  /* 0x00000035d0067227 */ /* 0x040fe200078e00ff */
[----:B------:R-:W-:Y:S01]  /*1540*/  IABS R225, R12 ;  /* 0x0000000c00e17213 */ /* 0x000fe20000000000 */
[----:B------:R-:W-:Y:S01]  /*1550*/  STL [R1+0x1e24], R12 ;  /* 0x001e240c01007387 */ /* 0x000fe20000100800 */
[----:B------:R-:W-:Y:S01]  /*1560*/  IABS R28, R22 ;  /* 0x00000016001c7213 */ /* 0x000fe20000000000 */
[----:B------:R-:W-:Y:S01]  /*1570*/  IMAD.HI.U32 R8, R208, R55, RZ ;  /* 0x00000037d0087227 */ /* 0x000fe200078e00ff */
[----:B------:R-:W-:Y:S01]  /*1580*/  IADD3 R6, -R6, RZ, RZ ;  /* 0x000000ff06067210 */ /* 0x000fe20007ffe1ff */
[----:B------:R1:W-:Y:S01]  /*1590*/  STL [R1+0x1e28], R11 ;  /* 0x001e280b01007387 */ /* 0x0003e20000100800 */
[C---:B------:R-:W-:Y:S01]  /*15a0*/  IADD3 R26, R204.reuse, 0x86, RZ ;  /* 0x00000086cc1a7810 */ /* 0x040fe20007ffe0ff */
[----:B------:R-:W-:Y:S01]  /*15b0*/  IMAD R37, R93, R2, R37 ;  /* 0x000000025d257224 */ /* 0x000fe200078e0225 */
[----:B------:R-:W-:Y:S01]  /*15c0*/  IADD3 R32, R204, 0x87, RZ ;  /* 0x00000087cc207810 */ /* 0x000fe20007ffe0ff */
[----:B------:R-:W-:Y:S01]  /*15d0*/  IMAD.HI.U32 R7, R208, R167, RZ ;  /* 0x000000a7d0077227 */ /* 0x000fe200078e00ff */
[----:B------:R2:W-:Y:S01]  /*15e0*/  STL [R1+0x1e2c], R16 ;  /* 0x001e2c1001007387 */ /* 0x0005e20000100800 */
[----:B------:R-:W-:-:S02]  /*15f0*/  IADD3 R30, R204, 0x88, RZ ;  /* 0x00000088cc1e7810 */ /* 0x000fc40007ffe0ff */
[----:B------:R-:W-:Y:S01]  /*1600*/  IMAD.MOV R8, RZ, RZ, -R8 ;  /* 0x000000ffff087224 */ /* 0x000fe200078e0a08 */
[----:B------:R3:W-:Y:S01]  /*1610*/  STL [R1+0x1e30], R15 ;  /* 0x001e300f01007387 */ /* 0x0007e20000100800 */
[----:B------:R-:W-:Y:S01]  /*1620*/  IMAD.HI.U32 R2, R208, R161, RZ ;  /* 0x000000a1d0027227 */ /* 0x000fe200078e00ff */
[C---:B-1----:R-:W-:Y:S02]  /*1630*/  IADD3 R11, R204.reuse, 0x30, RZ ;  /* 0x00000030cc0b7810 */ /* 0x042fe40007ffe0ff */
[----:B------:R1:W-:Y:S01]  /*1640*/  STL [R1+0x1e34], R14 ;  /* 0x001e340e01007387 */ /* 0x0003e20000100800 */
[C---:B------:R-:W-:Y:S01]  /*1650*/  IMAD R33, R93.reuse, R10, R33 ;  /* 0x0000000a5d217224 */ /* 0x040fe200078e0221 */
[C---:B--2---:R-:W-:Y:S01]  /*1660*/  IADD3 R16, R204.reuse, 0x31, RZ ;  /* 0x00000031cc107810 */ /* 0x044fe20007ffe0ff */
[----:B------:R-:W-:Y:S01]  /*1670*/  IMAD.MOV R10, RZ, RZ, -R7 ;  /* 0x000000ffff0a7224 */ /* 0x000fe200078e0a07 */
[----:B------:R2:W-:Y:S01]  /*1680*/  STL [R1+0x1e3c], R13 ;  /* 0x001e3c0d01007387 */ /* 0x0005e20000100800 */
[----:B------:R-:W-:Y:S01]  /*1690*/  IMAD R55, R93, R8, R55 ;  /* 0x000000085d377224 */ /* 0x000fe200078e0237 */
[----:B---3--:R-:W-:Y:S01]  /*16a0*/  IADD3 R15, R204, 0x32, RZ ;  /* 0x00000032cc0f7810 */ /* 0x008fe20007ffe0ff */
[----:B------:R-:W-:Y:S01]  /*16b0*/  IMAD.MOV R2, RZ, RZ, -R2 ;  /* 0x000000ffff027224 */ /* 0x000fe200078e0a02 */
[----:B------:R3:W-:Y:S01]  /*16c0*/  STL [R1+0x1e40], R11 ;  /* 0x001e400b01007387 */ /* 0x0007e20000100800 */
[----:B------:R-:W-:Y:S01]  /*16d0*/  IMAD.HI.U32 R7, R208, R59, RZ ;  /* 0x0000003bd0077227 */ /* 0x000fe200078e00ff */
[----:B-1----:R-:W-:-:S02]  /*16e0*/  IADD3 R14, R204, 0x33, RZ ;  /* 0x00000033cc0e7810 */ /* 0x002fc40007ffe0ff */
[----:B------:R-:W-:Y:S01]  /*16f0*/  IABS R173, R11 ;  /* 0x0000000b00ad7213 */ /* 0x000fe20000000000 */
[----:B------:R-:W-:Y:S01]  /*1700*/  IMAD.HI.U32 R8, R208, R225, RZ ;  /* 0x000000e1d0087227 */ /* 0x000fe200078e00ff */
[C---:B--2---:R-:W-:Y:S01]  /*1710*/  IADD3 R13, R204.reuse, 0x34, RZ ;  /* 0x00000034cc0d7810 */ /* 0x044fe20007ffe0ff */
[----:B------:R1:W-:Y:S01]  /*1720*/  STL [R1+0x1e48], R16 ;  /* 0x001e481001007387 */ /* 0x0003e20000100800 */
[----:B------:R-:W-:Y:S01]  /*1730*/  IABS R227, R15 ;  /* 0x0000000f00e37213 */ /* 0x000fe20000000000 */
[C---:B------:R-:W-:Y:S01]  /*1740*/  IMAD R53, R93.reuse, R6, R53 ;  /* 0x000000065d357224 */ /* 0x040fe200078e0235 */
[----:B---3--:R-:W-:Y:S01]  /*1750*/  IADD3 R11, R204, 0x35, RZ ;  /* 0x00000035cc0b7810 */ /* 0x008fe20007ffe0ff */
[----:B------:R-:W-:Y:S01]  /*1760*/  IMAD.HI.U32 R6, R208, R63, RZ ;  /* 0x0000003fd0067227 */ /* 0x000fe200078e00ff */
[----:B------:R-:W-:Y:S01]  /*1770*/  IABS R175, R13 ;  /* 0x0000000d00af7213 */ /* 0x000fe20000000000 */
[----:B------:R2:W-:Y:S01]  /*1780*/  STL [R1+0x1e4c], R15 ;  /* 0x001e4c0f01007387 */ /* 0x0005e20000100800 */
[----:B------:R-:W-:Y:S01]  /*1790*/  IABS R67, R16 ;  /* 0x0000001000437213 */ /* 0x000fe20000000000 */
[C---:B------:R-:W-:Y:S01]  /*17a0*/  IMAD R167, R93.reuse, R10, R167 ;  /* 0x0000000a5da77224 */ /* 0x040fe200078e02a7 */
[----:B------:R-:W-:Y:S01]  /*17b0*/  IABS R71, R11 ;  /* 0x0000000b00477213 */ /* 0x000fe20000000000 */
[----:B------:R-:W-:Y:S01]  /*17c0*/  IMAD R161, R93, R2, R161 ;  /* 0x000000025da17224 */ /* 0x000fe200078e02a1 */
[----:B------:R-:W-:Y:S01]  /*17d0*/  STL [R1+0x1e50], R14 ;  /* 0x001e500e01007387 */ /* 0x000fe20000100800 */
[----:B------:R-:W-:Y:S01]  /*17e0*/  IMAD.MOV R10, RZ, RZ, -R7 ;  /* 0x000000ffff0a7224 */ /* 0x000fe200078e0a07 */
[----:B-1----:R-:W-:Y:S01]  /*17f0*/  IADD3 R16, R204, 0x36, RZ ;  /* 0x00000036cc107810 */ /* 0x002fe20007ffe0ff */
[----:B------:R-:W-:Y:S01]  /*1800*/  IMAD.MOV R8, RZ, RZ, -R8 ;  /* 0x000000ffff087224 */ /* 0x000fe200078e0a08 */
[----:B------:R1:W-:Y:S01]  /*1810*/  STL [R1+0x1e58], R13 ;  /* 0x001e580d01007387 */ /* 0x0003e20000100800 */
[----:B------:R-:W-:Y:S01]  /*1820*/  IMAD.HI.U32 R2, R208, R47, RZ ;  /* 0x0000002fd0027227 */ /* 0x000fe200078e00ff */
[----:B--2---:R-:W-:-:S02]  /*1830*/  IADD3 R15, R204, 0x37, RZ ;  /* 0x00000037cc0f7810 */ /* 0x004fc40007ffe0ff */
[----:B------:R2:W-:Y:S01]  /*1840*/  STL [R1+0x1e5c], R11 ;  /* 0x001e5c0b01007387 */ /* 0x0005e20000100800 */
[----:B------:R-:W-:Y:S01]  /*1850*/  IMAD.HI.U32 R7, R208, R51, RZ ;  /* 0x00000033d0077227 */ /* 0x000fe200078e00ff */
[----:B------:R-:W-:Y:S02]  /*1860*/  IABS R73, R15 ;  /* 0x0000000f00497213 */ /* 0x000fe40000000000 */
[----:B------:R3:W-:Y:S01]  /*1870*/  STL [R1+0x1e60], R16 ;  /* 0x001e601001007387 */ /* 0x0007e20000100800 */
[----:B------:R-:W-:Y:S01]  /*1880*/  IMAD.MOV R6, RZ, RZ, -R6 ;  /* 0x000000ffff067224 */ /* 0x000fe200078e0a06 */
[C---:B-1----:R-:W-:Y:S01]  /*1890*/  IADD3 R13, R204.reuse, 0x39, RZ ;  /* 0x00000039cc0d7810 */ /* 0x042fe20007ffe0ff */
[C---:B------:R-:W-:Y:S01]  /*18a0*/  IMAD R59, R93.reuse, R10, R59 ;  /* 0x0000000a5d3b7224 */ /* 0x040fe200078e023b */
[----:B------:R1:W-:Y:S01]  /*18b0*/  STL [R1+0x1e68], R15 ;  /* 0x001e680f01007387 */ /* 0x0003e20000100800 */
[----:B------:R-:W-:Y:S01]  /*18c0*/  IMAD R225, R93, R8, R225 ;  /* 0x000000085de17224 */ /* 0x000fe200078e02e1 */
[----:B--2---:R-:W-:Y:S01]  /*18d0*/  IADD3 R11, R204, 0x3a, RZ ;  /* 0x0000003acc0b7810 */ /* 0x004fe20007ffe0ff */
[----:B------:R-:W-:Y:S01]  /*18e0*/  IMAD.MOV R2, RZ, RZ, -R2 ;  /* 0x000000ffff027224 */ /* 0x000fe200078e0a02 */
[----:B------:R-:W-:Y:S01]  /*18f0*/  IABS R76, R16 ;  /* 0x00000010004c7213 */ /* 0x000fe20000000000 */
[----:B------:R-:W-:Y:S01]  /*1900*/  IMAD.HI.U32 R8, R208, R65, RZ ;  /* 0x00000041d0087227 */ /* 0x000fe200078e00ff */
[----:B------:R-:W-:-:S02]  /*1910*/  IABS R81, R11 ;  /* 0x0000000b00517213 */ /* 0x000fc40000000000 */
[----:B---3--:R-:W-:Y:S01]  /*1920*/  IADD3 R16, R204, 0x3c, RZ ;  /* 0x0000003ccc107810 */ /* 0x008fe20007ffe0ff */
[----:B------:R-:W-:Y:S01]  /*1930*/  IMAD.MOV R10, RZ, RZ, -R7 ;  /* 0x000000ffff0a7224 */ /* 0x000fe200078e0a07 */
[----:B------:R-:W-:Y:S01]  /*1940*/  IADD3 R8, -R8, RZ, RZ ;  /* 0x000000ff08087210 */ /* 0x000fe20007ffe1ff */
[C---:B------:R-:W-:Y:S01]  /*1950*/  IMAD R63, R93.reuse, R6, R63 ;  /* 0x000000065d3f7224 */ /* 0x040fe200078e023f */
[----:B-1----:R-:W-:Y:S01]  /*1960*/  IADD3 R15, R204, 0x3d, RZ ;  /* 0x0000003dcc0f7810 */ /* 0x002fe20007ffe0ff */
[C---:B------:R-:W-:Y:S01]  /*1970*/  IMAD.HI.U32 R6, R208.reuse, R244, RZ ;  /* 0x000000f4d0067227 */ /* 0x040fe200078e00ff */
[----:B------:R-:W-:Y:S02]  /*1980*/  IABS R229, R13 ;  /* 0x0000000d00e57213 */ /* 0x000fe40000000000 */
[----:B------:R-:W-:Y:S01]  /*1990*/  IABS R79, R15 ;  /* 0x0000000f004f7213 */ /* 0x000fe20000000000 */
[C---:B------:R-:W-:Y:S01]  /*19a0*/  IMAD R47, R93.reuse, R2, R47 ;  /* 0x000000025d2f7224 */ /* 0x040fe200078e022f */
[----:B------:R-:W-:Y:S01]  /*19b0*/  IABS R179, R16 ;  /* 0x0000001000b37213 */ /* 0x000fe20000000000 */
[----:B------:R-:W-:Y:S01]  /*19c0*/  IMAD R51, R93, R10, R51 ;  /* 0x0000000a5d337224 */ /* 0x000fe200078e0233 */
[----:B------:R-:W-:Y:S01]  /*19d0*/  IABS R10, R14 ;  /* 0x0000000e000a7213 */ /* 0x000fe20000000000 */
[----:B------:R-:W-:Y:S01]  /*19e0*/  IMAD.HI.U32 R2, R208, R223, RZ ;  /* 0x000000dfd0027227 */ /* 0x000fe200078e00ff */
[----:B------:R-:W-:-:S02]  /*19f0*/  IADD3 R14, R204, 0x38, RZ ;  /* 0x00000038cc0e7810 */ /* 0x000fc40007ffe0ff */
[----:B------:R-:W-:Y:S01]  /*1a00*/  IABS R232, R32 ;  /* 0x0000002000e87213 */ /* 0x000fe20000000000 */
[----:B------:R-:W-:Y:S01]  /*1a10*/  IMAD.MOV R6, RZ, RZ, -R6 ;  /* 0x000000ffff067224 */ /* 0x000fe200078e0a06 */
[----:B------:R-:W-:Y:S01]  /*1a20*/  IABS R177, R14 ;  /* 0x0000000e00b17213 */ /* 0x000fe20000000000 */
[----:B------:R-:W-:Y:S01]  /*1a30*/  IMAD.MOV R2, RZ, RZ, -R2 ;  /* 0x000000ffff027224 */ /* 0x000fe200078e0a02 */
[----:B------:R-:W-:Y:S01]  /*1a40*/  STL [R1+0x1e6c], R14 ;  /* 0x001e6c0e01007387 */ /* 0x000fe20000100800 */
[----:B------:R-:W-:Y:S01]  /*1a50*/  IMAD.HI.U32 R9, R208, R184, RZ ;  /* 0x000000b8d0097227 */ /* 0x000fe200078e00ff */
[C---:B------:R-:W-:Y:S02]  /*1a60*/  IADD3 R36, R204.reuse, 0x8b, RZ ;  /* 0x0000008bcc247810 */ /* 0x040fe40007ffe0ff */
[----:B------:R1:W-:Y:S01]  /*1a70*/  STL [R1+0x1e74], R13 ;  /* 0x001e740d01007387 */ /* 0x0003e20000100800 */
[C---:B------:R-:W-:Y:S01]  /*1a80*/  IMAD R244, R93.reuse, R6, R244 ;  /* 0x000000065df47224 */ /* 0x040fe200078e02f4 */
[----:B------:R-:W-:Y:S01]  /*1a90*/  IADD3 R42, R204, 0x8d, RZ ;  /* 0x0000008dcc2a7810 */ /* 0x000fe20007ffe0ff */
[----:B------:R-:W-:Y:S01]  /*1aa0*/  IMAD R65, R93, R8, R65 ;  /* 0x000000085d417224 */ /* 0x000fe200078e0241 */
[----:B------:R2:W-:Y:S01]  /*1ab0*/  STL [R1+0x1e78], R11 ;  /* 0x001e780b01007387 */ /* 0x0005e20000100800 */
[----:B------:R-:W-:Y:S01]  /*1ac0*/  IMAD.HI.U32 R7, R208, R10, RZ ;  /* 0x0000000ad0077227 */ /* 0x000fe200078e00ff */
[----:B------:R-:W-:-:S02]  /*1ad0*/  IADD3 R38, R204, 0x8c, RZ ;  /* 0x0000008ccc267810 */ /* 0x000fc40007ffe0ff */
[----:B------:R3:W-:Y:S01]  /*1ae0*/  STL [R1+0x1e7c], R17 ;  /* 0x001e7c1101007387 */ /* 0x0007e20000100800 */
[----:B------:R-:W-:Y:S01]  /*1af0*/  IMAD.HI.U32 R6, R208, R227, RZ ;  /* 0x000000e3d0067227 */ /* 0x000fe200078e00ff */
[----:B------:R-:W-:Y:S02]  /*1b00*/  IADD3 R7, -R7, RZ, RZ ;  /* 0x000000ff07077210 */ /* 0x000fe40007ffe1ff */
[----:B-1----:R-:W-:Y:S01]  /*1b10*/  IADD3 R13, R204, 0x3e, RZ ;  /* 0x0000003ecc0d7810 */ /* 0x002fe20007ffe0ff */
[----:B------:R-:W-:Y:S01]  /*1b20*/  IMAD.HI.U32 R8, R208, R175, RZ ;  /* 0x000000afd0087227 */ /* 0x000fe200078e00ff */
[----:B--2---:R-:W-:Y:S01]  /*1b30*/  IADD3 R11, R204, 0x3f, RZ ;  /* 0x0000003fcc0b7810 */ /* 0x004fe20007ffe0ff */
[----:B------:R-:W-:Y:S01]  /*1b40*/  STL [R1+0x1e80], R16 ;  /* 0x001e801001007387 */ /* 0x000fe20000100800 */
[----:B------:R-:W-:Y:S01]  /*1b50*/  IABS R69, R13 ;  /* 0x0000000d00457213 */ /* 0x000fe20000000000 */
[----:B------:R-:W-:Y:S01]  /*1b60*/  IMAD R223, R93, R2, R223 ;  /* 0x000000025ddf7224 */ /* 0x000fe200078e02df */
[----:B------:R-:W-:Y:S01]  /*1b70*/  IABS R246, R11 ;  /* 0x0000000b00f67213 */ /* 0x000fe20000000000 */
[----:B------:R-:W-:Y:S01]  /*1b80*/  IMAD.MOV R9, RZ, RZ, -R9 ;  /* 0x000000ffff097224 */ /* 0x000fe200078e0a09 */
[----:B------:R1:W-:Y:S01]  /*1b90*/  STL [R1+0x1e84], R15 ;  /* 0x001e840f01007387 */ /* 0x0003e20000100800 */
[----:B------:R-:W-:Y:S01]  /*1ba0*/  IMAD.HI.U32 R2, R208, R169, RZ ;  /* 0x000000a9d0027227 */ /* 0x000fe200078e00ff */
[----:B---3--:R-:W-:-:S02]  /*1bb0*/  IADD3 R17, R204, 0x40, RZ ;  /* 0x00000040cc117810 */ /* 0x008fc40007ffe0ff */
[----:B------:R2:W-:Y:S01]  /*1bc0*/  STL [R1+0x1e8c], R13 ;  /* 0x001e8c0d01007387 */ /* 0x0005e20000100800 */
[----:B------:R-:W-:Y:S01]  /*1bd0*/  IMAD.MOV R6, RZ, RZ, -R6 ;  /* 0x000000ffff067224 */ /* 0x000fe200078e0a06 */
[----:B------:R-:W-:Y:S01]  /*1be0*/  IADD3 R2, -R2, RZ, RZ ;  /* 0x000000ff02027210 */ /* 0x000fe20007ffe1ff */
[----:B------:R-:W-:Y:S01]  /*1bf0*/  IMAD.MOV R8, RZ, RZ, -R8 ;  /* 0x000000ffff087224 */ /* 0x000fe200078e0a08 */
[----:B------:R3:W-:Y:S01]  /*1c00*/  STL [R1+0x1e90], R11 ;  /* 0x001e900b01007387 */ /* 0x0007e20000100800 */
[C---:B------:R-:W-:Y:S01]  /*1c10*/  IMAD R184, R93.reuse, R9, R184 ;  /* 0x000000095db87224 */ /* 0x040fe200078e02b8 */
[----:B-1----:R-:W-:Y:S01]  /*1c20*/  IADD3 R15, R204, 0x42, RZ ;  /* 0x00000042cc0f7810 */ /* 0x002fe20007ffe0ff */
[----:B------:R-:W-:Y:S01]  /*1c30*/  IMAD.HI.U32 R9, R208, R61, RZ ;  /* 0x0000003dd0097227 */ /* 0x000fe200078e00ff */
[C---:B------:R-:W-:Y:S01]  /*1c40*/  IADD3 R16, R204.reuse, 0x41, RZ ;  /* 0x00000041cc107810 */ /* 0x040fe20007ffe0ff */
[----:B------:R-:W-:Y:S01]  /*1c50*/  STL [R1+0x1e98], R17 ;  /* 0x001e981101007387 */ /* 0x000fe20000100800 */
[C---:B--2---:R-:W-:Y:S01]  /*1c60*/  IADD3 R13, R204.reuse, 0x43, RZ ;  /* 0x00000043cc0d7810 */ /* 0x044fe20007ffe0ff */
[----:B------:R-:W-:Y:S01]  /*1c70*/  IMAD R227, R93, R6, R227 ;  /* 0x000000065de37224 */ /* 0x000fe200078e02e3 */
[----:B------:R-:W-:Y:S01]  /*1c80*/  IADD3 R12, -R9, RZ, RZ ;  /* 0x000000ff090c7210 */ /* 0x000fe20007ffe1ff */
[C---:B------:R-:W-:Y:S01]  /*1c90*/  IMAD R175, R93.reuse, R8, R175 ;  /* 0x000000085daf7224 */ /* 0x040fe200078e02af */
[----:B---3--:R-:W-:Y:S01]  /*1ca0*/  IADD3 R11, R204, 0x44, RZ ;  /* 0x00000044cc0b7810 */ /* 0x008fe20007ffe0ff */
[----:B------:R-:W-:Y:S01]  /*1cb0*/  IMAD R6, R93, R7, R10 ;  /* 0x000000075d067224 */ /* 0x000fe200078e020a */
[----:B------:R-:W-:Y:S01]  /*1cc0*/  IABS R231, R15 ;  /* 0x0000000f00e77213 */ /* 0x000fe20000000000 */
[----:B------:R-:W-:Y:S01]  /*1cd0*/  IMAD.HI.U32 R8, R208, R177, RZ ;  /* 0x000000b1d0087227 */ /* 0x000fe200078e00ff */
[----:B------:R1:W-:Y:S01]  /*1ce0*/  STL [R1+0x1e9c], R16 ;  /* 0x001e9c1001007387 */ /* 0x0003e20000100800 */
[----:B------:R-:W-:-:S02]  /*1cf0*/  IABS R183, R11 ;  /* 0x0000000b00b77213 */ /* 0x000fc40000000000 */
[----:B------:R-:W-:Y:S01]  /*1d00*/  IMAD.HI.U32 R10, R208, R81, RZ ;  /* 0x00000051d00a7227 */ /* 0x000fe200078e00ff */
[----:B------:R-:W-:Y:S01]  /*1d10*/  STL [R1+0x1ea0], R15 ;  /* 0x001ea00f01007387 */ /* 0x000fe20000100800 */
[----:B------:R-:W-:Y:S02]  /*1d20*/  IABS R83, R16 ;  /* 0x0000001000537213 */ /* 0x000fe40000000000 */
[----:B------:R-:W-:Y:S01]  /*1d30*/  IMAD R169, R93, R2, R169 ;  /* 0x000000025da97224 */ /* 0x000fe200078e02a9 */
[----:B------:R2:W-:Y:S01]  /*1d40*/  STL [R1+0x1ea8], R13 ;  /* 0x001ea80d01007387 */ /* 0x0005e20000100800 */
[----:B------:R-:W-:Y:S01]  /*1d50*/  IMAD.MOV R8, RZ, RZ, -R8 ;  /* 0x000000ffff087224 */ /* 0x000fe200078e0a08 */
[----:B-1----:R-:W-:Y:S01]  /*1d60*/  IADD3 R16, R204, 0x47, RZ ;  /* 0x00000047cc107810 */ /* 0x002fe20007ffe0ff */
[----:B------:R-:W-:Y:S01]  /*1d70*/  IMAD.HI.U32 R2, R208, R171, RZ ;  /* 0x000000abd0027227 */ /* 0x000fe200078e00ff */
[----:B------:R1:W-:Y:S01]  /*1d80*/  STL [R1+0x1eac], R11 ;  /* 0x001eac0b01007387 */ /* 0x0003e20000100800 */
[----:B------:R-:W-:-:S02]  /*1d90*/  IABS R181, R17 ;  /* 0x0000001100b57213 */ /* 0x000fc40000000000 */
[----:B------:R-:W-:Y:S01]  /*1da0*/  IMAD.MOV R10, RZ, RZ, -R10 ;  /* 0x000000ffff0a7224 */ /* 0x000fe200078e0a0a */
[----:B------:R-:W-:Y:S01]  /*1db0*/  IABS R85, R13 ;  /* 0x0000000d00557213 */ /* 0x000fe20000000000 */
[----:B------:R-:W-:Y:S01]  /*1dc0*/  IMAD.HI.U32 R9, R208, R173, RZ ;  /* 0x000000add0097227 */ /* 0x000fe200078e00ff */
[C---:B------:R-:W-:Y:S02]  /*1dd0*/  IADD3 R17, R204.reuse, 0x46, RZ ;  /* 0x00000046cc117810 */ /* 0x040fe40007ffe0ff */
[C---:B--2---:R-:W-:Y:S01]  /*1de0*/  IADD3 R13, R204.reuse, 0x49, RZ ;  /* 0x00000049cc0d7810 */ /* 0x044fe20007ffe0ff */
[C---:B------:R-:W-:Y:S01]  /*1df0*/  IMAD R177, R93.reuse, R8, R177 ;  /* 0x000000085db17224 */ /* 0x040fe200078e02b1 */
[C---:B-1----:R-:W-:Y:S01]  /*1e00*/  IADD3 R11, R204.reuse, 0x45, RZ ;  /* 0x00000045cc0b7810 */ /* 0x042fe20007ffe0ff */
[C---:B------:R-:W-:Y:S01]  /*1e10*/  IMAD R61, R93.reuse, R12, R61 ;  /* 0x0000000c5d3d7224 */ /* 0x040fe200078e023d */
[----:B------:R-:W-:Y:S01]  /*1e20*/  IABS R89, R16 ;  /* 0x0000001000597213 */ /* 0x000fe20000000000 */
[----:B------:R-:W-:Y:S01]  /*1e30*/  IMAD.MOV R2, RZ, RZ, -R2 ;  /* 0x000000ffff027224 */ /* 0x000fe200078e0a02 */
[----:B------:R-:W-:Y:S01]  /*1e40*/  IADD3 R15, R204, 0x48, RZ ;  /* 0x00000048cc0f7810 */ /* 0x000fe20007ffe0ff */
[----:B------:R-:W-:Y:S01]  /*1e50*/  IMAD R81, R93, R10, R81 ;  /* 0x0000000a5d517224 */ /* 0x000fe200078e0251 */
[----:B------:R-:W-:Y:S01]  /*1e60*/  STL [R1+0x1eb4], R11 ;  /* 0x001eb40b01007387 */ /* 0x000fe20000100800 */
[----:B------:R-:W-:Y:S01]  /*1e70*/  IMAD.HI.U32 R8, R208, R79, RZ ;  /* 0x0000004fd0087227 */ /* 0x000fe200078e00ff */
[----:B------:R-:W-:-:S02]  /*1e80*/  IABS R91, R13 ;  /* 0x0000000d005b7213 */ /* 0x000fc40000000000 */
[----:B------:R1:W-:Y:S01]  /*1e90*/  STL [R1+0x1eb8], R17 ;  /* 0x001eb81101007387 */ /* 0x0003e20000100800 */
[----:B------:R-:W-:Y:S01]  /*1ea0*/  IMAD.MOV R12, RZ, RZ, -R9 ;  /* 0x000000ffff0c7224 */ /* 0x000fe200078e0a09 */
[----:B------:R-:W-:Y:S01]  /*1eb0*/  IABS R52, R17 ;  /* 0x0000001100347213 */ /* 0x000fe20000000000 */
[C---:B------:R-:W-:Y:S01]  /*1ec0*/  IMAD.HI.U32 R10, R208.reuse, R246, RZ ;  /* 0x000000f6d00a7227 */ /* 0x040fe200078e00ff */
[----:B------:R2:W-:Y:S01]  /*1ed0*/  STL [R1+0x1ebc], R16 ;  /* 0x001ebc1001007387 */ /* 0x0005e20000100800 */
[----:B------:R-:W-:Y:S02]  /*1ee0*/  IABS R185, R15 ;  /* 0x0000000f00b97213 */ /* 0x000fe40000000000 */
[----:B------:R-:W-:Y:S01]  /*1ef0*/  IMAD.HI.U32 R9, R208, R71, RZ ;  /* 0x00000047d0097227 */ /* 0x000fe200078e00ff */
[----:B------:R-:W-:Y:S01]  /*1f00*/  IADD3 R10, -R10, RZ, RZ ;  /* 0x000000ff0a0a7210 */ /* 0x000fe20007ffe1ff */
[----:B------:R3:W-:Y:S01]  /*1f10*/  STL [R1+0x1ec4], R15 ;  /* 0x001ec40f01007387 */ /* 0x0007e20000100800 */
[C---:B-1----:R-:W-:Y:S01]  /*1f20*/  IADD3 R17, R204.reuse, 0x4b, RZ ;  /* 0x0000004bcc117810 */ /* 0x042fe20007ffe0ff */
[C---:B------:R-:W-:Y:S01]  /*1f30*/  IMAD R171, R93.reuse, R2, R171 ;  /* 0x000000025dab7224 */ /* 0x040fe200078e02ab */
[----:B------:R-:W-:Y:S01]  /*1f40*/  IABS R11, R11 ;  /* 0x0000000b000b7213 */ /* 0x000fe20000000000 */
[----:B------:R-:W-:Y:S01]  /*1f50*/  IMAD.MOV R8, RZ, RZ, -R8 ;  /* 0x000000ffff087224 */ /* 0x000fe200078e0a08 */
[----:B--2---:R-:W-:Y:S01]  /*1f60*/  IADD3 R16, R204, 0x4c, RZ ;  /* 0x0000004ccc107810 */ /* 0x004fe20007ffe0ff */
[----:B------:R-:W-:Y:S01]  /*1f70*/  IMAD R173, R93, R12, R173 ;  /* 0x0000000c5dad7224 */ /* 0x000fe200078e02ad */
[----:B------:R1:W-:Y:S01]  /*1f80*/  STL [R1+0x1ec8], R13 ;  /* 0x001ec80d01007387 */ /* 0x0003e20000100800 */
[----:B------:R-:W-:Y:S01]  /*1f90*/  IMAD.HI.U32 R2, R208, R67, RZ ;  /* 0x00000043d0027227 */ /* 0x000fe200078e00ff */
[----:B------:R-:W-:-:S02]  /*1fa0*/  IABS R187, R17 ;  /* 0x0000001100bb7213 */ /* 0x000fc40000000000 */
[----:B---3--:R-:W-:Y:S01]  /*1fb0*/  IADD3 R15, R204, 0x4d, RZ ;  /* 0x0000004dcc0f7810 */ /* 0x008fe20007ffe0ff */
[----:B------:R-:W-:Y:S01]  /*1fc0*/  IMAD.MOV R12, RZ, RZ, -R9 ;  /* 0x000000ffff0c7224 */ /* 0x000fe200078e0a09 */
[----:B------:R2:W-:Y:S01]  /*1fd0*/  STL [R1+0x1ecc], R18 ;  /* 0x001ecc1201007387 */ /* 0x0005e20000100800 */
[C---:B------:R-:W-:Y:S01]  /*1fe0*/  IMAD.HI.U32 R7, R208.reuse, R73, RZ ;  /* 0x00000049d0077227 */ /* 0x040fe200078e00ff */
[----:B------:R-:W-:Y:S02]  /*1ff0*/  IABS R99, R16 ;  /* 0x0000001000637213 */ /* 0x000fe40000000000 */
[----:B------:R3:W-:Y:S01]  /*2000*/  STL [R1+0x1ed0], R17 ;  /* 0x001ed01101007387 */ /* 0x0007e20000100800 */
[----:B------:R-:W-:Y:S01]  /*2010*/  IMAD.HI.U32 R9, R208, R229, RZ ;  /* 0x000000e5d0097227 */ /* 0x000fe200078e00ff */
[----:B------:R-:W-:Y:S02]  /*2020*/  IABS R95, R15 ;  /* 0x0000000f005f7213 */ /* 0x000fe40000000000 */
[----:B------:R4:W-:Y:S01]  /*2030*/  STL [R1+0x1ed8], R16 ;  /* 0x001ed81001007387 */ /* 0x0009e20000100800 */
[----:B------:R-:W-:Y:S01]  /*2040*/  IMAD R79, R93, R8, R79 ;  /* 0x000000085d4f7224 */ /* 0x000fe200078e024f */
[----:B-1----:R-:W-:Y:S01]  /*2050*/  IADD3 R13, R204, 0x4e, RZ ;  /* 0x0000004ecc0d7810 */ /* 0x002fe20007ffe0ff */
[----:B------:R-:W-:Y:S01]  /*2060*/  IMAD.MOV R2, RZ, RZ, -R2 ;  /* 0x000000ffff027224 */ /* 0x000fe200078e0a02 */
[----:B------:R1:W-:Y:S01]  /*2070*/  STL [R1+0x1edc], R15 ;  /* 0x001edc0f01007387 */ /* 0x0003e20000100800 */
[----:B------:R-:W-:Y:S01]  /*2080*/  IMAD.HI.U32 R8, R208, R231, RZ ;  /* 0x000000e7d0087227 */ /* 0x000fe200078e00ff */
[----:B--2---:R-:W-:-:S02]  /*2090*/  IADD3 R18, R204, 0x4f, RZ ;  /* 0x0000004fcc127810 */ /* 0x004fc40007ffe0ff */
[C---:B---3--:R-:W-:Y:S01]  /*20a0*/  IADD3 R17, R204.reuse, 0x50, RZ ;  /* 0x00000050cc117810 */ /* 0x048fe20007ffe0ff */
[----:B------:R-:W-:Y:S01]  /*20b0*/  IMAD R71, R93, R12, R71 ;  /* 0x0000000c5d477224 */ /* 0x000fe200078e0247 */
[----:B------:R-:W-:Y:S01]  /*20c0*/  IADD3 R12, -R7, RZ, RZ ;  /* 0x000000ff070c7210 */ /* 0x000fe20007ffe1ff */
[----:B------:R-:W-:Y:S01]  /*20d0*/  IMAD.MOV R14, RZ, RZ, -R9 ;  /* 0x000000ffff0e7224 */ /* 0x000fe200078e0a09 */
[C---:B----4-:R-:W-:Y:S01]  /*20e0*/  IADD3 R16, R204.reuse, 0x51, RZ ;  /* 0x00000051cc107810 */ /* 0x050fe20007ffe0ff */
[C---:B------:R-:W-:Y:S01]  /*20f0*/  IMAD R246, R93.reuse, R10, R246 ;  /* 0x0000000a5df67224 */ /* 0x040fe200078e02f6 */
[----:B-1----:R-:W-:Y:S01]  /*2100*/  IADD3 R15, R204, 0x52, RZ ;  /* 0x00000052cc0f7810 */ /* 0x002fe20007ffe0ff */
[C---:B------:R-:W-:Y:S01]  /*2110*/  IMAD.HI.U32 R9, R208.reuse, R69, RZ ;  /* 0x00000045d0097227 */ /* 0x040fe200078e00ff */
[----:B------:R-:W-:Y:S01]  /*2120*/  IABS R21, R16 ;  /* 0x0000001000157213 */ /* 0x000fe20000000000 */
[----:B------:R1:W-:Y:S01]  /*2130*/  STL [R1+0x1ee0], R13 ;  /* 0x001ee00d01007387 */ /* 0x0003e20000100800 */
[----:B------:R-:W-:Y:S01]  /*2140*/  IABS R235, R15 ;  /* 0x0000000f00eb7213 */ /* 0x000fe20000000000 */
[C---:B------:R-:W-:Y:S01]  /*2150*/  IMAD.HI.U32 R10, R208.reuse, R183, RZ ;  /* 0x000000b7d00a7227 */ /* 0x040fe200078e00ff */
[----:B------:R-:W-:Y:S01]  /*2160*/  IABS R189, R17 ;  /* 0x0000001100bd7213 */ /* 0x000fe20000000000 */
[----:B------:R2:W-:Y:S01]  /*2170*/  STL [R1+0x1eec], R18 ;  /* 0x001eec1201007387 */ /* 0x0005e20000100800 */
[----:B------:R-:W-:Y:S01]  /*2180*/  IABS R87, R13 ;  /* 0x0000000d00577213 */ /* 0x000fe20000000000 */
[----:B------:R-:W-:Y:S01]  /*2190*/  IMAD R67, R93, R2, R67 ;  /* 0x000000025d437224 */ /* 0x000fe200078e0243 */
[----:B------:R-:W-:Y:S01]  /*21a0*/  IABS R97, R18 ;  /* 0x0000001200617213 */ /* 0x000fe20000000000 */
[----:B------:R-:W-:Y:S01]  /*21b0*/  IMAD.MOV R8, RZ, RZ, -R8 ;  /* 0x000000ffff087224 */ /* 0x000fe200078e0a08 */
[----:B------:R3:W-:Y:S01]  /*21c0*/  STL [R1+0x1ef8], R17 ;  /* 0x001ef81101007387 */ /* 0x0007e20000100800 */
[----:B------:R-:W-:Y:S01]  /*21d0*/  IMAD.HI.U32 R2, R208, R76, RZ ;  /* 0x0000004cd0027227 */ /* 0x000fe200078e00ff */
[----:B-1----:R-:W-:-:S02]  /*21e0*/  IADD3 R13, R204, 0x53, RZ ;  /* 0x00000053cc0d7810 */ /* 0x002fc40007ffe0ff */
[----:B------:R1:W-:Y:S01]  /*21f0*/  STL [R1+0x1efc], R16 ;  /* 0x001efc1001007387 */ /* 0x0003e20000100800 */
[----:B------:R-:W-:Y:S01]  /*2200*/  IMAD.HI.U32 R7, R208, R179, RZ ;  /* 0x000000b3d0077227 */ /* 0x000fe200078e00ff */
[C---:B--2---:R-:W-:Y:S02]  /*2210*/  IADD3 R18, R204.reuse, 0x54, RZ ;  /* 0x00000054cc127810 */ /* 0x044fe40007ffe0ff */
[----:B------:R2:W-:Y:S01]  /*2220*/  STL [R1+0x1f04], R15 ;  /* 0x001f040f01007387 */ /* 0x0005e20000100800 */
[C---:B------:R-:W-:Y:S01]  /*2230*/  IMAD R229, R93.reuse, R14, R229 ;  /* 0x0000000e5de57224 */ /* 0x040fe200078e02e5 */
[C---:B---3--:R-:W-:Y:S01]  /*2240*/  IADD3 R17, R204.reuse, 0x55, RZ ;  /* 0x00000055cc117810 */ /* 0x048fe20007ffe0ff */
[----:B------:R-:W-:Y:S01]  /*2250*/  IMAD.MOV R14, RZ, RZ, -R9 ;  /* 0x000000ffff0e7224 */ /* 0x000fe200078e0a09 */
[----:B------:R3:W-:Y:S01]  /*2260*/  STL [R1+0x1f08], R13 ;  /* 0x001f080d01007387 */ /* 0x0007e20000100800 */
[----:B------:R-:W-:Y:S01]  /*2270*/  IMAD.MOV R10, RZ, RZ, -R10 ;  /* 0x000000ffff0a7224 */ /* 0x000fe200078e0a0a */
[----:B-1----:R-:W-:Y:S01]  /*2280*/  IADD3 R16, R204, 0x56, RZ ;  /* 0x00000056cc107810 */ /* 0x002fe20007ffe0ff */
[C---:B------:R-:W-:Y:S01]  /*2290*/  IMAD R73, R93.reuse, R12, R73 ;  /* 0x0000000c5d497224 */ /* 0x040fe200078e0249 */
[----:B------:R-:W-:Y:S01]  /*22a0*/  IABS R103, R17 ;  /* 0x0000001100677213 */ /* 0x000fe20000000000 */
[----:B------:R-:W-:Y:S01]  /*22b0*/  IMAD.HI.U32 R9, R208, R85, RZ ;  /* 0x00000055d0097227 */ /* 0x000fe200078e00ff */
[C---:B--2---:R-:W-:Y:S01]  /*22c0*/  IADD3 R15, R204.reuse, 0x57, RZ ;  /* 0x00000057cc0f7810 */ /* 0x044fe20007ffe0ff */
[----:B------:R1:W-:Y:S01]  /*22d0*/  STL [R1+0x1f18], R18 ;  /* 0x001f181201007387 */ /* 0x0003e20000100800 */
[----:B------:R-:W-:Y:S01]  /*22e0*/  IABS R112, R16 ;  /* 0x0000001000707213 */ /* 0x000fe20000000000 */
[----:B------:R-:W-:Y:S01]  /*22f0*/  IMAD R231, R93, R8, R231 ;  /* 0x000000085de77224 */ /* 0x000fe200078e02e7 */
[----:B------:R-:W-:Y:S01]  /*2300*/  IABS R101, R13 ;  /* 0x0000000d00657213 */ /* 0x000fe20000000000 */
[----:B------:R-:W-:Y:S01]  /*2310*/  IMAD.MOV R2, RZ, RZ, -R2 ;  /* 0x000000ffff027224 */ /* 0x000fe200078e0a02 */
[----:B------:R2:W-:Y:S01]  /*2320*/  STL [R1+0x1f1c], R17 ;  /* 0x001f1c1101007387 */ /* 0x0005e20000100800 */
[----:B------:R-:W-:Y:S01]  /*2330*/  IMAD.MOV R12, RZ, RZ, -R7 ;  /* 0x000000ffff0c7224 */ /* 0x000fe200078e0a07 */
[----:B---3--:R-:W-:Y:S01]  /*2340*/  IADD3 R13, R204, 0x58, RZ ;  /* 0x00000058cc0d7810 */ /* 0x008fe20007ffe0ff */
[----:B------:R-:W-:Y:S01]  /*2350*/  IMAD.HI.U32 R8, R208, R89, RZ ;  /* 0x00000059d0087227 */ /* 0x000fe200078e00ff */
[----:B------:R3:W-:Y:S01]  /*2360*/  STL [R1+0x1f20], R16 ;  /* 0x001f201001007387 */ /* 0x0007e20000100800 */
[----:B------:R-:W-:-:S02]  /*2370*/  IABS R191, R18 ;  /* 0x0000001200bf7213 */ /* 0x000fc40000000000 */
[----:B------:R-:W-:Y:S01]  /*2380*/  IMAD.HI.U32 R7, R208, R83, RZ ;  /* 0x00000053d0077227 */ /* 0x000fe200078e00ff */
[----:B------:R-:W-:Y:S01]  /*2390*/  IADD3 R8, -R8, RZ, RZ ;  /* 0x000000ff08087210 */ /* 0x000fe20007ffe1ff */
[----:B------:R-:W-:Y:S01]  /*23a0*/  STL [R1+0x1f2c], R15 ;  /* 0x001f2c0f01007387 */ /* 0x000fe20000100800 */
[C---:B-1----:R-:W-:Y:S01]  /*23b0*/  IADD3 R18, R204.reuse, 0x59, RZ ;  /* 0x00000059cc127810 */ /* 0x042fe20007ffe0ff */
[C---:B------:R-:W-:Y:S01]  /*23c0*/  IMAD R183, R93.reuse, R10, R183 ;  /* 0x0000000a5db77224 */ /* 0x040fe200078e02b7 */
[----:B--2---:R-:W-:Y:S01]  /*23d0*/  IADD3 R17, R204, 0x5a, RZ ;  /* 0x0000005acc117810 */ /* 0x004fe20007ffe0ff */
[----:B------:R-:W-:Y:S01]  /*23e0*/  IMAD R69, R93, R14, R69 ;  /* 0x0000000e5d457224 */ /* 0x000fe200078e0245 */
[----:B------:R-:W-:Y:S01]  /*23f0*/  IADD3 R14, -R9, RZ, RZ ;  /* 0x000000ff090e7210 */ /* 0x000fe20007ffe1ff */
[----:B------:R-:W-:Y:S01]  /*2400*/  IMAD.HI.U32 R10, R208, R91, RZ ;  /* 0x0000005bd00a7227 */ /* 0x000fe200078e00ff */
[----:B---3--:R-:W-:Y:S01]  /*2410*/  IADD3 R16, R204, 0x5b, RZ ;  /* 0x0000005bcc107810 */ /* 0x008fe20007ffe0ff */
[----:B------:R1:W-:Y:S01]  /*2420*/  STL [R1+0x1f30], R13 ;  /* 0x001f300d01007387 */ /* 0x0003e20000100800 */
[----:B------:R-:W-:Y:S01]  /*2430*/  IABS R193, R13 ;  /* 0x0000000d00c17213 */ /* 0x000fe20000000000 */
[C---:B------:R-:W-:Y:S01]  /*2440*/  IMAD R76, R93.reuse, R2, R76 ;  /* 0x000000025d4c7224 */ /* 0x040fe200078e024c */
[----:B------:R-:W-:Y:S01]  /*2450*/  IABS R109, R16 ;  /* 0x00000010006d7213 */ /* 0x000fe20000000000 */
[----:B------:R-:W-:Y:S01]  /*2460*/  IMAD R179, R93, R12, R179 ;  /* 0x0000000c5db37224 */ /* 0x000fe200078e02b3 */
[----:B------:R2:W-:Y:S01]  /*2470*/  STL [R1+0x1f40], R18 ;  /* 0x001f401201007387 */ /* 0x0005e20000100800 */
[----:B------:R-:W-:Y:S01]  /*2480*/  IMAD.HI.U32 R2, R208, R77, RZ ;  /* 0x0000004dd0027227 */ /* 0x000fe200078e00ff */
[----:B------:R-:W-:-:S02]  /*2490*/  IABS R107, R18 ;  /* 0x00000012006b7213 */ /* 0x000fc40000000000 */
[----:B------:R3:W-:Y:S01]  /*24a0*/  STL [R1+0x1f44], R17 ;  /* 0x001f441101007387 */ /* 0x0007e20000100800 */
[----:B------:R-:W-:Y:S01]  /*24b0*/  IMAD.MOV R12, RZ, RZ, -R7 ;  /* 0x000000ffff0c7224 */ /* 0x000fe200078e0a07 */
[----:B------:R-:W-:Y:S01]  /*24c0*/  IADD3 R2, -R2, RZ, RZ ;  /* 0x000000ff02027210 */ /* 0x000fe20007ffe1ff */
[----:B------:R-:W-:Y:S01]  /*24d0*/  IMAD.HI.U32 R7, R208, R52, RZ ;  /* 0x00000034d0077227 */ /* 0x000fe200078e00ff */
[----:B-1----:R-:W-:Y:S01]  /*24e0*/  IADD3 R13, R204, 0x5d, RZ ;  /* 0x0000005dcc0d7810 */ /* 0x002fe20007ffe0ff */
[----:B------:R-:W-:Y:S01]  /*24f0*/  STL [R1+0x1f48], R16 ;  /* 0x001f481001007387 */ /* 0x000fe20000100800 */
[----:B------:R-:W-:Y:S01]  /*2500*/  IABS R237, R17 ;  /* 0x0000001100ed7213 */ /* 0x000fe20000000000 */
[----:B------:R-:W-:Y:S01]  /*2510*/  IMAD.HI.U32 R9, R208, R185, RZ ;  /* 0x000000b9d0097227 */ /* 0x000fe200078e00ff */
[C---:B--2---:R-:W-:Y:S02]  /*2520*/  IADD3 R18, R204.reuse, 0x5f, RZ ;  /* 0x0000005fcc127810 */ /* 0x044fe40007ffe0ff */
[C---:B---3--:R-:W-:Y:S01]  /*2530*/  IADD3 R17, R204.reuse, 0x60, RZ ;  /* 0x00000060cc117810 */ /* 0x048fe20007ffe0ff */
[----:B------:R-:W-:Y:S01]  /*2540*/  IMAD.MOV R10, RZ, RZ, -R10 ;  /* 0x000000ffff0a7224 */ /* 0x000fe200078e0a0a */
[----:B------:R-:W-:Y:S01]  /*2550*/  IABS R105, R13 ;  /* 0x0000000d00697213 */ /* 0x000fe20000000000 */
[C---:B------:R-:W-:Y:S01]  /*2560*/  IMAD R83, R93.reuse, R12, R83 ;  /* 0x0000000c5d537224 */ /* 0x040fe200078e0253 */
[----:B------:R-:W-:Y:S01]  /*2570*/  IABS R113, R18 ;  /* 0x0000001200717213 */ /* 0x000fe20000000000 */
[C---:B------:R-:W-:Y:S01]  /*2580*/  IMAD R85, R93.reuse, R14, R85 ;  /* 0x0000000e5d557224 */ /* 0x040fe200078e0255 */
[----:B------:R-:W-:Y:S01]  /*2590*/  IABS R197, R17 ;  /* 0x0000001100c57213 */ /* 0x000fe20000000000 */
[----:B------:R-:W-:Y:S01]  /*25a0*/  IMAD.MOV R12, RZ, RZ, -R7 ;  /* 0x000000ffff0c7224 */ /* 0x000fe200078e0a07 */
[C---:B------:R-:W-:Y:S01]  /*25b0*/  IADD3 R46, R204.reuse, 0x90, RZ ;  /* 0x00000090cc2e7810 */ /* 0x040fe20007ffe0ff */
[----:B------:R-:W-:Y:S01]  /*25c0*/  IMAD.MOV R14, RZ, RZ, -R9 ;  /* 0x000000ffff0e7224 */ /* 0x000fe200078e0a09 */
[C---:B------:R-:W-:Y:S01]  /*25d0*/  IADD3 R48, R204.reuse, 0x91, RZ ;  /* 0x00000091cc307810 */ /* 0x040fe20007ffe0ff */
[C---:B------:R-:W-:Y:S01]  /*25e0*/  IMAD R89, R93.reuse, R8, R89 ;  /* 0x000000085d597224 */ /* 0x040fe200078e0259 */
[C---:B------:R-:W-:Y:S01]  /*25f0*/  IADD3 R50, R204.reuse, 0x92, RZ ;  /* 0x00000092cc327810 */ /* 0x040fe20007ffe0ff */
[----:B------:R-:W-:Y:S01]  /*2600*/  IMAD R91, R93, R10, R91 ;  /* 0x0000000a5d5b7224 */ /* 0x000fe200078e025b */
[----:B------:R-:W-:Y:S01]  /*2610*/  IADD3 R54, R204, 0x93, RZ ;  /* 0x00000093cc367810 */ /* 0x000fe20007ffe0ff */
[----:B------:R-:W-:Y:S01]  /*2620*/  IMAD.HI.U32 R8, R208, R187, RZ ;  /* 0x000000bbd0087227 */ /* 0x000fe200078e00ff */
[----:B------:R-:W-:-:S02]  /*2630*/  IADD3 R56, R204, 0x95, RZ ;  /* 0x00000095cc387810 */ /* 0x000fc40007ffe0ff */
[----:B------:R-:W-:Y:S01]  /*2640*/  IADD3 R58, R204, 0x96, RZ ;  /* 0x00000096cc3a7810 */ /* 0x000fe20007ffe0ff */
[----:B------:R-:W-:Y:S01]  /*2650*/  IMAD.HI.U32 R9, R208, R99, RZ ;  /* 0x00000063d0097227 */ /* 0x000fe200078e00ff */
[----:B------:R-:W-:Y:S02]  /*2660*/  IADD3 R8, -R8, RZ, RZ ;  /* 0x000000ff08087210 */ /* 0x000fe40007ffe1ff */
[----:B------:R-:W-:Y:S01]  /*2670*/  IADD3 R60, R204, 0x97, RZ ;  /* 0x00000097cc3c7810 */ /* 0x000fe20007ffe0ff */
[----:B------:R-:W-:Y:S01]  /*2680*/  IMAD.HI.U32 R10, R208, R95, RZ ;  /* 0x0000005fd00a7227 */ /* 0x000fe200078e00ff */
[C---:B------:R-:W-:Y:S02]  /*2690*/  IADD3 R62, R204.reuse, 0x98, RZ ;  /* 0x00000098cc3e7810 */ /* 0x040fe40007ffe0ff */
[C---:B------:R-:W-:Y:S01]  /*26a0*/  IADD3 R66, R204.reuse, 0x9a, RZ ;  /* 0x0000009acc427810 */ /* 0x040fe20007ffe0ff */
[C---:B------:R-:W-:Y:S01]  /*26b0*/  IMAD R52, R93.reuse, R12, R52 ;  /* 0x0000000c5d347224 */ /* 0x040fe200078e0234 */
[C---:B------:R-:W-:Y:S01]  /*26c0*/  IADD3 R68, R204.reuse, 0x9b, RZ ;  /* 0x0000009bcc447810 */ /* 0x040fe20007ffe0ff */
[----:B------:R-:W-:Y:S01]  /*26d0*/  IMAD R77, R93, R2, R77 ;  /* 0x000000025d4d7224 */ /* 0x000fe200078e024d */
[C---:B------:R-:W-:Y:S01]  /*26e0*/  IADD3 R70, R204.reuse, 0x9c, RZ ;  /* 0x0000009ccc467810 */ /* 0x040fe20007ffe0ff */
[----:B------:R-:W-:Y:S01]  /*26f0*/  IMAD.MOV R12, RZ, RZ, -R9 ;  /* 0x000000ffff0c7224 */ /* 0x000fe200078e0a09 */
[----:B------:R-:W-:Y:S01]  /*2700*/  IADD3 R72, R204, 0x9d, RZ ;  /* 0x0000009dcc487810 */ /* 0x000fe20007ffe0ff */
[----:B------:R-:W-:Y:S01]  /*2710*/  IMAD.HI.U32 R2, R208, R181, RZ ;  /* 0x000000b5d0027227 */ /* 0x000fe200078e00ff */
[----:B------:R-:W-:-:S02]  /*2720*/  IADD3 R84, R204, 0x9f, RZ ;  /* 0x0000009fcc547810 */ /* 0x000fc40007ffe0ff */
[C---:B------:R-:W-:Y:S01]  /*2730*/  IADD3 R78, R204.reuse, 0xa0, RZ ;  /* 0x000000a0cc4e7810 */ /* 0x040fe20007ffe0ff */
[----:B------:R-:W-:Y:S01]  /*2740*/  IMAD.MOV R10, RZ, RZ, -R10 ;  /* 0x000000ffff0a7224 */ /* 0x000fe200078e0a0a */
[----:B------:R-:W-:Y:S01]  /*2750*/  IADD3 R80, R204, 0xa1, RZ ;  /* 0x000000a1cc507810 */ /* 0x000fe20007ffe0ff */
[----:B------:R-:W-:Y:S01]  /*2760*/  IMAD.HI.U32 R9, R208, R21, RZ ;  /* 0x00000015d0097227 */ /* 0x000fe200078e00ff */
[C---:B------:R-:W-:Y:S02]  /*2770*/  IADD3 R82, R204.reuse, 0xa2, RZ ;  /* 0x000000a2cc527810 */ /* 0x040fe40007ffe0ff */
[C---:B------:R-:W-:Y:S01]  /*2780*/  IADD3 R86, R204.reuse, 0xa4, RZ ;  /* 0x000000a4cc567810 */ /* 0x040fe20007ffe0ff */
[C---:B------:R-:W-:Y:S01]  /*2790*/  IMAD R99, R93.reuse, R12, R99 ;  /* 0x0000000c5d637224 */ /* 0x040fe200078e0263 */
[C---:B------:R-:W-:Y:S01]  /*27a0*/  IADD3 R90, R204.reuse, 0xa5, RZ ;  /* 0x000000a5cc5a7810 */ /* 0x040fe20007ffe0ff */
[----:B------:R-:W-:Y:S01]  /*27b0*/  IMAD.MOV R2, RZ, RZ, -R2 ;  /* 0x000000ffff027224 */ /* 0x000fe200078e0a02 */
[C---:B------:R-:W-:Y:S01]  /*27c0*/  IADD3 R94, R204.reuse, 0xa6, RZ ;  /* 0x000000a6cc5e7810 */ /* 0x040fe20007ffe0ff */
[C---:B------:R-:W-:Y:S01]  /*27d0*/  IMAD R95, R93.reuse, R10, R95 ;  /* 0x0000000a5d5f7224 */ /* 0x040fe200078e025f */
[C---:B------:R-:W-:Y:S01]  /*27e0*/  IADD3 R92, R204.reuse, 0xa7, RZ ;  /* 0x000000a7cc5c7810 */ /* 0x040fe20007ffe0ff */
[----:B------:R-:W-:Y:S01]  /*27f0*/  IMAD.MOV R12, RZ, RZ, -R9 ;  /* 0x000000ffff0c7224 */ /* 0x000fe200078e0a09 */
[C---:B------:R-:W-:Y:S01]  /*2800*/  IADD3 R88, R204.reuse, 0xa8, RZ ;  /* 0x000000a8cc587810 */ /* 0x040fe20007ffe0ff */
[----:B------:R-:W-:Y:S01]  /*2810*/  IMAD R187, R93, R8, R187 ;  /* 0x000000085dbb7224 */ /* 0x000fe200078e02bb */
[----:B------:R-:W-:Y:S01]  /*2820*/  IADD3 R96, R204, 0xa9, RZ ;  /* 0x000000a9cc607810 */ /* 0x000fe20007ffe0ff */
[----:B------:R-:W-:Y:S01]  /*2830*/  IMAD.HI.U32 R10, R208, R235, RZ ;  /* 0x000000ebd00a7227 */ /* 0x000fe200078e00ff */
[----:B------:R-:W-:-:S02]  /*2840*/  IADD3 R98, R204, 0xaa, RZ ;  /* 0x000000aacc627810 */ /* 0x000fc40007ffe0ff */
[----:B------:R-:W-:Y:S01]  /*2850*/  IADD3 R104, R204, 0xab, RZ ;  /* 0x000000abcc687810 */ /* 0x000fe20007ffe0ff */
[----:B------:R-:W-:Y:S01]  /*2860*/  IMAD.HI.U32 R8, R208, R189, RZ ;  /* 0x000000bdd0087227 */ /* 0x000fe200078e00ff */
[----:B------:R-:W-:Y:S02]  /*2870*/  IABS R100, R94 ;  /* 0x0000005e00647213 */ /* 0x000fe40000000000 */
[----:B------:R-:W-:Y:S01]  /*2880*/  IADD3 R102, R204, 0xac, RZ ;  /* 0x000000accc667810 */ /* 0x000fe20007ffe0ff */
[C---:B------:R-:W-:Y:S01]  /*2890*/  IMAD R181, R93.reuse, R2, R181 ;  /* 0x000000025db57224 */ /* 0x040fe200078e02b5 */
[----:B------:R-:W-:Y:S01]  /*28a0*/  IABS R111, R104 ;  /* 0x00000068006f7213 */ /* 0x000fe20000000000 */
[----:B------:R-:W-:Y:S01]  /*28b0*/  IMAD R21, R93, R12, R21 ;  /* 0x0000000c5d157224 */ /* 0x000fe200078e0215 */
[----:B------:R-:W-:Y:S01]  /*28c0*/  IABS R12, R15 ;  /* 0x0000000f000c7213 */ /* 0x000fe20000000000 */
[----:B------:R-:W-:Y:S01]  /*28d0*/  IMAD.HI.U32 R2, R208, R11, RZ ;  /* 0x0000000bd0027227 */ /* 0x000fe200078e00ff */
[----:B------:R-:W-:-:S02]  /*28e0*/  IADD3 R15, R204, 0x5c, RZ ;  /* 0x0000005ccc0f7810 */ /* 0x000fc40007ffe0ff */
[C---:B------:R-:W-:Y:S01]  /*28f0*/  IADD3 R106, R204.reuse, 0xae, RZ ;  /* 0x000000aecc6a7810 */ /* 0x040fe20007ffe0ff */
[----:B------:R-:W-:Y:S01]  /*2900*/  IMAD.MOV R10, RZ, RZ, -R10 ;  /* 0x000000ffff0a7224 */ /* 0x000fe200078e0a0a */
[----:B------:R-:W-:Y:S01]  /*2910*/  IABS R195, R15 ;  /* 0x0000000f00c37213 */ /* 0x000fe20000000000 */
[----:B------:R-:W-:Y:S01]  /*2920*/  IMAD.MOV R8, RZ, RZ, -R8 ;  /* 0x000000ffff087224 */ /* 0x000fe200078e0a08 */
[----:B------:R1:W-:Y:S01]  /*2930*/  STL [R1+0x1f5c], R15 ;  /* 0x001f5c0f01007387 */ /* 0x0003e20000100800 */
[----:B------:R-:W-:Y:S01]  /*2940*/  IMAD.MOV R2, RZ, RZ, -R2 ;  /* 0x000000ffff027224 */ /* 0x000fe200078e0a02 */
[C---:B------:R-:W-:Y:S01]  /*2950*/  IADD3 R108, R204.reuse, 0xaf, RZ ;  /* 0x000000afcc6c7810 */ /* 0x040fe20007ffe0ff */
[C---:B------:R-:W-:Y:S01]  /*2960*/  IMAD R235, R93.reuse, R10, R235 ;  /* 0x0000000a5deb7224 */ /* 0x040fe200078e02eb */
[----:B------:R2:W-:Y:S01]  /*2970*/  STL [R1+0x1f60], R13 ;  /* 0x001f600d01007387 */ /* 0x0005e20000100800 */
[----:B------:R-:W-:Y:S01]  /*2980*/  IMAD R189, R93, R8, R189 ;  /* 0x000000085dbd7224 */ /* 0x000fe200078e02bd */
[----:B------:R-:W-:Y:S01]  /*2990*/  IADD3 R114, R204, 0xb1, RZ ;  /* 0x000000b1cc727810 */ /* 0x000fe20007ffe0ff */
[----:B------:R-:W-:Y:S01]  /*29a0*/  IMAD.HI.U32 R10, R208, R12, RZ ;  /* 0x0000000cd00a7227 */ /* 0x000fe200078e00ff */
[----:B------:R3:W-:Y:S01]  /*29b0*/  STL [R1+0x1f68], R19 ;  /* 0x001f681301007387 */ /* 0x0007e20000100800 */
[----:B------:R-:W-:-:S02]  /*29c0*/  IADD3 R110, R204, 0xb0, RZ ;  /* 0x000000b0cc6e7810 */ /* 0x000fc40007ffe0ff */
[----:B------:R-:W-:Y:S01]  /*29d0*/  IMAD.HI.U32 R8, R208, R103, RZ ;  /* 0x00000067d0087227 */ /* 0x000fe200078e00ff */
[----:B------:R-:W-:Y:S01]  /*29e0*/  IADD3 R10, -R10, RZ, RZ ;  /* 0x000000ff0a0a7210 */ /* 0x000fe20007ffe1ff */
[----:B------:R4:W-:Y:S01]  /*29f0*/  STL [R1+0x1f6c], R18 ;  /* 0x001f6c1201007387 */ /* 0x0009e20000100800 */
[C---:B-1----:R-:W-:Y:S01]  /*2a00*/  IADD3 R15, R204.reuse, 0x61, RZ ;  /* 0x00000061cc0f7810 */ /* 0x042fe20007ffe0ff */
[C---:B------:R-:W-:Y:S01]  /*2a10*/  IMAD R7, R93.reuse, R2, R11 ;  /* 0x000000025d077224 */ /* 0x040fe200078e020b */
[----:B--2---:R-:W-:Y:S01]  /*2a20*/  IADD3 R13, R204, 0x62, RZ ;  /* 0x00000062cc0d7810 */ /* 0x004fe20007ffe0ff */
[----:B------:R-:W-:Y:S01]  /*2a30*/  IMAD.HI.U32 R11, R208, R87, RZ ;  /* 0x00000057d00b7227 */ /* 0x000fe200078e00ff */
[----:B---3--:R-:W-:Y:S01]  /*2a40*/  IADD3 R19, R204, 0x63, RZ ;  /* 0x00000063cc137810 */ /* 0x008fe20007ffe0ff */
[----:B------:R1:W-:Y:S01]  /*2a50*/  STL [R1+0x1f70], R17 ;  /* 0x001f701101007387 */ /* 0x0003e20000100800 */
[----:B------:R-:W-:Y:S01]  /*2a60*/  IABS R115, R15 ;  /* 0x0000000f00737213 */ /* 0x000fe20000000000 */
[----:B------:R-:W-:Y:S01]  /*2a70*/  IMAD.HI.U32 R2, R208, R233, RZ ;  /* 0x000000e9d0027227 */ /* 0x000fe200078e00ff */
[----:B------:R-:W-:Y:S01]  /*2a80*/  IABS R239, R13 ;  /* 0x0000000d00ef7213 */ /* 0x000fe20000000000 */
[----:B------:R2:W-:Y:S01]  /*2a90*/  STL [R1+0x1f84], R15 ;  /* 0x001f840f01007387 */ /* 0x0005e20000100800 */
[C---:B----4-:R-:W-:Y:S01]  /*2aa0*/  IADD3 R18, R204.reuse, 0x64, RZ ;  /* 0x00000064cc127810 */ /* 0x050fe20007ffe0ff */
[----:B------:R-:W-:Y:S01]  /*2ab0*/  IMAD.MOV R8, RZ, RZ, -R8 ;  /* 0x000000ffff087224 */ /* 0x000fe200078e0a08 */
[----:B------:R-:W-:Y:S01]  /*2ac0*/  IABS R39, R19 ;  /* 0x0000001300277213 */ /* 0x000fe20000000000 */
[----:B------:R-:W-:Y:S01]  /*2ad0*/  IMAD R185, R93, R14, R185 ;  /* 0x0000000e5db97224 */ /* 0x000fe200078e02b9 */
[----:B------:R3:W-:Y:S01]  /*2ae0*/  STL [R1+0x1f88], R13 ;  /* 0x001f880d01007387 */ /* 0x0007e20000100800 */
[----:B------:R-:W-:Y:S01]  /*2af0*/  IMAD.MOV R14, RZ, RZ, -R11 ;  /* 0x000000ffff0e7224 */ /* 0x000fe200078e0a0b */
[----:B-1----:R-:W-:Y:S01]  /*2b00*/  IADD3 R17, R204, 0x65, RZ ;  /* 0x00000065cc117810 */ /* 0x002fe20007ffe0ff */
[----:B------:R-:W-:Y:S01]  /*2b10*/  IMAD.MOV R2, RZ, RZ, -R2 ;  /* 0x000000ffff027224 */ /* 0x000fe200078e0a02 */
[----:B------:R1:W-:Y:S01]  /*2b20*/  STL [R1+0x1f90], R19 ;  /* 0x001f901301007387 */ /* 0x0003e20000100800 */
[----:B------:R-:W-:Y:S01]  /*2b30*/  IMAD.HI.U32 R11, R208, R101, RZ ;  /* 0x00000065d00b7227 */ /* 0x000fe200078e00ff */
[----:B--2---:R-:W-:-:S02]  /*2b40*/  IADD3 R15, R204, 0x66, RZ ;  /* 0x00000066cc0f7810 */ /* 0x004fc40007ffe0ff */
[----:B------:R-:W-:Y:S01]  /*2b50*/  STL [R1+0x1f94], R18 ;  /* 0x001f941201007387 */ /* 0x000fe20000100800 */
[C---:B------:R-:W-:Y:S01]  /*2b60*/  IMAD R103, R93.reuse, R8, R103 ;  /* 0x000000085d677224 */ /* 0x040fe200078e0267 */
[----:B---3--:R-:W-:Y:S01]  /*2b70*/  IADD3 R13, R204, 0x67, RZ ;  /* 0x00000067cc0d7810 */ /* 0x008fe20007ffe0ff */
[----:B------:R-:W-:Y:S01]  /*2b80*/  IMAD R8, R93, R10, R12 ;  /* 0x0000000a5d087224 */ /* 0x000fe200078e020c */
[----:B------:R-:W-:Y:S01]  /*2b90*/  STL [R1+0x1f98], R17 ;  /* 0x001f981101007387 */ /* 0x000fe20000100800 */
[C---:B------:R-:W-:Y:S01]  /*2ba0*/  IMAD.HI.U32 R10, R208.reuse, R109, RZ ;  /* 0x0000006dd00a7227 */ /* 0x040fe200078e00ff */
[----:B------:R-:W-:Y:S02]  /*2bb0*/  IABS R119, R17 ;  /* 0x0000001100777213 */ /* 0x000fe40000000000 */
[----:B------:R-:W-:Y:S01]  /*2bc0*/  STL [R1+0x1fb0], R15 ;  /* 0x001fb00f01007387 */ /* 0x000fe20000100800 */
[----:B------:R-:W-:Y:S01]  /*2bd0*/  IMAD.HI.U32 R9, R208, R112, RZ ;  /* 0x00000070d0097227 */ /* 0x000fe200078e00ff */
[----:B------:R-:W-:-:S02]  /*2be0*/  IADD3 R10, -R10, RZ, RZ ;  /* 0x000000ff0a0a7210 */ /* 0x000fc40007ffe1ff */
[----:B------:R2:W-:Y:S01]  /*2bf0*/  STL [R1+0x1fb4], R13 ;  /* 0x001fb40d01007387 */ /* 0x0005e20000100800 */
[C---:B------:R-:W-:Y:S01]  /*2c00*/  IMAD R233, R93.reuse, R2, R233 ;  /* 0x000000025de97224 */ /* 0x040fe200078e02e9 */
[----:B------:R-:W-:Y:S01]  /*2c10*/  IABS R121, R13 ;  /* 0x0000000d00797213 */ /* 0x000fe20000000000 */
[----:B------:R-:W-:Y:S01]  /*2c20*/  IMAD R87, R93, R14, R87 ;  /* 0x0000000e5d577224 */ /* 0x000fe200078e0257 */
[----:B------:R-:W-:Y:S01]  /*2c30*/  IADD3 R14, -R11, RZ, RZ ;  /* 0x000000ff0b0e7210 */ /* 0x000fe20007ffe1ff */
[----:B------:R-:W-:Y:S01]  /*2c40*/  IMAD.HI.U32 R2, R208, R97, RZ ;  /* 0x00000061d0027227 */ /* 0x000fe200078e00ff */
[----:B-1----:R-:W-:Y:S02]  /*2c50*/  IADD3 R19, R204, 0x68, RZ ;  /* 0x00000068cc137810 */ /* 0x002fe40007ffe0ff */
[----:B------:R-:W-:Y:S01]  /*2c60*/  IABS R199, R18 ;  /* 0x0000001200c77213 */ /* 0x000fe20000000000 */
[----:B------:R-:W-:Y:S01]  /*2c70*/  IMAD.HI.U32 R11, R208, R193, RZ ;  /* 0x000000c1d00b7227 */ /* 0x000fe200078e00ff */
[----:B------:R-:W-:Y:S01]  /*2c80*/  IADD3 R2, -R2, RZ, RZ ;  /* 0x000000ff02027210 */ /* 0x000fe20007ffe1ff */
[----:B------:R-:W-:Y:S01]  /*2c90*/  STL [R1+0x1fb8], R19 ;  /* 0x001fb81301007387 */ /* 0x000fe20000100800 */
[C---:B--2---:R-:W-:Y:S01]  /*2ca0*/  IADD3 R13, R204.reuse, 0x69, RZ ;  /* 0x00000069cc0d7810 */ /* 0x044fe20007ffe0ff */
[----:B------:R-:W-:Y:S01]  /*2cb0*/  IMAD.MOV R9, RZ, RZ, -R9 ;  /* 0x000000ffff097224 */ /* 0x000fe200078e0a09 */
[----:B------:R-:W-:Y:S01]  /*2cc0*/  IABS R245, R15 ;  /* 0x0000000f00f57213 */ /* 0x000fe20000000000 */
[C---:B------:R-:W-:Y:S01]  /*2cd0*/  IMAD R101, R93.reuse, R14, R101 ;  /* 0x0000000e5d657224 */ /* 0x040fe200078e0265 */
[C---:B------:R-:W-:Y:S01]  /*2ce0*/  IADD3 R18, R204.reuse, 0x6a, RZ ;  /* 0x0000006acc127810 */ /* 0x040fe20007ffe0ff */
[----:B------:R-:W-:Y:S01]  /*2cf0*/  IMAD.MOV R14, RZ, RZ, -R11 ;  /* 0x000000ffff0e7224 */ /* 0x000fe200078e0a0b */
[C---:B------:R-:W-:Y:S01]  /*2d00*/  IADD3 R17, R204.reuse, 0x6b, RZ ;  /* 0x0000006bcc117810 */ /* 0x040fe20007ffe0ff */
[----:B------:R-:W-:Y:S01]  /*2d10*/  IMAD R112, R93, R9, R112 ;  /* 0x000000095d707224 */ /* 0x000fe200078e0270 */
[----:B------:R-:W-:Y:S01]  /*2d20*/  IADD3 R15, R204, 0x6c, RZ ;  /* 0x0000006ccc0f7810 */ /* 0x000fe20007ffe0ff */
[----:B------:R-:W-:Y:S01]  /*2d30*/  IMAD.HI.U32 R9, R208, R237, RZ ;  /* 0x000000edd0097227 */ /* 0x000fe200078e00ff */
[----:B------:R1:W-:Y:S01]  /*2d40*/  STL [R1+0x1fbc], R13 ;  /* 0x001fbc0d01007387 */ /* 0x0003e20000100800 */
[----:B------:R-:W-:-:S02]  /*2d50*/  IABS R240, R18 ;  /* 0x0000001200f07213 */ /* 0x000fc40000000000 */
[C---:B------:R-:W-:Y:S01]  /*2d60*/  IMAD R109, R93.reuse, R10, R109 ;  /* 0x0000000a5d6d7224 */ /* 0x040fe200078e026d */
[----:B------:R2:W-:Y:S01]  /*2d70*/  STL [R1+0x1fc0], R18 ;  /* 0x001fc01201007387 */ /* 0x0005e20000100800 */
[C---:B------:R-:W-:Y:S01]  /*2d80*/  IMAD.HI.U32 R10, R208.reuse, R197, RZ ;  /* 0x000000c5d00a7227 */ /* 0x040fe200078e00ff */
[----:B------:R-:W-:Y:S02]  /*2d90*/  IABS R125, R17 ;  /* 0x00000011007d7213 */ /* 0x000fe40000000000 */
[----:B------:R-:W-:Y:S01]  /*2da0*/  STL [R1+0x1fd8], R17 ;  /* 0x001fd81101007387 */ /* 0x000fe20000100800 */
[C---:B------:R-:W-:Y:S01]  /*2db0*/  IMAD R97, R93.reuse, R2, R97 ;  /* 0x000000025d617224 */ /* 0x040fe200078e0261 */
[----:B-1----:R-:W-:Y:S01]  /*2dc0*/  IABS R13, R13 ;  /* 0x0000000d000d7213 */ /* 0x002fe20000000000 */
[----:B------:R-:W-:Y:S01]  /*2dd0*/  IMAD R193, R93, R14, R193 ;  /* 0x0000000e5dc17224 */ /* 0x000fe200078e02c1 */
[----:B------:R1:W-:Y:S01]  /*2de0*/  STL [R1+0x1fdc], R15 ;  /* 0x001fdc0f01007387 */ /* 0x0003e20000100800 */
[----:B------:R-:W-:Y:S01]  /*2df0*/  IMAD.HI.U32 R2, R208, R191, RZ ;  /* 0x000000bfd0027227 */ /* 0x000fe200078e00ff */
[----:B------:R-:W-:-:S02]  /*2e00*/  IABS R203, R15 ;  /* 0x0000000f00cb7213 */ /* 0x000fc40000000000 */
[----:B------:R-:W-:Y:S01]  /*2e10*/  IABS R201, R19 ;  /* 0x0000001300c97213 */ /* 0x000fe20000000000 */
[----:B------:R-:W-:Y:S01]  /*2e20*/  IMAD.HI.U32 R11, R208, R195, RZ ;  /* 0x000000c3d00b7227 */ /* 0x000fe200078e00ff */
[C---:B------:R-:W-:Y:S01]  /*2e30*/  IADD3 R19, R204.reuse, 0x6e, RZ ;  /* 0x0000006ecc137810 */ /* 0x040fe20007ffe0ff */
[----:B------:R3:W-:Y:S01]  /*2e40*/  STL [R1+0x1fe0], R20 ;  /* 0x001fe01401007387 */ /* 0x0007e20000100800 */
[C---:B--2---:R-:W-:Y:S01]  /*2e50*/  IADD3 R18, R204.reuse, 0x6f, RZ ;  /* 0x0000006fcc127810 */ /* 0x044fe20007ffe0ff */
[----:B------:R-:W-:Y:S01]  /*2e60*/  IMAD.MOV R14, RZ, RZ, -R9 ;  /* 0x000000ffff0e7224 */ /* 0x000fe200078e0a09 */
[----:B-1----:R-:W-:Y:S01]  /*2e70*/  IADD3 R15, R204, 0x71, RZ ;  /* 0x00000071cc0f7810 */ /* 0x002fe20007ffe0ff */
[----:B------:R-:W-:Y:S01]  /*2e80*/  IMAD.HI.U32 R9, R208, R113, RZ ;  /* 0x00000071d0097227 */ /* 0x000fe200078e00ff */
[----:B------:R-:W-:Y:S01]  /*2e90*/  IADD3 R17, R204, 0x70, RZ ;  /* 0x00000070cc117810 */ /* 0x000fe20007ffe0ff */
[----:B------:R1:W-:Y:S01]  /*2ea0*/  STL [R1+0x1fe4], R19 ;  /* 0x001fe41301007387 */ /* 0x0003e20000100800 */
[----:B------:R-:W-:Y:S01]  /*2eb0*/  IABS R131, R15 ;  /* 0x0000000f00837213 */ /* 0x000fe20000000000 */
[----:B------:R-:W-:Y:S01]  /*2ec0*/  IMAD.MOV R10, RZ, RZ, -R10 ;  /* 0x000000ffff0a7224 */ /* 0x000fe200078e0a0a */
[----:B------:R-:W-:Y:S01]  /*2ed0*/  IABS R205, R18 ;  /* 0x0000001200cd7213 */ /* 0x000fe20000000000 */
[----:B------:R-:W-:Y:S01]  /*2ee0*/  IMAD.HI.U32 R12, R208, R105, RZ ;  /* 0x00000069d00c7227 */ /* 0x000fe200078e00ff */
[----:B------:R-:W-:Y:S01]  /*2ef0*/  IABS R123, R19 ;  /* 0x00000013007b7213 */ /* 0x000fe20000000000 */
[----:B------:R2:W-:Y:S01]  /*2f00*/  STL [R1+0x1fe8], R18 ;  /* 0x001fe81201007387 */ /* 0x0005e20000100800 */
[C---:B---3--:R-:W-:Y:S01]  /*2f10*/  IADD3 R20, R204.reuse, 0x72, RZ ;  /* 0x00000072cc147810 */ /* 0x048fe20007ffe0ff */
[----:B------:R-:W-:Y:S01]  /*2f20*/  IMAD.MOV R2, RZ, RZ, -R2 ;  /* 0x000000ffff027224 */ /* 0x000fe200078e0a02 */
[----:B------:R-:W-:Y:S01]  /*2f30*/  IABS R135, R17 ;  /* 0x0000001100877213 */ /* 0x000fe20000000000 */
[----:B------:R-:W-:Y:S01]  /*2f40*/  IMAD.MOV R16, RZ, RZ, -R11 ;  /* 0x000000ffff107224 */ /* 0x000fe200078e0a0b */
[----:B-1----:R-:W-:Y:S01]  /*2f50*/  IADD3 R19, R204, 0x73, RZ ;  /* 0x00000073cc137810 */ /* 0x002fe20007ffe0ff */
[----:B------:R-:W-:Y:S01]  /*2f60*/  IMAD R237, R93, R14, R237 ;  /* 0x0000000e5ded7224 */ /* 0x000fe200078e02ed */
[----:B------:R-:W-:Y:S01]  /*2f70*/  IADD3 R14, -R9, RZ, RZ ;  /* 0x000000ff090e7210 */ /* 0x000fe20007ffe1ff */
[----:B------:R-:W-:Y:S01]  /*2f80*/  IMAD.HI.U32 R11, R208, R115, RZ ;  /* 0x00000073d00b7227 */ /* 0x000fe200078e00ff */
[----:B------:R1:W-:Y:S01]  /*2f90*/  STL [R1+0x2000], R17 ;  /* 0x0020001101007387 */ /* 0x0003e20000100800 */
[----:B--2---:R-:W-:-:S02]  /*2fa0*/  IADD3 R18, R204, 0x74, RZ ;  /* 0x00000074cc127810 */ /* 0x004fc40007ffe0ff */
[C---:B------:R-:W-:Y:S01]  /*2fb0*/  IMAD R197, R93.reuse, R10, R197 ;  /* 0x0000000a5dc57224 */ /* 0x040fe200078e02c5 */
[----:B------:R2:W-:Y:S01]  /*2fc0*/  STL [R1+0x2004], R15 ;  /* 0x0020040f01007387 */ /* 0x0005e20000100800 */
[----:B------:R-:W-:Y:S01]  /*2fd0*/  IMAD.HI.U32 R10, R208, R119, RZ ;  /* 0x00000077d00a7227 */ /* 0x000fe200078e00ff */
[----:B------:R-:W-:Y:S02]  /*2fe0*/  IABS R242, R20 ;  /* 0x0000001400f27213 */ /* 0x000fe40000000000 */
[----:B------:R-:W-:Y:S01]  /*2ff0*/  STL [R1+0x2008], R20 ;  /* 0x0020081401007387 */ /* 0x000fe20000100800 */
[----:B------:R-:W-:Y:S01]  /*3000*/  IMAD.MOV R12, RZ, RZ, -R12 ;  /* 0x000000ffff0c7224 */ /* 0x000fe200078e0a0c */
[C---:B-1----:R-:W-:Y:S01]  /*3010*/  IADD3 R17, R204.reuse, 0x75, RZ ;  /* 0x00000075cc117810 */ /* 0x042fe20007ffe0ff */
[C---:B------:R-:W-:Y:S01]  /*3020*/  IMAD R191, R93.reuse, R2, R191 ;  /* 0x000000025dbf7224 */ /* 0x040fe200078e02bf */
[----:B------:R-:W-:Y:S01]  /*3030*/  STL [R1+0x200c], R19 ;  /* 0x00200c1301007387 */ /* 0x000fe20000100800 */
[----:B------:R-:W-:Y:S01]  /*3040*/  IMAD R195, R93, R16, R195 ;  /* 0x000000105dc37224 */ /* 0x000fe200078e02c3 */
[----:B--2---:R-:W-:Y:S01]  /*3050*/  IADD3 R15, R204, 0x76, RZ ;  /* 0x00000076cc0f7810 */ /* 0x004fe20007ffe0ff */
[----:B------:R-:W-:Y:S01]  /*3060*/  IMAD.HI.U32 R9, R208, R199, RZ ;  /* 0x000000c7d0097227 */ /* 0x000fe200078e00ff */
[----:B------:R1:W-:Y:S01]  /*3070*/  STL [R1+0x2010], R18 ;  /* 0x0020101201007387 */ /* 0x0003e20000100800 */
[----:B------:R-:W-:-:S02]  /*3080*/  IABS R207, R18 ;  /* 0x0000001200cf7213 */ /* 0x000fc40000000000 */
[C---:B------:R-:W-:Y:S01]  /*3090*/  IMAD.HI.U32 R2, R208.reuse, R107, RZ ;  /* 0x0000006bd0027227 */ /* 0x040fe200078e00ff */
[----:B------:R2:W-:Y:S01]  /*30a0*/  STL [R1+0x2028], R17 ;  /* 0x0020281101007387 */ /* 0x0005e20000100800 */
[----:B------:R-:W-:Y:S02]  /*30b0*/  IABS R57, R17 ;  /* 0x0000001100397213 */ /* 0x000fe40000000000 */
[----:B------:R-:W-:Y:S01]  /*30c0*/  IMAD.MOV R16, RZ, RZ, -R11 ;  /* 0x000000ffff107224 */ /* 0x000fe200078e0a0b */
[----:B------:R3:W-:Y:S01]  /*30d0*/  STL [R1+0x202c], R15 ;  /* 0x00202c0f01007387 */ /* 0x0007e20000100800 */
[----:B------:R-:W-:Y:S01]  /*30e0*/  IMAD.HI.U32 R11, R208, R245, RZ ;  /* 0x000000f5d00b7227 */ /* 0x000fe200078e00ff */
[----:B------:R-:W-:Y:S02]  /*30f0*/  IABS R148, R15 ;  /* 0x0000000f00947213 */ /* 0x000fe40000000000 */
[C---:B-1----:R-:W-:Y:S01]  /*3100*/  IADD3 R18, R204.reuse, 0x77, RZ ;  /* 0x00000077cc127810 */ /* 0x042fe20007ffe0ff */
[----:B------:R-:W-:Y:S01]  /*3110*/  IMAD.MOV R10, RZ, RZ, -R10 ;  /* 0x000000ffff0a7224 */ /* 0x000fe200078e0a0a */
[C---:B--2---:R-:W-:Y:S01]  /*3120*/  IADD3 R17, R204.reuse, 0x78, RZ ;  /* 0x00000078cc117810 */ /* 0x044fe20007ffe0ff */
[C---:B------:R-:W-:Y:S01]  /*3130*/  IMAD R105, R93.reuse, R12, R105 ;  /* 0x0000000c5d697224 */ /* 0x040fe200078e0269 */
[----:B------:R-:W-:Y:S01]  /*3140*/  IABS R133, R19 ;  /* 0x0000001300857213 */ /* 0x000fe20000000000 */
[----:B------:R-:W-:Y:S01]  /*3150*/  IMAD R113, R93, R14, R113 ;  /* 0x0000000e5d717224 */ /* 0x000fe200078e0271 */
[----:B---3--:R-:W-:Y:S01]  /*3160*/  IADD3 R15, R204, 0x7a, RZ ;  /* 0x0000007acc0f7810 */ /* 0x008fe20007ffe0ff */
[----:B------:R-:W-:Y:S01]  /*3170*/  IMAD.HI.U32 R12, R208, R239, RZ ;  /* 0x000000efd00c7227 */ /* 0x000fe200078e00ff */
[----:B------:R1:W-:Y:S01]  /*3180*/  STL [R1+0x2030], R18 ;  /* 0x0020301201007387 */ /* 0x0003e20000100800 */
[----:B------:R-:W-:-:S02]  /*3190*/  IABS R209, R17 ;  /* 0x0000001100d17213 */ /* 0x000fc40000000000 */
[----:B------:R-:W-:Y:S01]  /*31a0*/  IMAD.MOV R14, RZ, RZ, -R9 ;  /* 0x000000ffff0e7224 */ /* 0x000fe200078e0a09 */
[----:B------:R-:W-:Y:S01]  /*31b0*/  IABS R215, R15 ;  /* 0x0000000f00d77213 */ /* 0x000fe20000000000 */
[----:B------:R-:W-:Y:S01]  /*31c0*/  IMAD.MOV R2, RZ, RZ, -R2 ;  /* 0x000000ffff027224 */ /* 0x000fe200078e0a02 */
[----:B------:R2:W-:Y:S01]  /*31d0*/  STL [R1+0x2034], R17 ;  /* 0x0020341101007387 */ /* 0x0005e20000100800 */
[C---:B------:R-:W-:Y:S01]  /*31e0*/  IMAD R115, R93.reuse, R16, R115 ;  /* 0x000000105d737224 */ /* 0x040fe200078e0273 */
[----:B------:R-:W-:Y:S01]  /*31f0*/  IADD3 R19, R204, 0x7c, RZ ;  /* 0x0000007ccc137810 */ /* 0x000fe20007ffe0ff */
[----:B------:R-:W-:Y:S01]  /*3200*/  IMAD.HI.U32 R9, R208, R13, RZ ;  /* 0x0000000dd0097227 */ /* 0x000fe200078e00ff */
[----:B------:R-:W-:Y:S02]  /*3210*/  IABS R137, R18 ;  /* 0x0000001200897213 */ /* 0x000fe40000000000 */
[C---:B-1----:R-:W-:Y:S01]  /*3220*/  IADD3 R18, R204.reuse, 0x7e, RZ ;  /* 0x0000007ecc127810 */ /* 0x042fe20007ffe0ff */
[----:B------:R-:W-:Y:S01]  /*3230*/  IMAD.MOV R16, RZ, RZ, -R11 ;  /* 0x000000ffff107224 */ /* 0x000fe200078e0a0b */
[----:B------:R-:W-:Y:S01]  /*3240*/  IABS R211, R19 ;  /* 0x0000001300d37213 */ /* 0x000fe20000000000 */
[----:B------:R-:W-:Y:S01]  /*3250*/  IMAD R119, R93, R10, R119 ;  /* 0x0000000a5d777224 */ /* 0x000fe200078e0277 */
[----:B--2---:R-:W-:Y:S01]  /*3260*/  IADD3 R17, R204, 0x7d, RZ ;  /* 0x0000007dcc117810 */ /* 0x004fe20007ffe0ff */
[----:B------:R-:W-:Y:S01]  /*3270*/  IMAD.HI.U32 R10, R208, R240, RZ ;  /* 0x000000f0d00a7227 */ /* 0x000fe200078e00ff */
[----:B------:R-:W-:-:S02]  /*3280*/  IABS R141, R18 ;  /* 0x00000012008d7213 */ /* 0x000fc40000000000 */
[----:B------:R-:W-:Y:S01]  /*3290*/  IADD3 R20, R204, 0x83, RZ ;  /* 0x00000083cc147810 */ /* 0x000fe20007ffe0ff */
[----:B------:R-:W-:Y:S01]  /*32a0*/  IMAD.HI.U32 R11, R208, R125, RZ ;  /* 0x0000007dd00b7227 */ /* 0x000fe200078e00ff */
[C---:B------:R-:W-:Y:S02]  /*32b0*/  IADD3 R116, R204.reuse, 0xb3, RZ ;  /* 0x000000b3cc747810 */ /* 0x040fe40007ffe0ff */
[C---:B------:R-:W-:Y:S01]  /*32c0*/  IADD3 R118, R204.reuse, 0xb4, RZ ;  /* 0x000000b4cc767810 */ /* 0x040fe20007ffe0ff */
[----:B------:R-:W-:Y:S01]  /*32d0*/  IMAD.MOV R12, RZ, RZ, -R12 ;  /* 0x000000ffff0c7224 */ /* 0x000fe200078e0a0c */
        /* <DEDUP_REMOVED lines=10> */
[----:B------:R-:W-:Y:S01]  /*3380*/  IMAD R245, R93, R16, R245 ;  /* 0x000000105df57224 */ /* 0x000fe200078e02f5 */
[----:B------:R-:W-:Y:S01]  /*3390*/  IADD3 R16, -R11, RZ, RZ ;  /* 0x000000ff0b107210 */ /* 0x000fe20007ffe1ff */
[----:B------:R-:W-:Y:S01]  /*33a0*/  IMAD.MOV R10, RZ, RZ, -R10 ;  /* 0x000000ffff0a7224 */ /* 0x000fe200078e0a0a */
[----:B------:R-:W-:Y:S01]  /*33b0*/  IADD3 R129, R204, 0xbb, RZ ;  /* 0x000000bbcc817810 */ /* 0x000fe20007ffe0ff */
[C---:B------:R-:W-:Y:S01]  /*33c0*/  IMAD R239, R93.reuse, R12, R239 ;  /* 0x0000000c5def7224 */ /* 0x040fe200078e02ef */
[----:B------:R-:W-:Y:S01]  /*33d0*/  IABS R136, R132 ;  /* 0x0000008400887213 */ /* 0x000fe20000000000 */
[----:B------:R-:W-:Y:S01]  /*33e0*/  IMAD.HI.U32 R12, R208, R121, RZ ;  /* 0x00000079d00c7227 */ /* 0x000fe200078e00ff */
[----:B------:R-:W-:Y:S02]  /*33f0*/  IABS R126, R124 ;  /* 0x0000007c007e7213 */ /* 0x000fe40000000000 */
[----:B------:R-:W-:Y:S01]  /*3400*/  IADD3 R138, R204, 0xbe, RZ ;  /* 0x000000becc8a7810 */ /* 0x000fe20007ffe0ff */
[----:B------:R-:W-:Y:S01]  /*3410*/  IMAD R9, R93, R14, R13 ;  /* 0x0000000e5d097224 */ /* 0x000fe200078e020d */
[----:B------:R-:W-:Y:S01]  /*3420*/  IADD3 R12, -R12, RZ, RZ ;  /* 0x000000ff0c0c7210 */ /* 0x000fe20007ffe1ff */
[----:B------:R-:W-:Y:S01]  /*3430*/  IMAD.MOV R2, RZ, RZ, -R2 ;  /* 0x000000ffff027224 */ /* 0x000fe200078e0a02 */
[----:B------:R-:W-:Y:S01]  /*3440*/  IADD3 R140, R204, 0xbf, RZ ;  /* 0x000000bfcc8c7810 */ /* 0x000fe20007ffe0ff */
[----:B------:R-:W-:Y:S01]  /*3450*/  IMAD.HI.U32 R13, R208, R131, RZ ;  /* 0x00000083d00d7227 */ /* 0x000fe200078e00ff */
[----:B------:R-:W-:-:S02]  /*3460*/  IADD3 R142, R204, 0xc0, RZ ;  /* 0x000000c0cc8e7810 */ /* 0x000fc40007ffe0ff */
[C---:B------:R-:W-:Y:S01]  /*3470*/  IADD3 R150, R204.reuse, 0xc3, RZ ;  /* 0x000000c3cc967810 */ /* 0x040fe20007ffe0ff */
[----:B------:R-:W-:Y:S01]  /*3480*/  IMAD R240, R93, R10, R240 ;  /* 0x0000000a5df07224 */ /* 0x000fe200078e02f0 */
[----:B------:R-:W-:Y:S01]  /*3490*/  IADD3 R146, R204, 0xc2, RZ ;  /* 0x000000c2cc927810 */ /* 0x000fe20007ffe0ff */
[----:B------:R-:W-:Y:S01]  /*34a0*/  IMAD.HI.U32 R11, R208, R205, RZ ;  /* 0x000000cdd00b7227 */ /* 0x000fe200078e00ff */
[C---:B------:R-:W-:Y:S02]  /*34b0*/  IADD3 R149, R204.reuse, 0xc4, RZ ;  /* 0x000000c4cc957810 */ /* 0x040fe40007ffe0ff */
[----:B------:R-:W-:Y:S01]  /*34c0*/  IADD3 R145, R204, 0xc5, RZ ;  /* 0x000000c5cc917810 */ /* 0x000fe20007ffe0ff */
[----:B------:R-:W-:Y:S01]  /*34d0*/  IMAD.HI.U32 R10, R208, R123, RZ ;  /* 0x0000007bd00a7227 */ /* 0x000fe200078e00ff */
[----:B------:R-:W-:Y:S02]  /*34e0*/  IADD3 R14, -R11, RZ, RZ ;  /* 0x000000ff0b0e7210 */ /* 0x000fe40007ffe1ff */
[C---:B------:R-:W-:Y:S01]  /*34f0*/  IADD3 R156, R204.reuse, 0xc7, RZ ;  /* 0x000000c7cc9c7810 */ /* 0x040fe20007ffe0ff */
[C---:B------:R-:W-:Y:S01]  /*3500*/  IMAD R125, R93.reuse, R16, R125 ;  /* 0x000000105d7d7224 */ /* 0x040fe200078e027d */
[C---:B------:R-:W-:Y:S01]  /*3510*/  IADD3 R158, R204.reuse, 0xc8, RZ ;  /* 0x000000c8cc9e7810 */ /* 0x040fe20007ffe0ff */
[----:B------:R-:W-:Y:S01]  /*3520*/  IMAD R117, R93, R2, R117 ;  /* 0x000000025d757224 */ /* 0x000fe200078e0275 */
[----:B------:R-:W-:Y:S01]  /*3530*/  IABS R152, R145 ;  /* 0x0000009100987213 */ /* 0x000fe20000000000 */
[----:B------:R-:W-:Y:S01]  /*3540*/  IMAD.MOV R16, RZ, RZ, -R13 ;  /* 0x000000ffff107224 */ /* 0x000fe200078e0a0d */
[----:B------:R-:W-:Y:S01]  /*3550*/  IADD3 R13, R204, 0x7b, RZ ;  /* 0x0000007bcc0d7810 */ /* 0x000fe20007ffe0ff */
[----:B------:R-:W-:Y:S01]  /*3560*/  IMAD.HI.U32 R2, R208, R39, RZ ;  /* 0x00000027d0027227 */ /* 0x000fe200078e00ff */
[----:B------:R-:W-:-:S02]  /*3570*/  IADD3 R162, R204, 0xc9, RZ ;  /* 0x000000c9cca27810 */ /* 0x000fc40007ffe0ff */
[----:B------:R-:W-:Y:S01]  /*3580*/  IADD3 R166, R204, 0xcc, RZ ;  /* 0x000000cccca67810 */ /* 0x000fe20007ffe0ff */
[----:B------:R-:W-:Y:S01]  /*3590*/  IMAD.MOV R10, RZ, RZ, -R10 ;  /* 0x000000ffff0a7224 */ /* 0x000fe200078e0a0a */
[----:B------:R-:W-:Y:S01]  /*35a0*/  IADD3 R2, -R2, RZ, RZ ;  /* 0x000000ff02027210 */ /* 0x000fe20007ffe1ff */
[----:B------:R-:W-:Y:S01]  /*35b0*/  IMAD.HI.U32 R11, R208, R242, RZ ;  /* 0x000000f2d00b7227 */ /* 0x000fe200078e00ff */
[C---:B------:R-:W-:Y:S02]  /*35c0*/  IADD3 R168, R204.reuse, 0xcd, RZ ;  /* 0x000000cdcca87810 */ /* 0x040fe40007ffe0ff */
[C---:B------:R-:W-:Y:S01]  /*35d0*/  IADD3 R170, R204.reuse, 0xce, RZ ;  /* 0x000000ceccaa7810 */ /* 0x040fe20007ffe0ff */
[C---:B------:R-:W-:Y:S01]  /*35e0*/  IMAD R131, R93.reuse, R16, R131 ;  /* 0x000000105d837224 */ /* 0x040fe200078e0283 */
[C---:B------:R-:W-:Y:S01]  /*35f0*/  IADD3 R16, R204.reuse, 0x79, RZ ;  /* 0x00000079cc107810 */ /* 0x040fe20007ffe0ff */
[C---:B------:R-:W-:Y:S01]  /*3600*/  IMAD R121, R93.reuse, R12, R121 ;  /* 0x0000000c5d797224 */ /* 0x040fe200078e0279 */
[----:B------:R-:W-:Y:S01]  /*3610*/  IADD3 R182, R204, 0xd1, RZ ;  /* 0x000000d1ccb67810 */ /* 0x000fe20007ffe0ff */
[----:B------:R-:W-:Y:S01]  /*3620*/  IMAD.HI.U32 R12, R208, R203, RZ ;  /* 0x000000cbd00c7227 */ /* 0x000fe200078e00ff */
[----:B------:R-:W-:Y:S01]  /*3630*/  IABS R139, R16 ;  /* 0x00000010008b7213 */ /* 0x000fe20000000000 */
        /* <DEDUP_REMOVED lines=8> */
[----:B------:R-:W-:Y:S01]  /*36c0*/  STL [R1+0x2068], R13 ;  /* 0x0020680d01007387 */ /* 0x000fe20000100800 */
[----:B------:R-:W-:Y:S01]  /*36d0*/  IMAD.MOV R12, RZ, RZ, -R12 ;  /* 0x000000ffff0c7224 */ /* 0x000fe200078e0a0c */
[C---:B-1----:R-:W-:Y:S01]  /*36e0*/  IADD3 R16, R204.reuse, 0x7f, RZ ;  /* 0x0000007fcc107810 */ /* 0x042fe20007ffe0ff */
[C---:B------:R-:W-:Y:S01]  /*36f0*/  IMAD R205, R93.reuse, R14, R205 ;  /* 0x0000000e5dcd7224 */ /* 0x040fe200078e02cd */
[----:B------:R1:W-:Y:S01]  /*3700*/  STL [R1+0x203c], R19 ;  /* 0x00203c1301007387 */ /* 0x0003e20000100800 */
[----:B------:R-:W-:Y:S01]  /*3710*/  IMAD R39, R93, R2, R39 ;  /* 0x000000025d277224 */ /* 0x000fe200078e0227 */
[----:B--2---:R-:W-:Y:S01]  /*3720*/  IADD3 R15, R204, 0x80, RZ ;  /* 0x00000080cc0f7810 */ /* 0x004fe20007ffe0ff */
[----:B------:R-:W-:Y:S01]  /*3730*/  IMAD.HI.U32 R14, R208, R133, RZ ;  /* 0x00000085d00e7227 */ /* 0x000fe200078e00ff */
[----:B------:R2:W-:Y:S01]  /*3740*/  STL [R1+0x204c], R17 ;  /* 0x00204c1101007387 */ /* 0x0005e20000100800 */
[----:B------:R-:W-:-:S02]  /*3750*/  IADD3 R192, R204, 0xd7, RZ ;  /* 0x000000d7ccc07810 */ /* 0x000fc40007ffe0ff */
[----:B------:R-:W-:Y:S01]  /*3760*/  IMAD.MOV R10, RZ, RZ, -R10 ;  /* 0x000000ffff0a7224 */ /* 0x000fe200078e0a0a */
[----:B------:R3:W-:Y:S01]  /*3770*/  STL [R1+0x2060], R18 ;  /* 0x0020601201007387 */ /* 0x0007e20000100800 */
[C---:B------:R-:W-:Y:S01]  /*3780*/  IMAD R242, R93.reuse, R11, R242 ;  /* 0x0000000b5df27224 */ /* 0x040fe200078e02f2 */
[----:B------:R-:W-:Y:S01]  /*3790*/  IADD3 R14, -R14, RZ, RZ ;  /* 0x000000ff0e0e7210 */ /* 0x000fe20007ffe1ff */
[----:B------:R-:W-:Y:S01]  /*37a0*/  IMAD.HI.U32 R2, R208, R201, RZ ;  /* 0x000000c9d0027227 */ /* 0x000fe200078e00ff */
[----:B-1----:R-:W-:Y:S01]  /*37b0*/  IADD3 R19, R204, 0x81, RZ ;  /* 0x00000081cc137810 */ /* 0x002fe20007ffe0ff */
[----:B------:R1:W-:Y:S01]  /*37c0*/  STL [R1+0x207c], R16 ;  /* 0x00207c1001007387 */ /* 0x0003e20000100800 */
[----:B--2---:R-:W-:Y:S01]  /*37d0*/  IABS R17, R17 ;  /* 0x0000001100117213 */ /* 0x004fe20000000000 */
[----:B------:R-:W-:Y:S01]  /*37e0*/  IMAD.HI.U32 R11, R208, R215, RZ ;  /* 0x000000d7d00b7227 */ /* 0x000fe200078e00ff */
[----:B------:R-:W-:Y:S01]  /*37f0*/  IABS R213, R15 ;  /* 0x0000000f00d57213 */ /* 0x000fe20000000000 */
[----:B------:R2:W-:Y:S01]  /*3800*/  STL [R1+0x2080], R15 ;  /* 0x0020800f01007387 */ /* 0x0005e20000100800 */
[----:B---3--:R-:W-:Y:S01]  /*3810*/  IABS R18, R16 ;  /* 0x0000001000127213 */ /* 0x008fe20000000000 */
[----:B------:R-:W-:Y:S01]  /*3820*/  IMAD R203, R93, R12, R203 ;  /* 0x0000000c5dcb7224 */ /* 0x000fe200078e02cb */
[----:B------:R-:W-:Y:S01]  /*3830*/  IADD3 R190, R204, 0xd8, RZ ;  /* 0x000000d8ccbe7810 */ /* 0x000fe20007ffe0ff */
[----:B------:R-:W-:Y:S01]  /*3840*/  IMAD.HI.U32 R12, R208, R135, RZ ;  /* 0x00000087d00c7227 */ /* 0x000fe200078e00ff */
[----:B------:R3:W-:Y:S01]  /*3850*/  STL [R1+0x2048], R19 ;  /* 0x0020481301007387 */ /* 0x0007e20000100800 */
[----:B-1----:R-:W-:-:S02]  /*3860*/  IADD3 R16, R204, 0x84, RZ ;  /* 0x00000084cc107810 */ /* 0x002fc40007ffe0ff */
[C---:B------:R-:W-:Y:S01]  /*3870*/  IMAD R57, R93.reuse, R10, R57 ;  /* 0x0000000a5d397224 */ /* 0x040fe200078e0239 */
[----:B------:R-:W-:Y:S01]  /*3880*/  IABS R10, R13 ;  /* 0x0000000d000a7213 */ /* 0x000fe20000000000 */
[----:B------:R-:W-:Y:S01]  /*3890*/  IMAD.MOV R2, RZ, RZ, -R2 ;  /* 0x000000ffff027224 */ /* 0x000fe200078e0a02 */
[----:B------:R1:W-:Y:S01]  /*38a0*/  STL [R1+0x205c], R22 ;  /* 0x00205c1601007387 */ /* 0x0003e20000100800 */
[----:B------:R-:W-:Y:S01]  /*38b0*/  IMAD.MOV R11, RZ, RZ, -R11 ;  /* 0x000000ffff0b7224 */ /* 0x000fe200078e0a0b */
[----:B--2---:R-:W-:Y:S01]  /*38c0*/  IADD3 R15, R204, 0x85, RZ ;  /* 0x00000085cc0f7810 */ /* 0x004fe20007ffe0ff */
[C---:B------:R-:W-:Y:S01]  /*38d0*/  IMAD.HI.U32 R13, R208.reuse, R209, RZ ;  /* 0x000000d1d00d7227 */ /* 0x040fe200078e00ff */
[----:B------:R-:W-:Y:S01]  /*38e0*/  STL [R1+0x2078], R20 ;  /* 0x0020781401007387 */ /* 0x000fe20000100800 */
[----:B---3--:R-:W-:Y:S02]  /*38f0*/  IABS R19, R19 ;  /* 0x0000001300137213 */ /* 0x008fe40000000000 */
[----:B------:R-:W-:Y:S01]  /*3900*/  IMAD.MOV R12, RZ, RZ, -R12 ;  /* 0x000000ffff0c7224 */ /* 0x000fe200078e0a0c */
[----:B------:R2:W-:Y:S01]  /*3910*/  STL [R1+0x2090], R16 ;  /* 0x0020901001007387 */ /* 0x0005e20000100800 */
[C---:B------:R-:W-:Y:S01]  /*3920*/  IMAD R201, R93.reuse, R2, R201 ;  /* 0x000000025dc97224 */ /* 0x040fe200078e02c9 */
[----:B-1----:R-:W-:Y:S01]  /*3930*/  IABS R22, R16 ;  /* 0x0000001000167213 */ /* 0x002fe20000000000 */
[----:B------:R-:W-:Y:S01]  /*3940*/  IMAD R215, R93, R11, R215 ;  /* 0x0000000b5dd77224 */ /* 0x000fe200078e02d7 */
[----:B------:R1:W-:Y:S01]  /*3950*/  STL [R1+0x2094], R15 ;  /* 0x0020940f01007387 */ /* 0x0003e20000100800 */
[----:B------:R-:W-:Y:S01]  /*3960*/  IMAD.HI.U32 R2, R208, R127, RZ ;  /* 0x0000007fd0027227 */ /* 0x000fe200078e00ff */
[----:B------:R-:W-:-:S02]  /*3970*/  IABS R24, R15 ;  /* 0x0000000f00187213 */ /* 0x000fc40000000000 */
[----:B------:R3:W-:Y:S01]  /*3980*/  STL [R1+0x2058], R26 ;  /* 0x0020581a01007387 */ /* 0x0007e20000100800 */
[----:B------:R-:W-:Y:S01]  /*3990*/  IMAD R133, R93, R14, R133 ;  /* 0x0000000e5d857224 */ /* 0x000fe200078e0285 */
[----:B--2---:R-:W-:Y:S01]  /*39a0*/  IADD3 R16, R204, 0x89, RZ ;  /* 0x00000089cc107810 */ /* 0x004fe20007ffe0ff */
[----:B------:R-:W-:Y:S01]  /*39b0*/  IMAD.MOV R13, RZ, RZ, -R13 ;  /* 0x000000ffff0d7224 */ /* 0x000fe200078e0a0d */
[----:B------:R2:W-:Y:S01]  /*39c0*/  STL [R1+0x2074], R32 ;  /* 0x0020742001007387 */ /* 0x0005e20000100800 */
[----:B------:R-:W-:Y:S01]  /*39d0*/  IMAD.HI.U32 R11, R208, R18, RZ ;  /* 0x00000012d00b7227 */ /* 0x000fe200078e00ff */
[----:B-1----:R-:W-:Y:S02]  /*39e0*/  IADD3 R15, R204, 0x8a, RZ ;  /* 0x0000008acc0f7810 */ /* 0x002fe40007ffe0ff */
[----:B------:R-:W-:Y:S01]  /*39f0*/  IABS R20, R20 ;  /* 0x0000001400147213 */ /* 0x000fe20000000000 */
[----:B------:R-:W-:Y:S01]  /*3a00*/  IMAD.HI.U32 R14, R208, R137, RZ ;  /* 0x00000089d00e7227 */ /* 0x000fe200078e00ff */
[----:B------:R-:W-:Y:S01]  /*3a10*/  IADD3 R11, -R11, RZ, RZ ;  /* 0x000000ff0b0b7210 */ /* 0x000fe20007ffe1ff */
[----:B------:R1:W-:Y:S01]  /*3a20*/  STL [R1+0x208c], R30 ;  /* 0x00208c1e01007387 */ /* 0x0003e20000100800 */
[----:B---3--:R-:W-:Y:S01]  /*3a30*/  IABS R26, R26 ;  /* 0x0000001a001a7213 */ /* 0x008fe20000000000 */
[C---:B------:R-:W-:Y:S01]  /*3a40*/  IMAD R135, R93.reuse, R12, R135 ;  /* 0x0000000c5d877224 */ /* 0x040fe200078e0287 */
[----:B------:R-:W-:Y:S01]  /*3a50*/  IADD3 R14, -R14, RZ, RZ ;  /* 0x000000ff0e0e7210 */ /* 0x000fe20007ffe1ff */
[----:B------:R-:W-:Y:S01]  /*3a60*/  IMAD.HI.U32 R12, R208, R207, RZ ;  /* 0x000000cfd00c7227 */ /* 0x000fe200078e00ff */
[----:B--2---:R-:W-:Y:S01]  /*3a70*/  IABS R32, R16 ;  /* 0x0000001000207213 */ /* 0x004fe20000000000 */
[----:B------:R2:W-:Y:S01]  /*3a80*/  STL [R1+0x20a4], R16 ;  /* 0x0020a41001007387 */ /* 0x0005e20000100800 */
[----:B------:R-:W-:Y:S01]  /*3a90*/  IABS R34, R15 ;  /* 0x0000000f00227213 */ /* 0x000fe20000000000 */
[----:B------:R-:W-:Y:S01]  /*3aa0*/  IMAD.MOV R2, RZ, RZ, -R2 ;  /* 0x000000ffff027224 */ /* 0x000fe200078e0a02 */
[----:B------:R-:W-:Y:S01]  /*3ab0*/  IADD3 R202, R204, 0xdb, RZ ;  /* 0x000000dbccca7810 */ /* 0x000fe20007ffe0ff */
[----:B------:R-:W-:Y:S01]  /*3ac0*/  IMAD R209, R93, R13, R209 ;  /* 0x0000000d5dd17224 */ /* 0x000fe200078e02d1 */
[----:B------:R3:W-:Y:S01]  /*3ad0*/  STL [R1+0x20a8], R15 ;  /* 0x0020a80f01007387 */ /* 0x0007e20000100800 */
[----:B------:R-:W-:Y:S01]  /*3ae0*/  IMAD.HI.U32 R13, R208, R17, RZ ;  /* 0x00000011d00d7227 */ /* 0x000fe200078e00ff */
[----:B-1----:R-:W-:-:S02]  /*3af0*/  IABS R30, R30 ;  /* 0x0000001e001e7213 */ /* 0x002fc40000000000 */
[----:B------:R1:W-:Y:S01]  /*3b00*/  STL [R1+0x2070], R36 ;  /* 0x0020702401007387 */ /* 0x0003e20000100800 */
[----:B------:R-:W-:Y:S01]  /*3b10*/  IMAD.MOV R12, RZ, RZ, -R12 ;  /* 0x000000ffff0c7224 */ /* 0x000fe200078e0a0c */
[----:B--2---:R-:W-:Y:S01]  /*3b20*/  IADD3 R16, R204, 0x8e, RZ ;  /* 0x0000008ecc107810 */ /* 0x004fe20007ffe0ff */
[C---:B------:R-:W-:Y:S01]  /*3b30*/  IMAD R127, R93.reuse, R2, R127 ;  /* 0x000000025d7f7224 */ /* 0x040fe200078e027f */
[----:B------:R2:W-:Y:S01]  /*3b40*/  STL [R1+0x2088], R38 ;  /* 0x0020882601007387 */ /* 0x0005e20000100800 */
[----:B------:R-:W-:Y:S01]  /*3b50*/  IMAD.HI.U32 R2, R208, R148, RZ ;  /* 0x00000094d0027227 */ /* 0x000fe200078e00ff */
[----:B---3--:R-:W-:Y:S02]  /*3b60*/  IADD3 R15, R204, 0x8f, RZ ;  /* 0x0000008fcc0f7810 */ /* 0x008fe40007ffe0ff */
[----:B------:R-:W-:Y:S01]  /*3b70*/  STL [R1+0x20a0], R42 ;  /* 0x0020a02a01007387 */ /* 0x000fe20000100800 */
[----:B------:R-:W-:Y:S01]  /*3b80*/  IMAD.MOV R13, RZ, RZ, -R13 ;  /* 0x000000ffff0d7224 */ /* 0x000fe200078e0a0d */
[----:B-1----:R-:W-:Y:S01]  /*3b90*/  IABS R36, R36 ;  /* 0x0000002400247213 */ /* 0x002fe20000000000 */
[C---:B------:R-:W-:Y:S01]  /*3ba0*/  IMAD R18, R93.reuse, R11, R18 ;  /* 0x0000000b5d127224 */ /* 0x040fe200078e0212 */
[----:B------:R-:W-:Y:S01]  /*3bb0*/  STL [R1+0x20b8], R16 ;  /* 0x0020b81001007387 */ /* 0x000fe20000100800 */
[C---:B------:R-:W-:Y:S01]  /*3bc0*/  IMAD R207, R93.reuse, R12, R207 ;  /* 0x0000000c5dcf7224 */ /* 0x040fe200078e02cf */
[----:B--2---:R-:W-:Y:S01]  /*3bd0*/  IABS R38, R38 ;  /* 0x0000002600267213 */ /* 0x004fe20000000000 */
[----:B------:R-:W-:Y:S01]  /*3be0*/  IMAD R137, R93, R14, R137 ;  /* 0x0000000e5d897224 */ /* 0x000fe200078e0289 */
[----:B------:R-:W-:Y:S01]  /*3bf0*/  STL [R1+0x20bc], R15 ;  /* 0x0020bc0f01007387 */ /* 0x000fe20000100800 */
[----:B------:R-:W-:Y:S01]  /*3c00*/  IMAD.HI.U32 R11, R208, R22, RZ ;  /* 0x00000016d00b7227 */ /* 0x000fe200078e00ff */
[----:B------:R-:W-:-:S02]  /*3c10*/  IABS R44, R15 ;  /* 0x0000000f002c7213 */ /* 0x000fc40000000000 */
[----:B------:R1:W-:Y:S01]  /*3c20*/  STL [R1+0x2084], R46 ;  /* 0x0020842e01007387 */ /* 0x0003e20000100800 */
[----:B------:R-:W-:Y:S01]  /*3c30*/  IMAD.HI.U32 R12, R208, R139, RZ ;  /* 0x0000008bd00c7227 */ /* 0x000fe200078e00ff */
[----:B------:R-:W-:Y:S02]  /*3c40*/  IADD3 R200, R204, 0xdc, RZ ;  /* 0x000000dcccc87810 */ /* 0x000fe40007ffe0ff */
[----:B------:R2:W-:Y:S01]  /*3c50*/  STL [R1+0x209c], R48 ;  /* 0x00209c3001007387 */ /* 0x0005e20000100800 */
[----:B------:R-:W-:-:S03]  /*3c60*/  IMAD.HI.U32 R14, R208, R211, RZ ;  /* 0x000000d3d00e7227 */ /* 0x000fc600078e00ff */
[----:B------:R3:W-:Y:S01]  /*3c70*/  STL [R1+0x20b4], R50 ;  /* 0x0020b43201007387 */ /* 0x0007e20000100800 */
[----:B------:R-:W-:Y:S01]  /*3c80*/  IMAD.MOV R2, RZ, RZ, -R2 ;  /* 0x000000ffff027224 */ /* 0x000fe200078e0a02 */
[----:B-1----:R-:W-:Y:S01]  /*3c90*/  IABS R46, R46 ;  /* 0x0000002e002e7213 */ /* 0x002fe20000000000 */
[----:B------:R-:W-:Y:S01]  /*3ca0*/  IMAD R17, R93, R13, R17 ;  /* 0x0000000d5d117224 */ /* 0x000fe200078e0211 */
[----:B------:R1:W-:Y:S01]  /*3cb0*/  STL [R1+0x20e0], R54 ;  /* 0x0020e03601007387 */ /* 0x0003e20000100800 */
[----:B------:R-:W-:Y:S01]  /*3cc0*/  IMAD.HI.U32 R13, R208, R28, RZ ;  /* 0x0000001cd00d7227 */ /* 0x000fe200078e00ff */
[----:B--2---:R-:W-:-:S03]  /*3cd0*/  IABS R48, R48 ;  /* 0x0000003000307213 */ /* 0x004fc60000000000 */
[----:B------:R-:W-:Y:S01]  /*3ce0*/  IMAD.MOV R11, RZ, RZ, -R11 ;  /* 0x000000ffff0b7224 */ /* 0x000fe200078e0a0b */
[----:B---3--:R-:W-:Y:S01]  /*3cf0*/  IABS R50, R50 ;  /* 0x0000003200327213 */ /* 0x008fe20000000000 */
[----:B------:R-:W-:Y:S02]  /*3d00*/  IMAD.MOV R12, RZ, RZ, -R12 ;  /* 0x000000ffff0c7224 */ /* 0x000fe400078e0a0c */
[----:B------:R-:W-:Y:S01]  /*3d10*/  IMAD.MOV R14, RZ, RZ, -R14 ;  /* 0x000000ffff0e7224 */ /* 0x000fe200078e0a0e */
[----:B-1----:R-:W-:Y:S01]  /*3d20*/  IABS R54, R54 ;  /* 0x0000003600367213 */ /* 0x002fe20000000000 */
[----:B------:R-:W-:Y:S02]  /*3d30*/  IMAD R148, R93, R2, R148 ;  /* 0x000000025d947224 */ /* 0x000fe400078e0294 */
[----:B------:R-:W-:-:S04]  /*3d40*/  IMAD.HI.U32 R2, R208, R10, RZ ;  /* 0x0000000ad0027227 */ /* 0x000fc800078e00ff */
[----:B------:R-:W-:Y:S01]  /*3d50*/  IMAD.MOV R13, RZ, RZ, -R13 ;  /* 0x000000ffff0d7224 */ /* 0x000fe200078e0a0d */
[----:B------:R-:W-:Y:S01]  /*3d60*/  IADD3 R2, -R2, RZ, RZ ;  /* 0x000000ff02027210 */ /* 0x000fe20007ffe1ff */
[C---:B------:R-:W-:Y:S02]  /*3d70*/  IMAD R22, R93.reuse, R11, R22 ;  /* 0x0000000b5d167224 */ /* 0x040fe400078e0216 */
[C---:B------:R-:W-:Y:S02]  /*3d80*/  IMAD R139, R93.reuse, R12, R139 ;  /* 0x0000000c5d8b7224 */ /* 0x040fe400078e028b */
[----:B------:R-:W-:Y:S02]  /*3d90*/  IMAD R211, R93, R14, R211 ;  /* 0x0000000e5dd37224 */ /* 0x000fe400078e02d3 */
[----:B------:R-:W-:-:S04]  /*3da0*/  IMAD.HI.U32 R11, R208, R32, RZ ;  /* 0x00000020d00b7227 */ /* 0x000fc800078e00ff */
[----:B------:R-:W-:-:S04]  /*3db0*/  IMAD.HI.U32 R12, R208, R141, RZ ;  /* 0x0000008dd00c7227 */ /* 0x000fc800078e00ff */
[----:B------:R-:W-:-:S04]  /*3dc0*/  IMAD.HI.U32 R14, R208, R19, RZ ;  /* 0x00000013d00e7227 */ /* 0x000fc800078e00ff */
[----:B------:R-:W-:Y:S02]  /*3dd0*/  IMAD R28, R93, R13, R28 ;  /* 0x0000000d5d1c7224 */ /* 0x000fe400078e021c */
[----:B------:R-:W-:-:S04]  /*3de0*/  IMAD.HI.U32 R13, R208, R232, RZ ;  /* 0x000000e8d00d7227 */ /* 0x000fc800078e00ff */
[----:B------:R-:W-:Y:S01]  /*3df0*/  IMAD.MOV R11, RZ, RZ, -R11 ;  /* 0x000000ffff0b7224 */ /* 0x000fe200078e0a0b */
[----:B------:R-:W-:Y:S01]  /*3e00*/  IADD3 R13, -R13, RZ, RZ ;  /* 0x000000ff0d0d7210 */ /* 0x000fe20007ffe1ff */
[----:B------:R-:W-:Y:S02]  /*3e10*/  IMAD.MOV R12, RZ, RZ, -R12 ;  /* 0x000000ffff0c7224 */ /* 0x000fe400078e0a0c */
[----:B------:R-:W-:Y:S02]  /*3e20*/  IMAD.MOV R14, RZ, RZ, -R14 ;  /* 0x000000ffff0e7224 */ /* 0x000fe400078e0a0e */
[C---:B------:R-:W-:Y:S02]  /*3e30*/  IMAD R10, R93.reuse, R2, R10 ;  /* 0x000000025d0a7224 */ /* 0x040fe400078e020a */
[----:B------:R-:W-:Y:S01]  /*3e40*/  IMAD R32, R93, R11, R32 ;  /* 0x0000000b5d207224 */ /* 0x000fe200078e0220 */
[----:B------:R-:W-:Y:S01]  /*3e50*/  IABS R11, R42 ;  /* 0x0000002a000b7213 */ /* 0x000fe20000000000 */
[----:B------:R-:W-:Y:S01]  /*3e60*/  IMAD.HI.U32 R2, R208, R213, RZ ;  /* 0x000000d5d0027227 */ /* 0x000fe200078e00ff */
[----:B------:R-:W-:-:S02]  /*3e70*/  IABS R42, R16 ;  /* 0x00000010002a7213 */ /* 0x000fc40000000000 */
[----:B------:R-:W-:Y:S01]  /*3e80*/  IADD3 R16, R204, 0x94, RZ ;  /* 0x00000094cc107810 */ /* 0x000fe20007ffe0ff */
[C---:B------:R-:W-:Y:S02]  /*3e90*/  IMAD R141, R93.reuse, R12, R141 ;  /* 0x0000000c5d8d7224 */ /* 0x040fe400078e028d */
[----:B------:R-:W-:Y:S01]  /*3ea0*/  IMAD R19, R93, R14, R19 ;  /* 0x0000000e5d137224 */ /* 0x000fe200078e0213 */
[----:B------:R-:W-:Y:S01]  /*3eb0*/  IABS R64, R16 ;  /* 0x0000001000407213 */ /* 0x000fe20000000000 */
[C---:B------:R-:W-:Y:S01]  /*3ec0*/  IMAD.HI.U32 R12, R208.reuse, R20, RZ ;  /* 0x00000014d00c7227 */ /* 0x040fe200078e00ff */
[----:B------:R1:W-:Y:S03]  /*3ed0*/  STL [R1+0x20e8], R16 ;  /* 0x0020e81001007387 */ /* 0x0003e60000100800 */
[----:B------:R-:W-:Y:S01]  /*3ee0*/  IMAD.HI.U32 R14, R208, R26, RZ ;  /* 0x0000001ad00e7227 */ /* 0x000fe200078e00ff */
[----:B------:R-:W-:Y:S01]  /*3ef0*/  IADD3 R12, -R12, RZ, RZ ;  /* 0x000000ff0c0c7210 */ /* 0x000fe20007ffe1ff */
[----:B------:R2:W-:Y:S02]  /*3f00*/  STL [R1+0x2098], R56 ;  /* 0x0020983801007387 */ /* 0x0005e40000100800 */
[----:B------:R-:W-:-:S02]  /*3f10*/  IMAD.MOV R2, RZ, RZ, -R2 ;  /* 0x000000ffff027224 */ /* 0x000fc400078e0a02 */
[C---:B------:R-:W-:Y:S01]  /*3f20*/  IMAD R232, R93.reuse, R13, R232 ;  /* 0x0000000d5de87224 */ /* 0x040fe200078e02e8 */
[----:B------:R3:W-:Y:S01]  /*3f30*/  STL [R1+0x20b0], R58 ;  /* 0x0020b03a01007387 */ /* 0x0007e20000100800 */
[----:B------:R-:W-:Y:S01]  /*3f40*/  IMAD.MOV R14, RZ, RZ, -R14 ;  /* 0x000000ffff0e7224 */ /* 0x000fe200078e0a0e */
[----:B-1----:R-:W-:Y:S01]  /*3f50*/  IADD3 R16, R204, 0x99, RZ ;  /* 0x00000099cc107810 */ /* 0x002fe20007ffe0ff */
[C---:B------:R-:W-:Y:S01]  /*3f60*/  IMAD.HI.U32 R13, R208.reuse, R11, RZ ;  /* 0x0000000bd00d7227 */ /* 0x040fe200078e00ff */
[----:B------:R1:W-:Y:S01]  /*3f70*/  STL [R1+0x20dc], R60 ;  /* 0x0020dc3c01007387 */ /* 0x0003e20000100800 */
[----:B--2---:R-:W-:Y:S02]  /*3f80*/  IABS R56, R56 ;  /* 0x0000003800387213 */ /* 0x004fe40000000000 */
[----:B------:R-:W-:Y:S01]  /*3f90*/  IMAD R213, R93, R2, R213 ;  /* 0x000000025dd57224 */ /* 0x000fe200078e02d5 */
[----:B------:R-:W-:Y:S01]  /*3fa0*/  STL [R1+0x20f4], R62 ;  /* 0x0020f43e01007387 */ /* 0x000fe20000100800 */
[----:B------:R-:W-:Y:S01]  /*3fb0*/  IMAD.HI.U32 R2, R208, R24, RZ ;  /* 0x00000018d0027227 */ /* 0x000fe200078e00ff */
[----:B---3--:R-:W-:-:S02]  /*3fc0*/  IABS R58, R58 ;  /* 0x0000003a003a7213 */ /* 0x008fc40000000000 */
[----:B------:R2:W-:Y:S01]  /*3fd0*/  STL [R1+0x2104], R16 ;  /* 0x0021041001007387 */ /* 0x0005e20000100800 */
[C---:B------:R-:W-:Y:S01]  /*3fe0*/  IMAD R26, R93.reuse, R14, R26 ;  /* 0x0000000e5d1a7224 */ /* 0x040fe200078e021a */
[----:B-1----:R-:W-:Y:S01]  /*3ff0*/  IABS R60, R60 ;  /* 0x0000003c003c7213 */ /* 0x002fe20000000000 */
[----:B------:R-:W-:Y:S01]  /*4000*/  IMAD.MOV R13, RZ, RZ, -R13 ;  /* 0x000000ffff0d7224 */ /* 0x000fe200078e0a0d */
[----:B------:R-:W-:Y:S01]  /*4010*/  STL [R1+0x20ac], R66 ;  /* 0x0020ac4201007387 */ /* 0x000fe20000100800 */
[----:B------:R-:W-:Y:S01]  /*4020*/  IMAD.HI.U32 R14, R208, R38, RZ ;  /* 0x00000026d00e7227 */ /* 0x000fe200078e00ff */
[----:B------:R-:W-:Y:S02]  /*4030*/  IABS R147, R16 ;  /* 0x0000001000937213 */ /* 0x000fe40000000000 */
[----:B------:R1:W-:Y:S01]  /*4040*/  STL [R1+0x20d8], R68 ;  /* 0x0020d84401007387 */ /* 0x0003e20000100800 */
[----:B------:R-:W-:Y:S01]  /*4050*/  IMAD R20, R93, R12, R20 ;  /* 0x0000000c5d147224 */ /* 0x000fe200078e0214 */
[----:B--2---:R-:W-:Y:S01]  /*4060*/  IADD3 R16, R204, 0x9e, RZ ;  /* 0x0000009ecc107810 */ /* 0x004fe20007ffe0ff */
[----:B------:R-:W-:Y:S01]  /*4070*/  IMAD.HI.U32 R12, R208, R30, RZ ;  /* 0x0000001ed00c7227 */ /* 0x000fe200078e00ff */
[----:B------:R2:W-:Y:S01]  /*4080*/  STL [R1+0x20f0], R70 ;  /* 0x0020f04601007387 */ /* 0x0005e20000100800 */
[----:B------:R-:W-:-:S02]  /*4090*/  IABS R62, R62 ;  /* 0x0000003e003e7213 */ /* 0x000fc40000000000 */
[----:B------:R-:W-:Y:S01]  /*40a0*/  IMAD.MOV R2, RZ, RZ, -R2 ;  /* 0x000000ffff027224 */ /* 0x000fe200078e0a02 */
[----:B------:R-:W-:Y:S01]  /*40b0*/  STL [R1+0x2118], R72 ;  /* 0x0021184801007387 */ /* 0x000fe20000100800 */
[C---:B------:R-:W-:Y:S01]  /*40c0*/  IMAD R11, R93.reuse, R13, R11 ;  /* 0x0000000d5d0b7224 */ /* 0x040fe200078e020b */
[----:B-1----:R-:W-:Y:S01]  /*40d0*/  IABS R68, R68 ;  /* 0x0000004400447213 */ /* 0x002fe20000000000 */
[----:B------:R-:W-:Y:S01]  /*40e0*/  IMAD.MOV R14, RZ, RZ, -R14 ;  /* 0x000000ffff0e7224 */ /* 0x000fe200078e0a0e */
[----:B------:R1:W-:Y:S01]  /*40f0*/  STL [R1+0x211c], R16 ;  /* 0x00211c1001007387 */ /* 0x0003e20000100800 */
[C---:B------:R-:W-:Y:S01]  /*4100*/  IMAD.HI.U32 R13, R208.reuse, R50, RZ ;  /* 0x00000032d00d7227 */ /* 0x040fe200078e00ff */
[----:B--2---:R-:W-:Y:S02]  /*4110*/  IABS R70, R70 ;  /* 0x0000004600467213 */ /* 0x004fe40000000000 */
[----:B------:R-:W-:Y:S01]  /*4120*/  STL [R1+0x20d4], R84 ;  /* 0x0020d45401007387 */ /* 0x000fe20000100800 */
[----:B------:R-:W-:Y:S01]  /*4130*/  IMAD.MOV R12, RZ, RZ, -R12 ;  /* 0x000000ffff0c7224 */ /* 0x000fe200078e0a0c */
[----:B------:R-:W-:Y:S01]  /*4140*/  IABS R74, R16 ;  /* 0x00000010004a7213 */ /* 0x000fe20000000000 */
[----:B------:R-:W-:Y:S01]  /*4150*/  IMAD R24, R93, R2, R24 ;  /* 0x000000025d187224 */ /* 0x000fe200078e0218 */
[----:B------:R-:W-:Y:S01]  /*4160*/  STL [R1+0x20ec], R78 ;  /* 0x0020ec4e01007387 */ /* 0x000fe20000100800 */
[----:B------:R-:W-:Y:S01]  /*4170*/  IMAD.HI.U32 R2, R208, R34, RZ ;  /* 0x00000022d0027227 */ /* 0x000fe200078e00ff */
[----:B-1----:R-:W-:-:S02]  /*4180*/  IADD3 R16, R204, 0xa3, RZ ;  /* 0x000000a3cc107810 */ /* 0x002fc40007ffe0ff */
[----:B------:R1:W-:Y:S01]  /*4190*/  STL [R1+0x2114], R80 ;  /* 0x0021145001007387 */ /* 0x0003e20000100800 */
[C---:B------:R-:W-:Y:S01]  /*41a0*/  IMAD R38, R93.reuse, R14, R38 ;  /* 0x0000000e5d267224 */ /* 0x040fe200078e0226 */
[----:B------:R-:W-:Y:S01]  /*41b0*/  IABS R72, R72 ;  /* 0x0000004800487213 */ /* 0x000fe20000000000 */
[----:B------:R-:W-:Y:S01]  /*41c0*/  IMAD.MOV R13, RZ, RZ, -R13 ;  /* 0x000000ffff0d7224 */ /* 0x000fe200078e0a0d */
[----:B------:R2:W-:Y:S01]  /*41d0*/  STL [R1+0x213c], R82 ;  /* 0x00213c5201007387 */ /* 0x0005e20000100800 */
[C---:B------:R-:W-:Y:S01]  /*41e0*/  IMAD.HI.U32 R14, R208.reuse, R48, RZ ;  /* 0x00000030d00e7227 */ /* 0x040fe200078e00ff */
[----:B------:R-:W-:Y:S02]  /*41f0*/  IABS R66, R66 ;  /* 0x0000004200427213 */ /* 0x000fe40000000000 */
[----:B------:R-:W-:Y:S01]  /*4200*/  STL [R1+0x2144], R16 ;  /* 0x0021441001007387 */ /* 0x000fe20000100800 */
[----:B------:R-:W-:Y:S01]  /*4210*/  IMAD R30, R93, R12, R30 ;  /* 0x0000000c5d1e7224 */ /* 0x000fe200078e021e */
[----:B-1----:R-:W-:Y:S01]  /*4220*/  IABS R80, R80 ;  /* 0x0000005000507213 */ /* 0x002fe20000000000 */
[----:B------:R-:W-:Y:S01]  /*4230*/  IMAD.HI.U32 R12, R208, R42, RZ ;  /* 0x0000002ad00c7227 */ /* 0x000fe200078e00ff */
[----:B------:R1:W-:Y:S01]  /*4240*/  STL [R1+0x20e4], R86 ;  /* 0x0020e45601007387 */ /* 0x0003e20000100800 */
[----:B------:R-:W-:-:S02]  /*4250*/  IABS R78, R78 ;  /* 0x0000004e004e7213 */ /* 0x000fc40000000000 */
[----:B------:R-:W-:Y:S01]  /*4260*/  IMAD.MOV R2, RZ, RZ, -R2 ;  /* 0x000000ffff027224 */ /* 0x000fe200078e0a02 */
[----:B--2---:R-:W-:Y:S01]  /*4270*/  IABS R82, R82 ;  /* 0x0000005200527213 */ /* 0x004fe20000000000 */
[----:B------:R-:W-:Y:S01]  /*4280*/  IMAD R50, R93, R13, R50 ;  /* 0x0000000d5d327224 */ /* 0x000fe200078e0232 */
[----:B------:R2:W-:Y:S01]  /*4290*/  STL [R1+0x2110], R90 ;  /* 0x0021105a01007387 */ /* 0x0005e20000100800 */
[----:B------:R-:W-:Y:S02]  /*42a0*/  IMAD.MOV R14, RZ, RZ, -R14 ;  /* 0x000000ffff0e7224 */ /* 0x000fe400078e0a0e */
[C---:B------:R-:W-:Y:S01]  /*42b0*/  IMAD.HI.U32 R13, R208.reuse, R60, RZ ;  /* 0x0000003cd00d7227 */ /* 0x040fe200078e00ff */
[----:B------:R3:W-:Y:S01]  /*42c0*/  STL [R1+0x2138], R94 ;  /* 0x0021385e01007387 */ /* 0x0007e20000100800 */
[----:B-1----:R-:W-:Y:S02]  /*42d0*/  IABS R86, R86 ;  /* 0x0000005600567213 */ /* 0x002fe40000000000 */
[C---:B------:R-:W-:Y:S01]  /*42e0*/  IMAD.HI.U32 R15, R208.reuse, R36, RZ ;  /* 0x00000024d00f7227 */ /* 0x040fe200078e00ff */
[----:B------:R-:W-:Y:S01]  /*42f0*/  IADD3 R13, -R13, RZ, RZ ;  /* 0x000000ff0d0d7210 */ /* 0x000fe20007ffe1ff */
[----:B------:R1:W-:Y:S01]  /*4300*/  STL [R1+0x2150], R92 ;  /* 0x0021505c01007387 */ /* 0x0003e20000100800 */
[----:B--2---:R-:W-:Y:S01]  /*4310*/  IABS R90, R90 ;  /* 0x0000005a005a7213 */ /* 0x004fe20000000000 */
[----:B------:R-:W-:Y:S01]  /*4320*/  IMAD.MOV R12, RZ, RZ, -R12 ;  /* 0x000000ffff0c7224 */ /* 0x000fe200078e0a0c */
[----:B------:R-:W-:Y:S01]  /*4330*/  IADD3 R15, -R15, RZ, RZ ;  /* 0x000000ff0f0f7210 */ /* 0x000fe20007ffe1ff */
[----:B------:R-:W-:Y:S01]  /*4340*/  IMAD R34, R93, R2, R34 ;  /* 0x000000025d227224 */ /* 0x000fe200078e0222 */
[----:B------:R2:W-:Y:S01]  /*4350*/  STL [R1+0x215c], R88 ;  /* 0x00215c5801007387 */ /* 0x0005e20000100800 */
[----:B------:R-:W-:Y:S01]  /*4360*/  IMAD.HI.U32 R2, R208, R44, RZ ;  /* 0x0000002cd0027227 */ /* 0x000fe200078e00ff */
[----:B---3--:R-:W-:-:S02]  /*4370*/  IABS R94, R88 ;  /* 0x00000058005e7213 */ /* 0x008fc40000000000 */
[----:B------:R3:W-:Y:S01]  /*4380*/  STL [R1+0x20d0], R96 ;  /* 0x0020d06001007387 */ /* 0x0007e20000100800 */
[C---:B------:R-:W-:Y:S01]  /*4390*/  IMAD R48, R93.reuse, R14, R48 ;  /* 0x0000000e5d307224 */ /* 0x040fe200078e0230 */
[----:B------:R-:W-:Y:S01]  /*43a0*/  IADD3 R2, -R2, RZ, RZ ;  /* 0x000000ff02027210 */ /* 0x000fe20007ffe1ff */
[----:B------:R-:W-:Y:S01]  /*43b0*/  IMAD.HI.U32 R14, R208, R58, RZ ;  /* 0x0000003ad00e7227 */ /* 0x000fe200078e00ff */
[----:B-1----:R-:W-:Y:S01]  /*43c0*/  IABS R92, R92 ;  /* 0x0000005c005c7213 */ /* 0x002fe20000000000 */
[----:B------:R1:W-:Y:S01]  /*43d0*/  STL [R1+0x210c], R98 ;  /* 0x00210c6201007387 */ /* 0x0003e20000100800 */
[----:B--2---:R-:W-:Y:S01]  /*43e0*/  IADD3 R88, R204, 0xad, RZ ;  /* 0x000000adcc587810 */ /* 0x004fe20007ffe0ff */
[----:B------:R-:W-:Y:S02]  /*43f0*/  IMAD R42, R93, R12, R42 ;  /* 0x0000000c5d2a7224 */ /* 0x000fe400078e022a */
[----:B------:R-:W-:Y:S01]  /*4400*/  IMAD.HI.U32 R12, R208, R54, RZ ;  /* 0x00000036d00c7227 */ /* 0x000fe200078e00ff */
[----:B------:R2:W-:Y:S01]  /*4410*/  STL [R1+0x2134], R104 ;  /* 0x0021346801007387 */ /* 0x0005e20000100800 */
[----:B---3--:R-:W-:-:S02]  /*4420*/  IABS R96, R96 ;  /* 0x0000006000607213 */ /* 0x008fc40000000000 */
[----:B------:R-:W-:Y:S01]  /*4430*/  IMAD.MOV R14, RZ, RZ, -R14 ;  /* 0x000000ffff0e7224 */ /* 0x000fe200078e0a0e */
[----:B------:R-:W-:Y:S01]  /*4440*/  IADD3 R12, -R12, RZ, RZ ;  /* 0x000000ff0c0c7210 */ /* 0x000fe20007ffe1ff */
[C---:B------:R-:W-:Y:S01]  /*4450*/  IMAD R60, R93.reuse, R13, R60 ;  /* 0x0000000d5d3c7224 */ /* 0x040fe200078e023c */
[----:B------:R3:W-:Y:S01]  /*4460*/  STL [R1+0x2158], R102 ;  /* 0x0021586601007387 */ /* 0x0007e20000100800 */
[----:B------:R-:W-:Y:S01]  /*4470*/  IMAD R36, R93, R15, R36 ;  /* 0x0000000f5d247224 */ /* 0x000fe200078e0224 */
[----:B-1----:R-:W-:Y:S01]  /*4480*/  IABS R98, R98 ;  /* 0x0000006200627213 */ /* 0x002fe20000000000 */
[C---:B------:R-:W-:Y:S01]  /*4490*/  IMAD.HI.U32 R13, R208.reuse, R70, RZ ;  /* 0x00000046d00d7227 */ /* 0x040fe200078e00ff */
[----:B------:R1:W-:Y:S01]  /*44a0*/  STL [R1+0x216c], R88 ;  /* 0x00216c5801007387 */ /* 0x0003e20000100800 */
[----:B--2---:R-:W-:Y:S02]  /*44b0*/  IABS R104, R88 ;  /* 0x0000005800687213 */ /* 0x004fe40000000000 */
[----:B------:R-:W-:Y:S01]  /*44c0*/  IMAD.HI.U32 R15, R208, R46, RZ ;  /* 0x0000002ed00f7227 */ /* 0x000fe200078e00ff */
[----:B------:R2:W-:Y:S01]  /*44d0*/  STL [R1+0x20cc], R106 ;  /* 0x0020cc6a01007387 */ /* 0x0005e20000100800 */
[----:B---3--:R-:W-:-:S02]  /*44e0*/  IABS R102, R102 ;  /* 0x0000006600667213 */ /* 0x008fc40000000000 */
[C---:B------:R-:W-:Y:S01]  /*44f0*/  IMAD R58, R93.reuse, R14, R58 ;  /* 0x0000000e5d3a7224 */ /* 0x040fe200078e023a */
[----:B------:R3:W-:Y:S01]  /*4500*/  STL [R1+0x2108], R108 ;  /* 0x0021086c01007387 */ /* 0x0007e20000100800 */
[----:B------:R-:W-:Y:S01]  /*4510*/  IMAD R44, R93, R2, R44 ;  /* 0x000000025d2c7224 */ /* 0x000fe200078e022c */
[----:B-1----:R-:W-:Y:S01]  /*4520*/  IADD3 R88, R204, 0xb2, RZ ;  /* 0x000000b2cc587810 */ /* 0x002fe20007ffe0ff */
[C---:B------:R-:W-:Y:S01]  /*4530*/  IMAD.HI.U32 R14, R208.reuse, R68, RZ ;  /* 0x00000044d00e7227 */ /* 0x040fe200078e00ff */
[----:B------:R1:W-:Y:S01]  /*4540*/  STL [R1+0x2130], R110 ;  /* 0x0021306e01007387 */ /* 0x0003e20000100800 */
[----:B--2---:R-:W-:Y:S02]  /*4550*/  IABS R106, R106 ;  /* 0x0000006a006a7213 */ /* 0x004fe40000000000 */
[----:B------:R-:W-:Y:S01]  /*4560*/  IMAD.HI.U32 R2, R208, R64, RZ ;  /* 0x00000040d0027227 */ /* 0x000fe200078e00ff */
[----:B------:R-:W-:Y:S01]  /*4570*/  IADD3 R14, -R14, RZ, RZ ;  /* 0x000000ff0e0e7210 */ /* 0x000fe20007ffe1ff */
[----:B------:R-:W-:Y:S01]  /*4580*/  STL [R1+0x2154], R114 ;  /* 0x0021547201007387 */ /* 0x000fe20000100800 */
[----:B---3--:R-:W-:Y:S01]  /*4590*/  IABS R108, R108 ;  /* 0x0000006c006c7213 */ /* 0x008fe20000000000 */
[----:B------:R-:W-:-:S02]  /*45a0*/  IMAD.MOV R13, RZ, RZ, -R13 ;  /* 0x000000ffff0d7224 */ /* 0x000fc400078e0a0d */
[----:B------:R-:W-:Y:S01]  /*45b0*/  IMAD.MOV R15, RZ, RZ, -R15 ;  /* 0x000000ffff0f7224 */ /* 0x000fe200078e0a0f */
[----:B------:R-:W-:Y:S01]  /*45c0*/  STL [R1+0x2168], R88 ;  /* 0x0021685801007387 */ /* 0x000fe20000100800 */
[C---:B------:R-:W-:Y:S01]  /*45d0*/  IMAD R54, R93.reuse, R12, R54 ;  /* 0x0000000c5d367224 */ /* 0x040fe200078e0236 */
[----:B-1----:R-:W-:Y:S01]  /*45e0*/  IABS R110, R110 ;  /* 0x0000006e006e7213 */ /* 0x002fe20000000000 */
[----:B------:R-:W-:Y:S01]  /*45f0*/  IMAD.HI.U32 R12, R208, R62, RZ ;  /* 0x0000003ed00c7227 */ /* 0x000fe200078e00ff */
[----:B------:R1:W-:Y:S03]  /*4600*/  STL [R1+0x20c8], R116 ;  /* 0x0020c87401007387 */ /* 0x0003e60000100800 */
[----:B------:R-:W-:Y:S01]  /*4610*/  IMAD.MOV R2, RZ, RZ, -R2 ;  /* 0x000000ffff027224 */ /* 0x000fe200078e0a02 */
[----:B------:R2:W-:Y:S01]  /*4620*/  STL [R1+0x2100], R118 ;  /* 0x0021007601007387 */ /* 0x0005e20000100800 */
[----:B------:R-:W-:-:S02]  /*4630*/  IMAD R70, R93, R13, R70 ;  /* 0x0000000d5d467224 */ /* 0x000fc400078e0246 */
[C---:B------:R-:W-:Y:S01]  /*4640*/  IMAD R46, R93.reuse, R15, R46 ;  /* 0x0000000f5d2e7224 */ /* 0x040fe200078e022e */
[----:B------:R3:W-:Y:S01]  /*4650*/  STL [R1+0x212c], R120 ;  /* 0x00212c7801007387 */ /* 0x0007e20000100800 */
[C---:B------:R-:W-:Y:S01]  /*4660*/  IMAD.HI.U32 R13, R208.reuse, R82, RZ ;  /* 0x00000052d00d7227 */ /* 0x040fe200078e00ff */
[----:B-1----:R-:W-:Y:S02]  /*4670*/  IABS R116, R116 ;  /* 0x0000007400747213 */ /* 0x002fe40000000000 */
[----:B------:R1:W-:Y:S01]  /*4680*/  STL [R1+0x214c], R122 ;  /* 0x00214c7a01007387 */ /* 0x0003e20000100800 */
[C---:B------:R-:W-:Y:S01]  /*4690*/  IMAD.HI.U32 R15, R208.reuse, R56, RZ ;  /* 0x00000038d00f7227 */ /* 0x040fe200078e00ff */
[----:B--2---:R-:W-:Y:S02]  /*46a0*/  IABS R118, R118 ;  /* 0x0000007600767213 */ /* 0x004fe40000000000 */
[----:B------:R2:W-:Y:S01]  /*46b0*/  STL [R1+0x2164], R124 ;  /* 0x0021647c01007387 */ /* 0x0005e20000100800 */
[----:B------:R-:W-:Y:S01]  /*46c0*/  IMAD.MOV R12, RZ, RZ, -R12 ;  /* 0x000000ffff0c7224 */ /* 0x000fe200078e0a0c */
[----:B---3--:R-:W-:Y:S01]  /*46d0*/  IABS R120, R120 ;  /* 0x0000007800787213 */ /* 0x008fe20000000000 */
[----:B------:R-:W-:Y:S01]  /*46e0*/  IMAD R64, R93, R2, R64 ;  /* 0x000000025d407224 */ /* 0x000fe200078e0240 */
[----:B------:R3:W-:Y:S01]  /*46f0*/  STL [R1+0x20c4], R132 ;  /* 0x0020c48401007387 */ /* 0x0007e20000100800 */
[----:B------:R-:W-:Y:S01]  /*4700*/  IMAD.HI.U32 R2, R208, R147, RZ ;  /* 0x00000093d0027227 */ /* 0x000fe200078e00ff */
[----:B-1----:R-:W-:-:S02]  /*4710*/  IABS R122, R122 ;  /* 0x0000007a007a7213 */ /* 0x002fc40000000000 */
[----:B------:R-:W-:Y:S01]  /*4720*/  STL [R1+0x20fc], R128 ;  /* 0x0020fc8001007387 */ /* 0x000fe20000100800 */
[C---:B------:R-:W-:Y:S01]  /*4730*/  IMAD R68, R93.reuse, R14, R68 ;  /* 0x0000000e5d447224 */ /* 0x040fe200078e0244 */
[----:B--2---:R-:W-:Y:S01]  /*4740*/  IADD3 R124, R204, 0xbc, RZ ;  /* 0x000000bccc7c7810 */ /* 0x004fe20007ffe0ff */
[----:B------:R-:W-:Y:S01]  /*4750*/  IMAD.MOV R13, RZ, RZ, -R13 ;  /* 0x000000ffff0d7224 */ /* 0x000fe200078e0a0d */
[----:B------:R1:W-:Y:S01]  /*4760*/  STL [R1+0x2128], R130 ;  /* 0x0021288201007387 */ /* 0x0003e20000100800 */
[----:B------:R-:W-:Y:S01]  /*4770*/  IMAD.MOV R15, RZ, RZ, -R15 ;  /* 0x000000ffff0f7224 */ /* 0x000fe200078e0a0f */
[----:B---3--:R-:W-:Y:S01]  /*4780*/  IABS R132, R129 ;  /* 0x0000008100847213 */ /* 0x008fe20000000000 */
[C---:B------:R-:W-:Y:S01]  /*4790*/  IMAD.HI.U32 R14, R208.reuse, R80, RZ ;  /* 0x00000050d00e7227 */ /* 0x040fe200078e00ff */
[----:B------:R2:W-:Y:S01]  /*47a0*/  STL [R1+0x2148], R129 ;  /* 0x0021488101007387 */ /* 0x0005e20000100800 */
[----:B------:R-:W-:Y:S02]  /*47b0*/  IABS R134, R124 ;  /* 0x0000007c00867213 */ /* 0x000fe40000000000 */
[----:B------:R-:W-:Y:S01]  /*47c0*/  IMAD R62, R93, R12, R62 ;  /* 0x0000000c5d3e7224 */ /* 0x000fe200078e023e */
[----:B------:R3:W-:Y:S01]  /*47d0*/  STL [R1+0x2160], R124 ;  /* 0x0021607c01007387 */ /* 0x0007e20000100800 */
[----:B------:R-:W-:Y:S01]  /*47e0*/  IMAD.HI.U32 R12, R208, R72, RZ ;  /* 0x00000048d00c7227 */ /* 0x000fe200078e00ff */
[----:B-1----:R-:W-:-:S02]  /*47f0*/  IABS R130, R130 ;  /* 0x0000008200827213 */ /* 0x002fc40000000000 */
[----:B------:R-:W-:Y:S01]  /*4800*/  IABS R128, R128 ;  /* 0x0000008000807213 */ /* 0x000fe20000000000 */
[----:B------:R-:W-:Y:S01]  /*4810*/  IMAD.MOV R2, RZ, RZ, -R2 ;  /* 0x000000ffff027224 */ /* 0x000fe200078e0a02 */
[C---:B--2---:R-:W-:Y:S01]  /*4820*/  IADD3 R129, R204.reuse, 0xbd, RZ ;  /* 0x000000bdcc817810 */ /* 0x044fe20007ffe0ff */
[C---:B------:R-:W-:Y:S02]  /*4830*/  IMAD R82, R93.reuse, R13, R82 ;  /* 0x0000000d5d527224 */ /* 0x040fe400078e0252 */
[----:B------:R-:W-:Y:S01]  /*4840*/  IMAD R56, R93, R15, R56 ;  /* 0x0000000f5d387224 */ /* 0x000fe200078e0238 */
[----:B---3--:R-:W-:Y:S01]  /*4850*/  IADD3 R124, R204, 0xc1, RZ ;  /* 0x000000c1cc7c7810 */ /* 0x008fe20007ffe0ff */
[----:B------:R-:W-:Y:S01]  /*4860*/  IMAD.MOV R14, RZ, RZ, -R14 ;  /* 0x000000ffff0e7224 */ /* 0x000fe200078e0a0e */
[----:B------:R1:W-:Y:S01]  /*4870*/  STL [R1+0x20c0], R129 ;  /* 0x0020c08101007387 */ /* 0x0003e20000100800 */
[----:B------:R-:W-:Y:S01]  /*4880*/  IMAD.HI.U32 R13, R208, R92, RZ ;  /* 0x0000005cd00d7227 */ /* 0x000fe200078e00ff */
[----:B------:R-:W-:-:S02]  /*4890*/  IABS R144, R124 ;  /* 0x0000007c00907213 */ /* 0x000fc40000000000 */
[----:B------:R2:W-:Y:S01]  /*48a0*/  STL [R1+0x20f8], R138 ;  /* 0x0020f88a01007387 */ /* 0x0005e20000100800 */
[C---:B------:R-:W-:Y:S01]  /*48b0*/  IMAD.HI.U32 R15, R208.reuse, R66, RZ ;  /* 0x00000042d00f7227 */ /* 0x040fe200078e00ff */
[----:B------:R-:W-:Y:S02]  /*48c0*/  IADD3 R13, -R13, RZ, RZ ;  /* 0x000000ff0d0d7210 */ /* 0x000fe40007ffe1ff */
[----:B------:R3:W-:Y:S01]  /*48d0*/  STL [R1+0x2124], R140 ;  /* 0x0021248c01007387 */ /* 0x0007e20000100800 */
[----:B------:R-:W-:Y:S01]  /*48e0*/  IMAD.MOV R12, RZ, RZ, -R12 ;  /* 0x000000ffff0c7224 */ /* 0x000fe200078e0a0c */
[----:B-1----:R-:W-:Y:S01]  /*48f0*/  IABS R129, R129 ;  /* 0x0000008100817213 */ /* 0x002fe20000000000 */
[----:B------:R-:W-:Y:S01]  /*4900*/  IMAD R147, R93, R2, R147 ;  /* 0x000000025d937224 */ /* 0x000fe200078e0293 */
[----:B------:R1:W-:Y:S01]  /*4910*/  STL [R1+0x2140], R142 ;  /* 0x0021408e01007387 */ /* 0x0003e20000100800 */
[----:B------:R-:W-:Y:S01]  /*4920*/  IMAD.HI.U32 R2, R208, R74, RZ ;  /* 0x0000004ad0027227 */ /* 0x000fe200078e00ff */
[----:B--2---:R-:W-:-:S02]  /*4930*/  IABS R138, R138 ;  /* 0x0000008a008a7213 */ /* 0x004fc40000000000 */
[----:B------:R2:W-:Y:S01]  /*4940*/  STL [R1+0x2120], R124 ;  /* 0x0021207c01007387 */ /* 0x0005e20000100800 */
[C---:B------:R-:W-:Y:S01]  /*4950*/  IMAD R80, R93.reuse, R14, R80 ;  /* 0x0000000e5d507224 */ /* 0x040fe200078e0250 */
[----:B---3--:R-:W-:Y:S01]  /*4960*/  IABS R140, R140 ;  /* 0x0000008c008c7213 */ /* 0x008fe20000000000 */
[----:B------:R-:W-:Y:S01]  /*4970*/  IMAD.MOV R15, RZ, RZ, -R15 ;  /* 0x000000ffff0f7224 */ /* 0x000fe200078e0a0f */
[----:B------:R3:W-:Y:S01]  /*4980*/  STL [R1+0x206c], R146 ;  /* 0x00206c9201007387 */ /* 0x0007e20000100800 */
[----:B------:R-:W-:Y:S01]  /*4990*/  IMAD.HI.U32 R14, R208, R100, RZ ;  /* 0x00000064d00e7227 */ /* 0x000fe200078e00ff */
[----:B-1----:R-:W-:Y:S02]  /*49a0*/  IABS R142, R142 ;  /* 0x0000008e008e7213 */ /* 0x002fe40000000000 */
[----:B------:R-:W-:Y:S01]  /*49b0*/  STL [R1+0x2054], R150 ;  /* 0x0020549601007387 */ /* 0x000fe20000100800 */
[C---:B------:R-:W-:Y:S01]  /*49c0*/  IMAD R72, R93.reuse, R12, R72 ;  /* 0x0000000c5d487224 */ /* 0x040fe200078e0248 */
[----:B------:R-:W-:Y:S01]  /*49d0*/  IABS R12, R84 ;  /* 0x00000054000c7213 */ /* 0x000fe20000000000 */
[----:B------:R-:W-:Y:S01]  /*49e0*/  IMAD.MOV R2, RZ, RZ, -R2 ;  /* 0x000000ffff027224 */ /* 0x000fe200078e0a02 */
[----:B------:R-:W-:Y:S01]  /*49f0*/  IABS R84, R16 ;  /* 0x0000001000547213 */ /* 0x000fe20000000000 */
[----:B------:R-:W-:Y:S01]  /*4a00*/  IMAD R66, R93, R15, R66 ;  /* 0x0000000f5d427224 */ /* 0x000fe200078e0242 */
[----:B--2---:R-:W-:Y:S01]  /*4a10*/  IADD3 R124, R204, 0xc6, RZ ;  /* 0x000000c6cc7c7810 */ /* 0x004fe20007ffe0ff */
[----:B------:R-:W-:Y:S01]  /*4a20*/  IMAD.MOV R14, RZ, RZ, -R14 ;  /* 0x000000ffff0e7224 */ /* 0x000fe200078e0a0e */
[----:B------:R-:W-:Y:S01]  /*4a30*/  STL [R1+0x2050], R149 ;  /* 0x0020509501007387 */ /* 0x000fe20000100800 */
[----:B------:R-:W-:Y:S01]  /*4a40*/  IMAD.HI.U32 R15, R208, R78, RZ ;  /* 0x0000004ed00f7227 */ /* 0x000fe200078e00ff */
[----:B------:R-:W-:-:S02]  /*4a50*/  IABS R154, R124 ;  /* 0x0000007c009a7213 */ /* 0x000fc40000000000 */
[----:B------:R1:W-:Y:S01]  /*4a60*/  STL [R1+0x2044], R145 ;  /* 0x0020449101007387 */ /* 0x0003e20000100800 */
[C---:B------:R-:W-:Y:S01]  /*4a70*/  IMAD R92, R93.reuse, R13, R92 ;  /* 0x0000000d5d5c7224 */ /* 0x040fe200078e025c */
[----:B---3--:R-:W-:Y:S01]  /*4a80*/  IABS R146, R146 ;  /* 0x0000009200927213 */ /* 0x008fe20000000000 */
[C---:B------:R-:W-:Y:S01]  /*4a90*/  IMAD.HI.U32 R13, R208.reuse, R102, RZ ;  /* 0x00000066d00d7227 */ /* 0x040fe200078e00ff */
[----:B------:R-:W-:Y:S03]  /*4aa0*/  STL [R1+0x2038], R124 ;  /* 0x0020387c01007387 */ /* 0x000fe60000100800 */
[----:B------:R-:W-:Y:S01]  /*4ab0*/  IMAD R74, R93, R2, R74 ;  /* 0x000000025d4a7224 */ /* 0x000fe200078e024a */
[----:B------:R2:W-:Y:S01]  /*4ac0*/  STL [R1+0x2024], R156 ;  /* 0x0020249c01007387 */ /* 0x0005e20000100800 */
[----:B------:R-:W-:Y:S01]  /*4ad0*/  IMAD.HI.U32 R2, R208, R84, RZ ;  /* 0x00000054d0027227 */ /* 0x000fe200078e00ff */
[----:B-1----:R-:W-:-:S02]  /*4ae0*/  IADD3 R145, R204, 0xcb, RZ ;  /* 0x000000cbcc917810 */ /* 0x002fc40007ffe0ff */
[----:B------:R1:W-:Y:S01]  /*4af0*/  STL [R1+0x2020], R158 ;  /* 0x0020209e01007387 */ /* 0x0003e20000100800 */
[C---:B------:R-:W-:Y:S01]  /*4b00*/  IMAD R100, R93.reuse, R14, R100 ;  /* 0x0000000e5d647224 */ /* 0x040fe200078e0264 */
[----:B------:R-:W-:Y:S01]  /*4b10*/  IADD3 R2, -R2, RZ, RZ ;  /* 0x000000ff02027210 */ /* 0x000fe20007ffe1ff */
[----:B------:R-:W-:Y:S01]  /*4b20*/  IMAD.MOV R15, RZ, RZ, -R15 ;  /* 0x000000ffff0f7224 */ /* 0x000fe200078e0a0f */
[----:B------:R3:W-:Y:S01]  /*4b30*/  STL [R1+0x201c], R162 ;  /* 0x00201ca201007387 */ /* 0x0007e20000100800 */
[----:B------:R-:W-:Y:S01]  /*4b40*/  IMAD.HI.U32 R14, R208, R111, RZ ;  /* 0x0000006fd00e7227 */ /* 0x000fe200078e00ff */
[----:B------:R-:W-:Y:S02]  /*4b50*/  IABS R164, R145 ;  /* 0x0000009100a47213 */ /* 0x000fe40000000000 */
[----:B--2---:R-:W-:Y:S01]  /*4b60*/  IABS R156, R156 ;  /* 0x0000009c009c7213 */ /* 0x004fe20000000000 */
[----:B------:R-:W-:Y:S01]  /*4b70*/  IMAD.MOV R13, RZ, RZ, -R13 ;  /* 0x000000ffff0d7224 */ /* 0x000fe200078e0a0d */
[----:B------:R-:W-:Y:S01]  /*4b80*/  IADD3 R14, -R14, RZ, RZ ;  /* 0x000000ff0e0e7210 */ /* 0x000fe20007ffe1ff */
[----:B------:R-:W-:Y:S01]  /*4b90*/  IMAD R78, R93, R15, R78 ;  /* 0x0000000f5d4e7224 */ /* 0x000fe200078e024e */
[----:B-1----:R-:W-:Y:S01]  /*4ba0*/  IABS R158, R158 ;  /* 0x0000009e009e7213 */ /* 0x002fe20000000000 */
[----:B------:R-:W-:Y:S01]  /*4bb0*/  IMAD.HI.U32 R15, R208, R90, RZ ;  /* 0x0000005ad00f7227 */ /* 0x000fe200078e00ff */
[----:B---3--:R-:W-:-:S03]  /*4bc0*/  IABS R162, R162 ;  /* 0x000000a200a27213 */ /* 0x008fc60000000000 */
[C---:B------:R-:W-:Y:S01]  /*4bd0*/  IMAD R102, R93.reuse, R13, R102 ;  /* 0x0000000d5d667224 */ /* 0x040fe200078e0266 */
[----:B------:R-:W-:Y:S01]  /*4be0*/  IABS R13, R114 ;  /* 0x00000072000d7213 */ /* 0x000fe20000000000 */
[----:B------:R-:W-:Y:S01]  /*4bf0*/  IMAD R84, R93, R2, R84 ;  /* 0x000000025d547224 */ /* 0x000fe200078e0254 */
[----:B------:R-:W-:Y:S01]  /*4c00*/  IABS R114, R88 ;  /* 0x0000005800727213 */ /* 0x000fe20000000000 */
[----:B------:R-:W-:Y:S02]  /*4c10*/  IMAD.MOV R15, RZ, RZ, -R15 ;  /* 0x000000ffff0f7224 */ /* 0x000fe400078e0a0f */
[----:B------:R-:W-:-:S04]  /*4c20*/  IMAD.HI.U32 R2, R208, R94, RZ ;  /* 0x0000005ed0027227 */ /* 0x000fc800078e00ff */
[----:B------:R-:W-:Y:S02]  /*4c30*/  IMAD R111, R93, R14, R111 ;  /* 0x0000000e5d6f7224 */ /* 0x000fe400078e026f */
[----:B------:R-:W-:-:S04]  /*4c40*/  IMAD.HI.U32 R14, R208, R13, RZ ;  /* 0x0000000dd00e7227 */ /* 0x000fc800078e00ff */
[----:B------:R-:W-:Y:S02]  /*4c50*/  IMAD R90, R93, R15, R90 ;  /* 0x0000000f5d5a7224 */ /* 0x000fe400078e025a */
[----:B------:R-:W-:Y:S02]  /*4c60*/  IMAD.MOV R2, RZ, RZ, -R2 ;  /* 0x000000ffff027224 */ /* 0x000fe400078e0a02 */
[----:B------:R-:W-:-:S04]  /*4c70*/  IMAD.HI.U32 R15, R208, R98, RZ ;  /* 0x00000062d00f7227 */ /* 0x000fc800078e00ff */
[----:B------:R-:W-:Y:S02]  /*4c80*/  IMAD.MOV R14, RZ, RZ, -R14 ;  /* 0x000000ffff0e7224 */ /* 0x000fe400078e0a0e */
[----:B------:R-:W-:-:S04]  /*4c90*/  IMAD.HI.U32 R88, R208, R106, RZ ;  /* 0x0000006ad0587227 */ /* 0x000fc800078e00ff */
[----:B------:R-:W-:Y:S02]  /*4ca0*/  IMAD R94, R93, R2, R94 ;  /* 0x000000025d5e7224 */ /* 0x000fe400078e025e */
        /* <DEDUP_REMOVED lines=11> */
[----:B------:R-:W-:Y:S01]  /*4d60*/  IMAD R104, R93, R2, R104 ;  /* 0x000000025d687224 */ /* 0x000fe200078e0268 */
[----:B------:R-:W-:Y:S01]  /*4d70*/  IADD3 R88, -R88, RZ, RZ ;  /* 0x000000ff58587210 */ /* 0x000fe20007ffe1ff */
[----:B------:R-:W-:Y:S02]  /*4d80*/  IMAD.MOV R15, RZ, RZ, -R15 ;  /* 0x000000ffff0f7224 */ /* 0x000fe400078e0a0f */
[----:B------:R-:W-:-:S04]  /*4d90*/  IMAD.HI.U32 R2, R208, R114, RZ ;  /* 0x00000072d0027227 */ /* 0x000fc800078e00ff */
[----:B------:R-:W-:Y:S02]  /*4da0*/  IMAD R122, R93, R14, R122 ;  /* 0x0000000e5d7a7224 */ /* 0x000fe400078e027a */
[----:B------:R-:W-:-:S04]  /*4db0*/  IMAD.HI.U32 R14, R208, R132, RZ ;  /* 0x00000084d00e7227 */ /* 0x000fc800078e00ff */
[----:B------:R-:W-:Y:S01]  /*4dc0*/  IMAD R110, R93, R15, R110 ;  /* 0x0000000f5d6e7224 */ /* 0x000fe200078e026e */
[----:B------:R-:W-:Y:S01]  /*4dd0*/  IADD3 R14, -R14, RZ, RZ ;  /* 0x000000ff0e0e7210 */ /* 0x000fe20007ffe1ff */
[----:B------:R-:W-:Y:S02]  /*4de0*/  IMAD.MOV R2, RZ, RZ, -R2 ;  /* 0x000000ffff027224 */ /* 0x000fe400078e0a02 */
[----:B------:R-:W-:-:S04]  /*4df0*/  IMAD.HI.U32 R15, R208, R120, RZ ;  /* 0x00000078d00f7227 */ /* 0x000fc800078e00ff */
[C---:B------:R-:W-:Y:S02]  /*4e00*/  IMAD R116, R93.reuse, R88, R116 ;  /* 0x000000585d747224 */ /* 0x040fe400078e0274 */
[----:B------:R-:W-:Y:S02]  /*4e10*/  IMAD R114, R93, R2, R114 ;  /* 0x000000025d727224 */ /* 0x000fe400078e0272 */
[----:B------:R-:W-:Y:S02]  /*4e20*/  IMAD.MOV R15, RZ, RZ, -R15 ;  /* 0x000000ffff0f7224 */ /* 0x000fe400078e0a0f */
[----:B------:R-:W-:-:S04]  /*4e30*/  IMAD.HI.U32 R88, R208, R136, RZ ;  /* 0x00000088d0587227 */ /* 0x000fc800078e00ff */
[----:B------:R-:W-:-:S04]  /*4e40*/  IMAD.HI.U32 R2, R208, R126, RZ ;  /* 0x0000007ed0027227 */ /* 0x000fc800078e00ff */
[C---:B------:R-:W-:Y:S01]  /*4e50*/  IMAD R132, R93.reuse, R14, R132 ;  /* 0x0000000e5d847224 */ /* 0x040fe200078e0284 */
[----:B------:R-:W-:Y:S01]  /*4e60*/  IADD3 R2, -R2, RZ, RZ ;  /* 0x000000ff02027210 */ /* 0x000fe20007ffe1ff */
[----:B------:R-:W-:Y:S02]  /*4e70*/  IMAD R120, R93, R15, R120 ;  /* 0x0000000f5d787224 */ /* 0x000fe400078e0278 */
[----:B------:R-:W-:Y:S02]  /*4e80*/  IMAD.MOV R88, RZ, RZ, -R88 ;  /* 0x000000ffff587224 */ /* 0x000fe400078e0a58 */
[----:B------:R-:W-:-:S04]  /*4e90*/  IMAD.HI.U32 R14, R208, R142, RZ ;  /* 0x0000008ed00e7227 */ /* 0x000fc800078e00ff */
[----:B------:R-:W-:-:S04]  /*4ea0*/  IMAD.HI.U32 R15, R208, R130, RZ ;  /* 0x00000082d00f7227 */ /* 0x000fc800078e00ff */
[----:B------:R-:W-:Y:S02]  /*4eb0*/  IMAD R136, R93, R88, R136 ;  /* 0x000000585d887224 */ /* 0x000fe400078e0288 */
[----:B------:R-:W-:Y:S02]  /*4ec0*/  IMAD.MOV R14, RZ, RZ, -R14 ;  /* 0x000000ffff0e7224 */ /* 0x000fe400078e0a0e */
[----:B------:R-:W-:Y:S02]  /*4ed0*/  IMAD.MOV R15, RZ, RZ, -R15 ;  /* 0x000000ffff0f7224 */ /* 0x000fe400078e0a0f */
[----:B------:R-:W-:-:S04]  /*4ee0*/  IMAD.HI.U32 R88, R208, R129, RZ ;  /* 0x00000081d0587227 */ /* 0x000fc800078e00ff */
[----:B------:R-:W-:Y:S02]  /*4ef0*/  IMAD R126, R93, R2, R126 ;  /* 0x000000025d7e7224 */ /* 0x000fe400078e027e */
[----:B------:R-:W-:-:S04]  /*4f00*/  IMAD.HI.U32 R2, R208, R134, RZ ;  /* 0x00000086d0027227 */ /* 0x000fc800078e00ff */
[C---:B------:R-:W-:Y:S01]  /*4f10*/  IMAD R142, R93.reuse, R14, R142 ;  /* 0x0000000e5d8e7224 */ /* 0x040fe200078e028e */
[----:B------:R-:W-:Y:S01]  /*4f20*/  IABS R14, R150 ;  /* 0x00000096000e7213 */ /* 0x000fe20000000000 */
[----:B------:R-:W-:Y:S01]  /*4f30*/  IMAD R130, R93, R15, R130 ;  /* 0x0000000f5d827224 */ /* 0x000fe200078e0282 */
[----:B------:R-:W-:Y:S01]  /*4f40*/  IABS R150, R149 ;  /* 0x0000009500967213 */ /* 0x000fe20000000000 */
[----:B------:R-:W-:Y:S01]  /*4f50*/  IMAD.MOV R88, RZ, RZ, -R88 ;  /* 0x000000ffff587224 */ /* 0x000fe200078e0a58 */
[----:B------:R-:W-:Y:S01]  /*4f60*/  IADD3 R149, R204, 0xca, RZ ;  /* 0x000000cacc957810 */ /* 0x000fe20007ffe0ff */
[----:B------:R-:W-:-:S03]  /*4f70*/  IMAD.HI.U32 R15, R208, R140, RZ ;  /* 0x0000008cd00f7227 */ /* 0x000fc600078e00ff */
[----:B------:R-:W-:Y:S01]  /*4f80*/  IABS R172, R149 ;  /* 0x0000009500ac7213 */ /* 0x000fe20000000000 */
[----:B------:R-:W-:Y:S01]  /*4f90*/  IMAD.MOV R2, RZ, RZ, -R2 ;  /* 0x000000ffff027224 */ /* 0x000fe200078e0a02 */
[----:B------:R-:W-:Y:S01]  /*4fa0*/  IADD3 R15, -R15, RZ, RZ ;  /* 0x000000ff0f0f7210 */ /* 0x000fe20007ffe1ff */
[----:B------:R-:W-:Y:S01]  /*4fb0*/  IMAD R129, R93, R88, R129 ;  /* 0x000000585d817224 */ /* 0x000fe200078e0281 */
[----:B------:R1:W-:Y:S01]  /*4fc0*/  STL [R1+0x2018], R149 ;  /* 0x0020189501007387 */ /* 0x0003e20000100800 */
[----:B------:R-:W-:-:S03]  /*4fd0*/  IMAD.HI.U32 R88, R208, R14, RZ ;  /* 0x0000000ed0587227 */ /* 0x000fc600078e00ff */
[----:B------:R2:W-:Y:S01]  /*4fe0*/  STL [R1+0x2014], R145 ;  /* 0x0020149101007387 */ /* 0x0005e20000100800 */
[C---:B------:R-:W-:Y:S01]  /*4ff0*/  IMAD R134, R93.reuse, R2, R134 ;  /* 0x000000025d867224 */ /* 0x040fe200078e0286 */
[----:B------:R-:W-:Y:S01]  /*5000*/  IADD3 R88, -R88, RZ, RZ ;  /* 0x000000ff58587210 */ /* 0x000fe20007ffe1ff */
[----:B------:R-:W-:Y:S01]  /*5010*/  IMAD.HI.U32 R2, R208, R144, RZ ;  /* 0x00000090d0027227 */ /* 0x000fe200078e00ff */
[----:B------:R3:W-:Y:S01]  /*5020*/  STL [R1+0x1ffc], R166 ;  /* 0x001ffca601007387 */ /* 0x0007e20000100800 */
[C---:B-1----:R-:W-:Y:S02]  /*5030*/  IADD3 R149, R204.reuse, 0xcf, RZ ;  /* 0x000000cfcc957810 */ /* 0x042fe40007ffe0ff */
[C---:B------:R-:W-:Y:S01]  /*5040*/  IMAD R140, R93.reuse, R15, R140 ;  /* 0x0000000f5d8c7224 */ /* 0x040fe200078e028c */
[----:B------:R1:W-:Y:S01]  /*5050*/  STL [R1+0x1ff8], R168 ;  /* 0x001ff8a801007387 */ /* 0x0003e20000100800 */
[----:B------:R-:W-:Y:S01]  /*5060*/  IMAD.MOV R2, RZ, RZ, -R2 ;  /* 0x000000ffff027224 */ /* 0x000fe200078e0a02 */
[----:B--2---:R-:W-:Y:S01]  /*5070*/  IADD3 R145, R204, 0xd0, RZ ;  /* 0x000000d0cc917810 */ /* 0x004fe20007ffe0ff */
[C---:B------:R-:W-:Y:S01]  /*5080*/  IMAD.HI.U32 R15, R208.reuse, R152, RZ ;  /* 0x00000098d00f7227 */ /* 0x040fe200078e00ff */
[----:B------:R2:W-:Y:S02]  /*5090*/  STL [R1+0x1ff4], R170 ;  /* 0x001ff4aa01007387 */ /* 0x0005e40000100800 */
[----:B------:R-:W-:Y:S01]  /*50a0*/  IABS R174, R145 ;  /* 0x0000009100ae7213 */ /* 0x000fe20000000000 */
[C---:B------:R-:W-:Y:S01]  /*50b0*/  IMAD R14, R93.reuse, R88, R14 ;  /* 0x000000585d0e7224 */ /* 0x040fe200078e020e */
[----:B------:R-:W-:Y:S01]  /*50c0*/  STL [R1+0x1ff0], R149 ;  /* 0x001ff09501007387 */ /* 0x000fe20000100800 */
[----:B------:R-:W-:Y:S01]  /*50d0*/  IMAD R144, R93, R2, R144 ;  /* 0x000000025d907224 */ /* 0x000fe200078e0290 */
[----:B---3--:R-:W-:Y:S01]  /*50e0*/  IABS R166, R166 ;  /* 0x000000a600a67213 */ /* 0x008fe20000000000 */
[----:B------:R-:W-:Y:S01]  /*50f0*/  IMAD.MOV R15, RZ, RZ, -R15 ;  /* 0x000000ffff0f7224 */ /* 0x000fe200078e0a0f */
[----:B------:R3:W-:Y:S01]  /*5100*/  STL [R1+0x1fec], R145 ;  /* 0x001fec9101007387 */ /* 0x0007e20000100800 */
[----:B------:R-:W-:Y:S01]  /*5110*/  IMAD.HI.U32 R88, R208, R158, RZ ;  /* 0x0000009ed0587227 */ /* 0x000fe200078e00ff */
[----:B-1----:R-:W-:-:S02]  /*5120*/  IABS R168, R168 ;  /* 0x000000a800a87213 */ /* 0x002fc40000000000 */
[----:B------:R-:W-:Y:S01]  /*5130*/  STL [R1+0x1fd4], R182 ;  /* 0x001fd4b601007387 */ /* 0x000fe20000100800 */
[----:B------:R-:W-:Y:S01]  /*5140*/  IMAD.HI.U32 R2, R208, R154, RZ ;  /* 0x0000009ad0027227 */ /* 0x000fe200078e00ff */
[----:B--2---:R-:W-:Y:S02]  /*5150*/  IABS R170, R170 ;  /* 0x000000aa00aa7213 */ /* 0x004fe40000000000 */
[----:B------:R1:W-:Y:S01]  /*5160*/  STL [R1+0x1fd0], R178 ;  /* 0x001fd0b201007387 */ /* 0x0003e20000100800 */
[----:B------:R-:W-:Y:S01]  /*5170*/  IMAD R152, R93, R15, R152 ;  /* 0x0000000f5d987224 */ /* 0x000fe200078e0298 */
[----:B---3--:R-:W-:Y:S01]  /*5180*/  IADD3 R145, R204, 0xd5, RZ ;  /* 0x000000d5cc917810 */ /* 0x008fe20007ffe0ff */
[----:B------:R-:W-:Y:S01]  /*5190*/  IMAD.MOV R88, RZ, RZ, -R88 ;  /* 0x000000ffff587224 */ /* 0x000fe200078e0a58 */
[----:B------:R2:W-:Y:S01]  /*51a0*/  STL [R1+0x1fcc], R180 ;  /* 0x001fccb401007387 */ /* 0x0005e20000100800 */
[----:B------:R-:W-:Y:S02]  /*51b0*/  IMAD.MOV R2, RZ, RZ, -R2 ;  /* 0x000000ffff027224 */ /* 0x000fe400078e0a02 */
[----:B------:R-:W-:Y:S01]  /*51c0*/  IMAD.HI.U32 R15, R208, R172, RZ ;  /* 0x000000acd00f7227 */ /* 0x000fe200078e00ff */
[----:B-1----:R-:W-:-:S03]  /*51d0*/  IABS R178, R178 ;  /* 0x000000b200b27213 */ /* 0x002fc60000000000 */
[C---:B------:R-:W-:Y:S01]  /*51e0*/  IMAD R158, R93.reuse, R88, R158 ;  /* 0x000000585d9e7224 */ /* 0x040fe200078e029e */
[----:B------:R-:W-:Y:S01]  /*51f0*/  IABS R88, R149 ;  /* 0x0000009500587213 */ /* 0x000fe20000000000 */
[C---:B------:R-:W-:Y:S01]  /*5200*/  IMAD R154, R93.reuse, R2, R154 ;  /* 0x000000025d9a7224 */ /* 0x040fe200078e029a */
[----:B------:R-:W-:Y:S01]  /*5210*/  IADD3 R149, R204, 0xd4, RZ ;  /* 0x000000d4cc957810 */ /* 0x000fe20007ffe0ff */
[----:B------:R-:W-:Y:S01]  /*5220*/  IMAD.MOV R15, RZ, RZ, -R15 ;  /* 0x000000ffff0f7224 */ /* 0x000fe200078e0a0f */
[----:B--2---:R-:W-:Y:S01]  /*5230*/  IABS R180, R180 ;  /* 0x000000b400b47213 */ /* 0x004fe20000000000 */
[----:B------:R-:W-:Y:S02]  /*5240*/  IMAD.HI.U32 R2, R208, R164, RZ ;  /* 0x000000a4d0027227 */ /* 0x000fe400078e00ff */
[----:B------:R-:W-:Y:S02]  /*5250*/  STL [R1+0x1fc8], R149 ;  /* 0x001fc89501007387 */ /* 0x000fe40000100800 */
[C---:B------:R-:W-:Y:S01]  /*5260*/  IMAD R172, R93.reuse, R15, R172 ;  /* 0x0000000f5dac7224 */ /* 0x040fe200078e02ac */
[----:B------:R-:W-:Y:S01]  /*5270*/  IADD3 R2, -R2, RZ, RZ ;  /* 0x000000ff02027210 */ /* 0x000fe20007ffe1ff */
[C---:B------:R-:W-:Y:S01]  /*5280*/  IMAD.HI.U32 R15, R208.reuse, R88, RZ ;  /* 0x00000058d00f7227 */ /* 0x040fe200078e00ff */
[----:B------:R1:W-:Y:S03]  /*5290*/  STL [R1+0x1fc4], R145 ;  /* 0x001fc49101007387 */ /* 0x0003e60000100800 */
[----:B------:R-:W-:Y:S01]  /*52a0*/  IMAD R164, R93, R2, R164 ;  /* 0x000000025da47224 */ /* 0x000fe200078e02a4 */
[----:B------:R-:W-:Y:S01]  /*52b0*/  IADD3 R15, -R15, RZ, RZ ;  /* 0x000000ff0f0f7210 */ /* 0x000fe20007ffe1ff */
[C---:B------:R-:W-:Y:S01]  /*52c0*/  IMAD.HI.U32 R2, R208.reuse, R174, RZ ;  /* 0x000000aed0027227 */ /* 0x040fe200078e00ff */
[----:B------:R-:W-:Y:S03]  /*52d0*/  STL [R1+0x1fac], R194 ;  /* 0x001facc201007387 */ /* 0x000fe60000100800 */
[C---:B------:R-:W-:Y:S01]  /*52e0*/  IMAD.HI.U32 R176, R208.reuse, R166, RZ ;  /* 0x000000a6d0b07227 */ /* 0x040fe200078e00ff */
[----:B------:R-:W-:Y:S03]  /*52f0*/  STL [R1+0x1fa8], R192 ;  /* 0x001fa8c001007387 */ /* 0x000fe60000100800 */
[----:B------:R-:W-:Y:S01]  /*5300*/  IMAD R88, R93, R15, R88 ;  /* 0x0000000f5d587224 */ /* 0x000fe200078e0258 */
[----:B------:R-:W-:Y:S01]  /*5310*/  IABS R15, R145 ;  /* 0x00000091000f7213 */ /* 0x000fe20000000000 */
[----:B------:R-:W-:Y:S01]  /*5320*/  IMAD.HI.U32 R186, R208, R178, RZ ;  /* 0x000000b2d0ba7227 */ /* 0x000fe200078e00ff */
[----:B-1----:R-:W-:Y:S01]  /*5330*/  IADD3 R145, R204, 0xda, RZ ;  /* 0x000000dacc917810 */ /* 0x002fe20007ffe0ff */
[----:B------:R1:W-:Y:S02]  /*5340*/  STL [R1+0x1fa4], R190 ;  /* 0x001fa4be01007387 */ /* 0x0003e40000100800 */
[----:B------:R-:W-:-:S02]  /*5350*/  IMAD.MOV R2, RZ, RZ, -R2 ;  /* 0x000000ffff027224 */ /* 0x000fc400078e0a02 */
[----:B------:R-:W-:Y:S02]  /*5360*/  IMAD.MOV R176, RZ, RZ, -R176 ;  /* 0x000000ffffb07224 */ /* 0x000fe400078e0ab0 */
[----:B------:R-:W-:Y:S02]  /*5370*/  IMAD.MOV R186, RZ, RZ, -R186 ;  /* 0x000000ffffba7224 */ /* 0x000fe400078e0aba */
[----:B------:R-:W-:Y:S02]  /*5380*/  IMAD R174, R93, R2, R174 ;  /* 0x000000025dae7224 */ /* 0x000fe400078e02ae */
[----:B------:R-:W-:Y:S01]  /*5390*/  IMAD.HI.U32 R2, R208, R15, RZ ;  /* 0x0000000fd0027227 */ /* 0x000fe200078e00ff */
[----:B-1----:R-:W-:-:S03]  /*53a0*/  IABS R190, R190 ;  /* 0x000000be00be7213 */ /* 0x002fc60000000000 */
[C---:B------:R-:W-:Y:S01]  /*53b0*/  IMAD R166, R93.reuse, R176, R166 ;  /* 0x000000b05da67224 */ /* 0x040fe200078e02a6 */
[----:B------:R-:W-:Y:S01]  /*53c0*/  IABS R176, R182 ;  /* 0x000000b600b07213 */ /* 0x000fe20000000000 */
[C---:B------:R-:W-:Y:S01]  /*53d0*/  IMAD R178, R93.reuse, R186, R178 ;  /* 0x000000ba5db27224 */ /* 0x040fe200078e02b2 */
[----:B------:R-:W-:Y:S01]  /*53e0*/  IABS R186, R194 ;  /* 0x000000c200ba7213 */ /* 0x000fe20000000000 */
[----:B------:R-:W-:Y:S01]  /*53f0*/  IMAD.MOV R2, RZ, RZ, -R2 ;  /* 0x000000ffff027224 */ /* 0x000fe200078e0a02 */
[----:B------:R-:W-:Y:S01]  /*5400*/  IABS R194, R145 ;  /* 0x0000009100c27213 */ /* 0x000fe20000000000 */
[----:B------:R-:W-:Y:S01]  /*5410*/  IMAD.HI.U32 R188, R208, R176, RZ ;  /* 0x000000b0d0bc7227 */ /* 0x000fe200078e00ff */
[----:B------:R-:W-:Y:S02]  /*5420*/  IABS R182, R149 ;  /* 0x0000009500b67213 */ /* 0x000fe40000000000 */
[----:B------:R-:W-:Y:S01]  /*5430*/  IADD3 R149, R204, 0xd9, RZ ;  /* 0x000000d9cc957810 */ /* 0x000fe20007ffe0ff */
[----:B------:R-:W-:-:S02]  /*5440*/  IMAD R15, R93, R2, R15 ;  /* 0x000000025d0f7224 */ /* 0x000fc400078e020f */
[----:B------:R-:W-:Y:S02]  /*5450*/  IMAD.HI.U32 R2, R208, R194, RZ ;  /* 0x000000c2d0027227 */ /* 0x000fe400078e00ff */
[----:B------:R1:W-:Y:S02]  /*5460*/  STL [R1+0x1fa0], R149 ;  /* 0x001fa09501007387 */ /* 0x0003e40000100800 */
[----:B------:R-:W-:Y:S02]  /*5470*/  IMAD.MOV R188, RZ, RZ, -R188 ;  /* 0x000000ffffbc7224 */ /* 0x000fe400078e0abc */
[----:B------:R-:W-:Y:S01]  /*5480*/  IMAD.MOV R2, RZ, RZ, -R2 ;  /* 0x000000ffff027224 */ /* 0x000fe200078e0a02 */
[----:B------:R2:W-:Y:S01]  /*5490*/  STL [R1+0x1f9c], R145 ;  /* 0x001f9c9101007387 */ /* 0x0005e20000100800 */
[C---:B------:R-:W-:Y:S01]  /*54a0*/  IMAD R176, R93.reuse, R188, R176 ;  /* 0x000000bc5db07224 */ /* 0x040fe200078e02b0 */
[----:B------:R-:W-:Y:S01]  /*54b0*/  IABS R188, R192 ;  /* 0x000000c000bc7213 */ /* 0x000fe20000000000 */
[----:B------:R-:W-:Y:S01]  /*54c0*/  IMAD R194, R93, R2, R194 ;  /* 0x000000025dc27224 */ /* 0x000fe200078e02c2 */
[----:B------:R-:W-:Y:S01]  /*54d0*/  IABS R192, R149 ;  /* 0x0000009500c07213 */ /* 0x000fe20000000000 */
[----:B------:R-:W-:Y:S01]  /*54e0*/  STL [R1+0x1f8c], R202 ;  /* 0x001f8cca01007387 */ /* 0x000fe20000100800 */
[----:B------:R-:W-:Y:S01]  /*54f0*/  IADD3 R2, R204, 0xdf, RZ ;  /* 0x000000dfcc027810 */ /* 0x000fe20007ffe0ff */
[----:B------:R-:W-:Y:S01]  /*5500*/  IMAD.HI.U32 R16, R208, R12, RZ ;  /* 0x0000000cd0107227 */ /* 0x000fe200078e00ff */
[C---:B-1----:R-:W-:Y:S01]  /*5510*/  IADD3 R149, R204.reuse, 0xdd, RZ ;  /* 0x000000ddcc957810 */ /* 0x042fe20007ffe0ff */
[----:B------:R-:W-:Y:S01]  /*5520*/  STL [R1+0x1f80], R200 ;  /* 0x001f80c801007387 */ /* 0x000fe20000100800 */
[----:B--2---:R-:W-:Y:S01]  /*5530*/  IADD3 R145, R204, 0xde, RZ ;  /* 0x000000decc917810 */ /* 0x004fe20007ffe0ff */
[----:B------:R-:W-:Y:S01]  /*5540*/  IMAD.HI.U32 R124, R208, R146, RZ ;  /* 0x00000092d07c7227 */ /* 0x000fe200078e00ff */
[----:B------:R-:W-:Y:S01]  /*5550*/  IABS R204, R2 ;  /* 0x0000000200cc7213 */ /* 0x000fe20000000000 */
[----:B------:R-:W-:Y:S01]  /*5560*/  STL [R1+0x1f7c], R149 ;  /* 0x001f7c9501007387 */ /* 0x000fe20000100800 */
[----:B------:R-:W-:Y:S01]  /*5570*/  IADD3 R16, -R16, RZ, RZ ;  /* 0x000000ff10107210 */ /* 0x000fe20007ffe1ff */
[----:B------:R-:W-:-:S02]  /*5580*/  IMAD.MOV R124, RZ, RZ, -R124 ;  /* 0x000000ffff7c7224 */ /* 0x000fc400078e0a7c */
[----:B------:R-:W-:Y:S01]  /*5590*/  STL [R1+0x1f78], R145 ;  /* 0x001f789101007387 */ /* 0x000fe20000100800 */
[----:B------:R-:W-:-:S03]  /*55a0*/  IMAD.HI.U32 R196, R208, R188, RZ ;  /* 0x000000bcd0c47227 */ /* 0x000fc600078e00ff */
[----:B------:R1:W-:Y:S01]  /*55b0*/  STL [R1+0x1f74], R2 ;  /* 0x001f740201007387 */ /* 0x0003e20000100800 */
[----:B------:R-:W-:Y:S01]  /*55c0*/  IMAD R12, R93, R16, R12 ;  /* 0x000000105d0c7224 */ /* 0x000fe200078e020c */
[----:B------:R-:W-:Y:S01]  /*55d0*/  IADD3 R196, -R196, RZ, RZ ;  /* 0x000000ffc4c47210 */ /* 0x000fe20007ffe1ff */
[----:B------:R-:W-:-:S04]  /*55e0*/  IMAD.HI.U32 R16, R208, R86, RZ ;  /* 0x00000056d0107227 */ /* 0x000fc800078e00ff */
[----:B------:R-:W-:Y:S02]  /*55f0*/  IMAD.MOV R16, RZ, RZ, -R16 ;  /* 0x000000ffff107224 */ /* 0x000fe400078e0a10 */
[----:B------:R-:W-:Y:S02]  /*5600*/  IMAD R146, R93, R124, R146 ;  /* 0x0000007c5d927224 */ /* 0x000fe400078e0292 */
[----:B-1----:R-:W-:-:S04]  /*5610*/  IMAD.HI.U32 R2, R208, R204, RZ ;  /* 0x000000ccd0027227 */ /* 0x002fc800078e00ff */
[----:B------:R-:W-:Y:S01]  /*5620*/  IMAD R86, R93, R16, R86 ;  /* 0x000000105d567224 */ /* 0x000fe200078e0256 */
[----:B------:R-:W-:Y:S01]  /*5630*/  IADD3 R2, -R2, RZ, RZ ;  /* 0x000000ff02027210 */ /* 0x000fe20007ffe1ff */
[----:B------:R-:W-:-:S04]  /*5640*/  IMAD.HI.U32 R16, R208, R96, RZ ;  /* 0x00000060d0107227 */ /* 0x000fc800078e00ff */
[C---:B------:R-:W-:Y:S02]  /*5650*/  IMAD R204, R93.reuse, R2, R204 ;  /* 0x000000025dcc7224 */ /* 0x040fe400078e02cc */
[----:B------:R-:W-:Y:S02]  /*5660*/  IMAD.MOV R16, RZ, RZ, -R16 ;  /* 0x000000ffff107224 */ /* 0x000fe400078e0a10 */
[----:B------:R-:W-:Y:S01]  /*5670*/  IMAD.HI.U32 R124, R208, R156, RZ ;  /* 0x0000009cd07c7227 */ /* 0x000fe200078e00ff */
[----:B------:R1:W-:Y:S03]  /*5680*/  STL [R1+0x2210], R204 ;  /* 0x002210cc01007387 */ /* 0x0003e60000100800 */
[----:B------:R-:W-:Y:S01]  /*5690*/  IMAD R96, R93, R16, R96 ;  /* 0x000000105d607224 */ /* 0x000fe200078e0260 */
[----:B------:R-:W-:Y:S01]  /*56a0*/  IADD3 R124, -R124, RZ, RZ ;  /* 0x000000ff7c7c7210 */ /* 0x000fe20007ffe1ff */
[----:B------:R-:W-:-:S04]  /*56b0*/  IMAD.HI.U32 R16, R208, R108, RZ ;  /* 0x0000006cd0107227 */ /* 0x000fc800078e00ff */
[----:B------:R-:W-:Y:S01]  /*56c0*/  IMAD R156, R93, R124, R156 ;  /* 0x0000007c5d9c7224 */ /* 0x000fe200078e029c */
[----:B-1----:R-:W2:Y:S01]  /*56d0*/  LDL R204, [R1+0xa58] ;  /* 0x000a580001cc7983 */ /* 0x002ea20000100800 */
[----:B------:R-:W-:Y:S01]  /*56e0*/  IADD3 R16, -R16, RZ, RZ ;  /* 0x000000ff10107210 */ /* 0x000fe20007ffe1ff */
[----:B------:R-:W-:-:S04]  /*56f0*/  IMAD.HI.U32 R124, R208, R168, RZ ;  /* 0x000000a8d07c7227 */ /* 0x000fc800078e00ff */
[----:B------:R-:W-:Y:S02]  /*5700*/  IMAD R108, R93, R16, R108 ;  /* 0x000000105d6c7224 */ /* 0x000fe400078e026c */
[----:B------:R-:W-:-:S04]  /*5710*/  IMAD.HI.U32 R16, R208, R118, RZ ;  /* 0x00000076d0107227 */ /* 0x000fc800078e00ff */
[----:B------:R-:W-:Y:S02]  /*5720*/  IMAD.MOV R16, RZ, RZ, -R16 ;  /* 0x000000ffff107224 */ /* 0x000fe400078e0a10 */
[----:B------:R-:W-:Y:S02]  /*5730*/  IMAD.MOV R124, RZ, RZ, -R124 ;  /* 0x000000ffff7c7224 */ /* 0x000fe400078e0a7c */
[----:B------:R-:W-:Y:S02]  /*5740*/  IMAD R118, R93, R16, R118 ;  /* 0x000000105d767224 */ /* 0x000fe400078e0276 */
[----:B------:R-:W-:-:S04]  /*5750*/  IMAD.HI.U32 R16, R208, R128, RZ ;  /* 0x00000080d0107227 */ /* 0x000fc800078e00ff */
[----:B------:R-:W-:Y:S02]  /*5760*/  IMAD.MOV R16, RZ, RZ, -R16 ;  /* 0x000000ffff107224 */ /* 0x000fe400078e0a10 */
[C---:B------:R-:W-:Y:S02]  /*5770*/  IMAD R168, R93.reuse, R124, R168 ;  /* 0x0000007c5da87224 */ /* 0x040fe400078e02a8 */
[----:B------:R-:W-:Y:S02]  /*5780*/  IMAD R128, R93, R16, R128 ;  /* 0x000000105d807224 */ /* 0x000fe400078e0280 */
[----:B------:R-:W-:-:S04]  /*5790*/  IMAD.HI.U32 R16, R208, R138, RZ ;  /* 0x0000008ad0107227 */ /* 0x000fc800078e00ff */
[----:B------:R-:W-:Y:S02]  /*57a0*/  IMAD.MOV R16, RZ, RZ, -R16 ;  /* 0x000000ffff107224 */ /* 0x000fe400078e0a10 */
[----:B------:R-:W-:-:S04]  /*57b0*/  IMAD.HI.U32 R124, R208, R180, RZ ;  /* 0x000000b4d07c7227 */ /* 0x000fc800078e00ff */
[----:B------:R-:W-:Y:S01]  /*57c0*/  IMAD R138, R93, R16, R138 ;  /* 0x000000105d8a7224 */ /* 0x000fe200078e028a */
[----:B------:R-:W-:Y:S01]  /*57d0*/  IADD3 R124, -R124, RZ, RZ ;  /* 0x000000ff7c7c7210 */ /* 0x000fe20007ffe1ff */
[----:B------:R-:W-:-:S04]  /*57e0*/  IMAD.HI.U32 R16, R208, R150, RZ ;  /* 0x00000096d0107227 */ /* 0x000fc800078e00ff */
[----:B------:R-:W-:Y:S02]  /*57f0*/  IMAD.MOV R16, RZ, RZ, -R16 ;  /* 0x000000ffff107224 */ /* 0x000fe400078e0a10 */
        /* <DEDUP_REMOVED lines=8> */
[C---:B------:R-:W-:Y:S01]  /*5880*/  IMAD R186, R93.reuse, R198, R186 ;  /* 0x000000c65dba7224 */ /* 0x040fe200078e02ba */
[----:B------:R-:W-:Y:S01]  /*5890*/  IABS R198, R202 ;  /* 0x000000ca00c67213 */ /* 0x000fe20000000000 */
[----:B------:R-:W-:Y:S01]  /*58a0*/  IMAD R170, R93, R16, R170 ;  /* 0x000000105daa7224 */ /* 0x000fe200078e02aa */
[----:B------:R-:W-:Y:S01]  /*58b0*/  IABS R202, R145 ;  /* 0x0000009100ca7213 */ /* 0x000fe20000000000 */
[----:B------:R-:W-:-:S04]  /*58c0*/  IMAD.HI.U32 R16, R208, R182, RZ ;  /* 0x000000b6d0107227 */ /* 0x000fc800078e00ff */
[----:B------:R-:W-:Y:S02]  /*58d0*/  IMAD.MOV R16, RZ, RZ, -R16 ;  /* 0x000000ffff107224 */ /* 0x000fe400078e0a10 */
[C---:B------:R-:W-:Y:S02]  /*58e0*/  IMAD R180, R93.reuse, R124, R180 ;  /* 0x0000007c5db47224 */ /* 0x040fe400078e02b4 */
[----:B------:R-:W-:Y:S01]  /*58f0*/  IMAD R188, R93, R196, R188 ;  /* 0x000000c45dbc7224 */ /* 0x000fe200078e02bc */
[----:B------:R-:W-:Y:S01]  /*5900*/  IABS R196, R200 ;  /* 0x000000c800c47213 */ /* 0x000fe20000000000 */
[----:B------:R-:W-:Y:S01]  /*5910*/  IMAD.HI.U32 R124, R208, R190, RZ ;  /* 0x000000bed07c7227 */ /* 0x000fe200078e00ff */
[----:B------:R-:W-:-:S03]  /*5920*/  IABS R200, R149 ;  /* 0x0000009500c87213 */ /* 0x000fc60000000000 */
[----:B------:R-:W-:Y:S02]  /*5930*/  IMAD R182, R93, R16, R182 ;  /* 0x000000105db67224 */ /* 0x000fe400078e02b6 */
[----:B------:R-:W-:-:S04]  /*5940*/  IMAD.HI.U32 R16, R208, R192, RZ ;  /* 0x000000c0d0107227 */ /* 0x000fc800078e00ff */
[----:B------:R-:W-:Y:S02]  /*5950*/  IMAD.MOV R124, RZ, RZ, -R124 ;  /* 0x000000ffff7c7224 */ /* 0x000fe400078e0a7c */
[----:B------:R-:W-:-:S04]  /*5960*/  IMAD.HI.U32 R210, R208, R198, RZ ;  /* 0x000000c6d0d27227 */ /* 0x000fc800078e00ff */
[----:B------:R-:W-:Y:S01]  /*5970*/  IMAD.HI.U32 R206, R208, R196, RZ ;  /* 0x000000c4d0ce7227 */ /* 0x000fe200078e00ff */
[----:B------:R-:W-:-:S03]  /*5980*/  IADD3 R210, -R210, RZ, RZ ;  /* 0x000000ffd2d27210 */ /* 0x000fc60007ffe1ff */
[----:B------:R-:W-:Y:S02]  /*5990*/  IMAD.MOV R16, RZ, RZ, -R16 ;  /* 0x000000ffff107224 */ /* 0x000fe400078e0a10 */
[----:B------:R-:W-:Y:S02]  /*59a0*/  IMAD R190, R93, R124, R190 ;  /* 0x0000007c5dbe7224 */ /* 0x000fe400078e02be */
[----:B------:R-:W-:-:S04]  /*59b0*/  IMAD.HI.U32 R124, R208, R200, RZ ;  /* 0x000000c8d07c7227 */ /* 0x000fc800078e00ff */
[----:B------:R-:W-:Y:S02]  /*59c0*/  IMAD.MOV R206, RZ, RZ, -R206 ;  /* 0x000000ffffce7224 */ /* 0x000fe400078e0ace */
[----:B------:R-:W-:Y:S02]  /*59d0*/  IMAD R192, R93, R16, R192 ;  /* 0x000000105dc07224 */ /* 0x000fe400078e02c0 */
[----:B------:R-:W-:-:S04]  /*59e0*/  IMAD.HI.U32 R16, R208, R202, RZ ;  /* 0x000000cad0107227 */ /* 0x000fc800078e00ff */
[----:B------:R-:W-:Y:S02]  /*59f0*/  IMAD.MOV R124, RZ, RZ, -R124 ;  /* 0x000000ffff7c7224 */ /* 0x000fe400078e0a7c */
[C---:B------:R-:W-:Y:S02]  /*5a00*/  IMAD R196, R93.reuse, R206, R196 ;  /* 0x000000ce5dc47224 */ /* 0x040fe400078e02c4 */
[C---:B------:R-:W-:Y:S02]  /*5a10*/  IMAD R198, R93.reuse, R210, R198 ;  /* 0x000000d25dc67224 */ /* 0x040fe400078e02c6 */
[----:B------:R-:W-:Y:S02]  /*5a20*/  IMAD.MOV R16, RZ, RZ, -R16 ;  /* 0x000000ffff107224 */ /* 0x000fe400078e0a10 */
[C---:B------:R-:W-:Y:S02]  /*5a30*/  IMAD R200, R93.reuse, R124, R200 ;  /* 0x0000007c5dc87224 */ /* 0x040fe400078e02c8 */
[----:B------:R-:W-:Y:S01]  /*5a40*/  IMAD R202, R93, R16, R202 ;  /* 0x000000105dca7224 */ /* 0x000fe200078e02ca */
[----:B--2---:R-:W-:-:S02]  /*5a50*/  IADD3 R216, R204, 0xe0, RZ ;  /* 0x000000e0ccd87810 */ /* 0x004fc40007ffe0ff */
[C---:B------:R-:W-:Y:S02]  /*5a60*/  IADD3 R214, R204.reuse, 0xe1, RZ ;  /* 0x000000e1ccd67810 */ /* 0x040fe40007ffe0ff */
[C---:B------:R-:W-:Y:S01]  /*5a70*/  IADD3 R212, R204.reuse, 0xe2, RZ ;  /* 0x000000e2ccd47810 */ /* 0x040fe20007ffe0ff */
[----:B------:R-:W-:Y:S01]  /*5a80*/  STL [R1+0x1f64], R216 ;  /* 0x001f64d801007387 */ /* 0x000fe20000100800 */
[C---:B------:R-:W-:Y:S02]  /*5a90*/  IADD3 R149, R204.reuse, 0xe3, RZ ;  /* 0x000000e3cc957810 */ /* 0x040fe40007ffe0ff */
[----:B------:R-:W-:Y:S01]  /*5aa0*/  IADD3 R145, R204, 0xe4, RZ ;  /* 0x000000e4cc917810 */ /* 0x000fe20007ffe0ff */
[----:B------:R1:W-:Y:S01]  /*5ab0*/  STL [R1+0x1f58], R214 ;  /* 0x001f58d601007387 */ /* 0x0003e20000100800 */
[----:B------:R-:W-:Y:S02]  /*5ac0*/  IABS R206, R216 ;  /* 0x000000d800ce7213 */ /* 0x000fe40000000000 */
[----:B------:R-:W-:Y:S01]  /*5ad0*/  IABS R210, R212 ;  /* 0x000000d400d27213 */ /* 0x000fe20000000000 */
[----:B------:R2:W-:Y:S01]  /*5ae0*/  STL [R1+0x1f54], R212 ;  /* 0x001f54d401007387 */ /* 0x0005e20000100800 */
[----:B------:R-:W-:Y:S01]  /*5af0*/  IABS R124, R214 ;  /* 0x000000d6007c7213 */ /* 0x000fe20000000000 */
[----:B------:R-:W-:-:S02]  /*5b00*/  IMAD.HI.U32 R222, R208, R206, RZ ;  /* 0x000000ced0de7227 */ /* 0x000fc400078e00ff */
[----:B------:R-:W-:Y:S01]  /*5b10*/  STL [R1+0x1f50], R149 ;  /* 0x001f509501007387 */ /* 0x000fe20000100800 */
[----:B-1----:R-:W-:Y:S02]  /*5b20*/  IABS R214, R145 ;  /* 0x0000009100d67213 */ /* 0x002fe40000000000 */
[----:B--2---:R-:W-:Y:S01]  /*5b30*/  IABS R212, R149 ;  /* 0x0000009500d47213 */ /* 0x004fe20000000000 */
[----:B------:R1:W-:Y:S01]  /*5b40*/  STL [R1+0x1f4c], R145 ;  /* 0x001f4c9101007387 */ /* 0x0003e20000100800 */
[----:B------:R-:W-:Y:S01]  /*5b50*/  IMAD.MOV R222, RZ, RZ, -R222 ;  /* 0x000000ffffde7224 */ /* 0x000fe200078e0ade */
[----:B------:R-:W-:Y:S02]  /*5b60*/  IADD3 R230, R204, 0xe5, RZ ;  /* 0x000000e5cce67810 */ /* 0x000fe40007ffe0ff */
[----:B------:R-:W-:Y:S01]  /*5b70*/  IMAD.HI.U32 R16, R208, R212, RZ ;  /* 0x000000d4d0107227 */ /* 0x000fe200078e00ff */
[C---:B------:R-:W-:Y:S01]  /*5b80*/  IADD3 R228, R204.reuse, 0xe6, RZ ;  /* 0x000000e6cce47810 */ /* 0x040fe20007ffe0ff */
[----:B-1----:R-:W1:Y:S01]  /*5b90*/  S2R R145, SR_TID.X ;  /* 0x0000000000917919 */ /* 0x002e620000002100 */
[----:B------:R-:W-:-:S02]  /*5ba0*/  IADD3 R224, R204, 0xe8, RZ ;  /* 0x000000e8cce07810 */ /* 0x000fc40007ffe0ff */
[----:B------:R-:W-:Y:S01]  /*5bb0*/  IADD3 R226, R204, 0xe7, RZ ;  /* 0x000000e7cce27810 */ /* 0x000fe20007ffe0ff */
[----:B------:R-:W-:Y:S01]  /*5bc0*/  IMAD.HI.U32 R218, R208, R124, RZ ;  /* 0x0000007cd0da7227 */ /* 0x000fe200078e00ff */
[----:B------:R-:W-:Y:S01]  /*5bd0*/  IADD3 R16, -R16, RZ, RZ ;  /* 0x000000ff10107210 */ /* 0x000fe20007ffe1ff */
[----:B------:R-:W-:Y:S01]  /*5be0*/  STL [R1+0x1f3c], R230 ;  /* 0x001f3ce601007387 */ /* 0x000fe20000100800 */
[----:B------:R-:W-:Y:S01]  /*5bf0*/  IADD3 R149, R204, 0xe9, RZ ;  /* 0x000000e9cc957810 */ /* 0x000fe20007ffe0ff */
[C---:B------:R-:W-:Y:S01]  /*5c00*/  IMAD R206, R93.reuse, R222, R206 ;  /* 0x000000de5dce7224 */ /* 0x040fe200078e02ce */
[----:B------:R-:W-:Y:S01]  /*5c10*/  IABS R222, R224 ;  /* 0x000000e000de7213 */ /* 0x000fe20000000000 */
[C---:B------:R-:W-:Y:S01]  /*5c20*/  IMAD.HI.U32 R2, R208.reuse, R214, RZ ;  /* 0x000000d6d0027227 */ /* 0x040fe200078e00ff */
[----:B------:R-:W-:Y:S03]  /*5c30*/  STL [R1+0x1f38], R228 ;  /* 0x001f38e401007387 */ /* 0x000fe60000100800 */
[----:B------:R-:W-:Y:S01]  /*5c40*/  IMAD.HI.U32 R216, R208, R210, RZ ;  /* 0x000000d2d0d87227 */ /* 0x000fe200078e00ff */
[----:B------:R2:W-:Y:S03]  /*5c50*/  STL [R1+0x1f34], R226 ;  /* 0x001f34e201007387 */ /* 0x0005e60000100800 */
[----:B------:R-:W-:Y:S01]  /*5c60*/  IMAD.MOV R218, RZ, RZ, -R218 ;  /* 0x000000ffffda7224 */ /* 0x000fe200078e0ada */
[----:B------:R3:W-:Y:S01]  /*5c70*/  STL [R1+0x1f28], R224 ;  /* 0x001f28e001007387 */ /* 0x0007e20000100800 */
[----:B------:R-:W-:Y:S01]  /*5c80*/  IMAD R212, R93, R16, R212 ;  /* 0x000000105dd47224 */ /* 0x000fe200078e02d4 */
[----:B------:R-:W-:Y:S01]  /*5c90*/  IABS R16, R226 ;  /* 0x000000e200107213 */ /* 0x000fe20000000000 */
[----:B------:R-:W-:-:S02]  /*5ca0*/  IMAD.MOV R2, RZ, RZ, -R2 ;  /* 0x000000ffff027224 */ /* 0x000fc400078e0a02 */
[----:B--2---:R-:W-:Y:S01]  /*5cb0*/  IMAD.HI.U32 R226, R208, R222, RZ ;  /* 0x000000ded0e27227 */ /* 0x004fe200078e00ff */
[----:B---3--:R-:W-:-:S03]  /*5cc0*/  IABS R224, R149 ;  /* 0x0000009500e07213 */ /* 0x008fc60000000000 */
[----:B------:R-:W-:Y:S02]  /*5cd0*/  IMAD.MOV R216, RZ, RZ, -R216 ;  /* 0x000000ffffd87224 */ /* 0x000fe400078e0ad8 */
[C---:B------:R-:W-:Y:S01]  /*5ce0*/  IMAD R124, R93.reuse, R218, R124 ;  /* 0x000000da5d7c7224 */ /* 0x040fe200078e027c */
[----:B------:R-:W-:Y:S01]  /*5cf0*/  IABS R218, R228 ;  /* 0x000000e400da7213 */ /* 0x000fe20000000000 */
[----:B------:R-:W-:Y:S02]  /*5d00*/  IMAD R214, R93, R2, R214 ;  /* 0x000000025dd67224 */ /* 0x000fe400078e02d6 */
[----:B------:R-:W-:-:S04]  /*5d10*/  IMAD.HI.U32 R2, R208, R224, RZ ;  /* 0x000000e0d0027227 */ /* 0x000fc800078e00ff */
[----:B------:R-:W-:Y:S02]  /*5d20*/  IMAD.MOV R226, RZ, RZ, -R226 ;  /* 0x000000ffffe27224 */ /* 0x000fe400078e0ae2 */
[----:B------:R-:W-:Y:S01]  /*5d30*/  IMAD R210, R93, R216, R210 ;  /* 0x000000d85dd27224 */ /* 0x000fe200078e02d2 */
[----:B------:R-:W-:Y:S01]  /*5d40*/  IABS R216, R230 ;  /* 0x000000e600d87213 */ /* 0x000fe20000000000 */
[C---:B------:R-:W-:Y:S01]  /*5d50*/  IMAD.HI.U32 R228, R208.reuse, R16, RZ ;  /* 0x00000010d0e47227 */ /* 0x040fe200078e00ff */
[----:B------:R1:W-:Y:S03]  /*5d60*/  STL [R1+0x1f24], R149 ;  /* 0x001f249501007387 */ /* 0x0003e60000100800 */
[----:B------:R-:W-:Y:S01]  /*5d70*/  IMAD.HI.U32 R230, R208, R218, RZ ;  /* 0x000000dad0e67227 */ /* 0x000fe200078e00ff */
[----:B------:R-:W-:-:S03]  /*5d80*/  IADD3 R228, -R228, RZ, RZ ;  /* 0x000000ffe4e47210 */ /* 0x000fc60007ffe1ff */
[----:B------:R-:W-:Y:S02]  /*5d90*/  IMAD.MOV R2, RZ, RZ, -R2 ;  /* 0x000000ffff027224 */ /* 0x000fe400078e0a02 */
[----:B------:R-:W-:Y:S01]  /*5da0*/  IMAD R222, R93, R226, R222 ;  /* 0x000000e25dde7224 */ /* 0x000fe200078e02de */
[C---:B------:R-:W-:Y:S01]  /*5db0*/  IADD3 R226, R204.reuse, 0xea, RZ ;  /* 0x000000eacce27810 */ /* 0x040fe20007ffe0ff */
[----:B------:R-:W-:Y:S01]  /*5dc0*/  IMAD.MOV R230, RZ, RZ, -R230 ;  /* 0x000000ffffe67224 */ /* 0x000fe200078e0ae6 */
[----:B-1----:R-:W-:Y:S01]  /*5dd0*/  LOP3.LUT R149, R145, 0x7f, RZ, 0xc0, !PT ;  /* 0x0000007f91957812 */ /* 0x002fe200078ec0ff */
[C---:B------:R-:W-:Y:S01]  /*5de0*/  IMAD R224, R93.reuse, R2, R224 ;  /* 0x000000025de07224 */ /* 0x040fe200078e02e0 */
[C---:B------:R-:W-:Y:S01]  /*5df0*/  IADD3 R145, R204.reuse, 0xeb, RZ ;  /* 0x000000ebcc917810 */ /* 0x040fe20007ffe0ff */
[----:B------:R1:W-:Y:S01]  /*5e00*/  STL [R1+0x1f14], R226 ;  /* 0x001f14e201007387 */ /* 0x0003e20000100800 */
[----:B------:R-:W-:Y:S01]  /*5e10*/  IADD3 R2, R204, 0xec, RZ ;  /* 0x000000eccc027810 */ /* 0x000fe20007ffe0ff */
[----:B------:R-:W-:-:S02]  /*5e20*/  IMAD R218, R93, R230, R218 ;  /* 0x000000e65dda7224 */ /* 0x000fc400078e02da */
[----:B------:R-:W-:Y:S01]  /*5e30*/  IMAD R16, R93, R228, R16 ;  /* 0x000000e45d107224 */ /* 0x000fe200078e0210 */
[----:B------:R-:W-:Y:S01]  /*5e40*/  IABS R228, R145 ;  /* 0x0000009100e47213 */ /* 0x000fe20000000000 */
[----:B------:R-:W-:Y:S01]  /*5e50*/  IMAD R149, R0, 0x100, R149 ;  /* 0x0000010000957824 */ /* 0x000fe200078e0295 */
[----:B------:R-:W-:Y:S02]  /*5e60*/  IABS R230, R2 ;  /* 0x0000000200e67213 */ /* 0x000fe40000000000 */
[----:B-1----:R-:W-:Y:S01]  /*5e70*/  IABS R226, R226 ;  /* 0x000000e200e27213 */ /* 0x002fe20000000000 */
[C---:B------:R-:W-:Y:S01]  /*5e80*/  IMAD.HI.U32 R234, R208.reuse, R216, RZ ;  /* 0x000000d8d0ea7227 */ /* 0x040fe200078e00ff */
[----:B------:R-:W-:Y:S03]  /*5e90*/  STL [R1+0x1f10], R145 ;  /* 0x001f109101007387 */ /* 0x000fe60000100800 */
[C---:B------:R-:W-:Y:S01]  /*5ea0*/  IMAD.HI.U32 R247, R208.reuse, R226, RZ ;  /* 0x000000e2d0f77227 */ /* 0x040fe200078e00ff */
[----:B------:R-:W-:Y:S03]  /*5eb0*/  STL [R1+0xa54], R149 ;  /* 0x000a549501007387 */ /* 0x000fe60000100800 */
[C---:B------:R-:W-:Y:S01]  /*5ec0*/  IMAD.HI.U32 R238, R208.reuse, R228, RZ ;  /* 0x000000e4d0ee7227 */ /* 0x040fe200078e00ff */
[----:B------:R1:W-:Y:S03]  /*5ed0*/  STL [R1+0x1f0c], R2 ;  /* 0x001f0c0201007387 */ /* 0x0003e60000100800 */
[----:B------:R-:W-:Y:S01]  /*5ee0*/  IMAD.HI.U32 R236, R208, R230, RZ ;  /* 0x000000e6d0ec7227 */ /* 0x000fe200078e00ff */
[----:B------:R-:W-:-:S03]  /*5ef0*/  IADD3 R247, -R247, RZ, RZ ;  /* 0x000000fff7f77210 */ /* 0x000fc60007ffe1ff */
[----:B------:R-:W-:Y:S01]  /*5f00*/  IMAD.MOV R234, RZ, RZ, -R234 ;  /* 0x000000ffffea7224 */ /* 0x000fe200078e0aea */
[----:B-1----:R-:W-:Y:S01]  /*5f10*/  IABS R2, R149 ;  /* 0x0000009500027213 */ /* 0x002fe20000000000 */
[----:B------:R-:W-:Y:S01]  /*5f20*/  IMAD.MOV R238, RZ, RZ, -R238 ;  /* 0x000000ffffee7224 */ /* 0x000fe200078e0aee */
[----:B------:R-:W-:Y:S01]  /*5f30*/  IADD3 R145, R149, 0x80, RZ ;  /* 0x0000008095917810 */ /* 0x000fe20007ffe0ff */
[----:B------:R-:W-:Y:S02]  /*5f40*/  IMAD.MOV R236, RZ, RZ, -R236 ;  /* 0x000000ffffec7224 */ /* 0x000fe400078e0aec */
[----:B------:R-:W-:Y:S02]  /*5f50*/  IMAD R216, R93, R234, R216 ;  /* 0x000000ea5dd87224 */ /* 0x000fe400078e02d8 */
[----:B------:R-:W-:Y:S01]  /*5f60*/  IMAD.HI.U32 R234, R75, R2, RZ ;  /* 0x000000024bea7227 */ /* 0x000fe200078e00ff */
[----:B------:R-:W-:-:S03]  /*5f70*/  IABS R0, R145 ;  /* 0x0000009100007213 */ /* 0x000fc60000000000 */
[C---:B------:R-:W-:Y:S02]  /*5f80*/  IMAD R226, R93.reuse, R247, R226 ;  /* 0x000000f75de27224 */ /* 0x040fe400078e02e2 */
[C---:B------:R-:W-:Y:S02]  /*5f90*/  IMAD R228, R93.reuse, R238, R228 ;  /* 0x000000ee5de47224 */ /* 0x040fe400078e02e4 */
[----:B------:R-:W-:Y:S01]  /*5fa0*/  IMAD R230, R93, R236, R230 ;  /* 0x000000ec5de67224 */ /* 0x000fe200078e02e6 */
[----:B------:R-:W-:Y:S01]  /*5fb0*/  IABS R93, c[0x0][0x178] ;  /* 0x00005e00005d7a13 */ /* 0x000fe20000000000 */
[----:B------:R-:W-:Y:S02]  /*5fc0*/  IMAD.MOV R234, RZ, RZ, -R234 ;  /* 0x000000ffffea7224 */ /* 0x000fe400078e0aea */
[----:B------:R-:W-:-:S04]  /*5fd0*/  IMAD.HI.U32 R75, R75, R0, RZ ;  /* 0x000000004b4b7227 */ /* 0x000fc800078e00ff */
[----:B------:R-:W-:Y:S01]  /*5fe0*/  IMAD R2, R93, R234, R2 ;  /* 0x000000ea5d027224 */ /* 0x000fe200078e0202 */
[----:B------:R-:W-:-:S04]  /*5ff0*/  IADD3 R75, -R75, RZ, RZ ;  /* 0x000000ff4b4b7210 */ /* 0x000fc80007ffe1ff */
[C---:B------:R-:W-:Y:S01]  /*6000*/  ISETP.GT.U32.AND P0, PT, R93.reuse, R2, PT ;  /* 0x000000025d00720c */ /* 0x040fe20003f04070 */
[C---:B------:R-:W-:Y:S01]  /*6010*/  IMAD R0, R93.reuse, R75, R0 ;  /* 0x0000004b5d007224 */ /* 0x040fe200078e0200 */
[C---:B------:R-:W-:Y:S02]  /*6020*/  IADD3 R252, R204.reuse, 0xed, RZ ;  /* 0x000000edccfc7810 */ /* 0x040fe40007ffe0ff */
[C---:B------:R-:W-:Y:S02]  /*6030*/  IADD3 R251, R204.reuse, 0xee, RZ ;  /* 0x000000eeccfb7810 */ /* 0x040fe40007ffe0ff */
[C---:B------:R-:W-:Y:S01]  /*6040*/  IADD3 R250, R204.reuse, 0xef, RZ ;  /* 0x000000efccfa7810 */ /* 0x040fe20007ffe0ff */
[----:B------:R1:W-:Y:S01]  /*6050*/  STL [R1+0xa5c], R145 ;  /* 0x000a5c9101007387 */ /* 0x0003e20000100800 */
[C---:B------:R-:W-:Y:S02]  /*6060*/  IADD3 R249, R204.reuse, 0xf0, RZ ;  /* 0x000000f0ccf97810 */ /* 0x040fe40007ffe0ff */
[----:B------:R-:W-:Y:S01]  /*6070*/  IADD3 R248, R204, 0xf1, RZ ;  /* 0x000000f1ccf87810 */ /* 0x000fe20007ffe0ff */
[----:B------:R-:W-:Y:S01]  /*6080*/  STL [R1+0x1f00], R252 ;  /* 0x001f00fc01007387 */ /* 0x000fe20000100800 */
[----:B------:R-:W-:-:S03]  /*6090*/  ISETP.GT.U32.AND P1, PT, R93, R0, PT ;  /* 0x000000005d00720c */ /* 0x000fc60003f24070 */
[----:B------:R2:W-:Y:S01]  /*60a0*/  STL [R1+0x1ef4], R251 ;  /* 0x001ef4fb01007387 */ /* 0x0005e20000100800 */
[----:B------:R-:W-:Y:S01]  /*60b0*/  @!P0 IMAD.IADD R2, R2, 0x1, -R93 ;  /* 0x0000000102028824 */ /* 0x000fe200078e0a5d */
[----:B------:R-:W-:Y:S02]  /*60c0*/  ISETP.GE.AND P5, PT, R149, RZ, PT ;  /* 0x000000ff9500720c */ /* 0x000fe40003fa6270 */
[----:B------:R3:W-:Y:S01]  /*60d0*/  STL [R1+0x1ef0], R250 ;  /* 0x001ef0fa01007387 */ /* 0x0007e20000100800 */
[----:B------:R-:W-:-:S03]  /*60e0*/  ISETP.GE.AND P0, PT, R145, RZ, PT ;  /* 0x000000ff9100720c */ /* 0x000fc60003f06270 */
[----:B------:R-:W-:Y:S04]  /*60f0*/  STL [R1+0x1ee8], R249 ;  /* 0x001ee8f901007387 */ /* 0x000fe80000100800 */
[----:B------:R2:W-:Y:S04]  /*6100*/  STL [R1+0x1ee4], R248 ;  /* 0x001ee4f801007387 */ /* 0x0005e80000100800 */
[----:B------:R-:W4:Y:S04]  /*6110*/  LDL.LU R149, [R1+0x2218] ;  /* 0x0022180001957983 */ /* 0x000f280000300800 */
[----:B-1----:R-:W4:Y:S01]  /*6120*/  LDL.LU R145, [R1+0x2214] ;  /* 0x0022140001917983 */ /* 0x002f220000300800 */
[----:B------:R-:W-:Y:S01]  /*6130*/  IABS R247, R252 ;  /* 0x000000fc00f77213 */ /* 0x000fe20000000000 */
[----:B------:R-:W-:Y:S01]  /*6140*/  @!P1 IMAD.IADD R0, R0, 0x1, -R93 ;  /* 0x0000000100009824 */ /* 0x000fe200078e0a5d */
[----:B------:R-:W-:-:S02]  /*6150*/  IABS R75, R251 ;  /* 0x000000fb004b7213 */ /* 0x000fc40000000000 */
[----:B------:R-:W-:Y:S01]  /*6160*/  IABS R234, R250 ;  /* 0x000000fa00ea7213 */ /* 0x000fe20000000000 */
[C---:B--2---:R-:W-:Y:S01]  /*6170*/  IMAD.HI.U32 R251, R208.reuse, R247, RZ ;  /* 0x000000f7d0fb7227 */ /* 0x044fe200078e00ff */
[C---:B------:R-:W-:Y:S02]  /*6180*/  ISETP.GT.U32.AND P1, PT, R93.reuse, R2, PT ;  /* 0x000000025d00720c */ /* 0x040fe40003f24070 */
[----:B------:R-:W-:Y:S01]  /*6190*/  ISETP.GT.U32.AND P2, PT, R93, R0, PT ;  /* 0x000000005d00720c */ /* 0x000fe20003f44070 */
[C---:B---3--:R-:W-:Y:S01]  /*61a0*/  IMAD.HI.U32 R250, R208.reuse, R75, RZ ;  /* 0x0000004bd0fa7227 */ /* 0x048fe200078e00ff */
[----:B------:R-:W-:Y:S02]  /*61b0*/  IABS R238, R248 ;  /* 0x000000f800ee7213 */ /* 0x000fe40000000000 */
[----:B------:R-:W-:Y:S01]  /*61c0*/  IABS R93, c[0x0][0x17c] ;  /* 0x00005f00005d7a13 */ /* 0x000fe20000000000 */
[----:B------:R-:W-:-:S04]  /*61d0*/  IMAD.HI.U32 R248, R208, R234, RZ ;  /* 0x000000ead0f87227 */ /* 0x000fc800078e00ff */
[----:B------:R-:W-:Y:S01]  /*61e0*/  IMAD.MOV R252, RZ, RZ, -R251 ;  /* 0x000000fffffc7224 */ /* 0x000fe200078e0afb */
[----:B------:R-:W-:Y:S01]  /*61f0*/  IADD3 R251, -R250, RZ, RZ ;  /* 0x000000fffafb7210 */ /* 0x000fe20007ffe1ff */
[----:B------:R-:W-:Y:S02]  /*6200*/  IMAD.MOV R250, RZ, RZ, -R248 ;  /* 0x000000fffffa7224 */ /* 0x000fe400078e0af8 */
[----:B------:R-:W-:Y:S01]  /*6210*/  IMAD R247, R93, R252, R247 ;  /* 0x000000fc5df77224 */ /* 0x000fe200078e02f7 */
[----:B------:R-:W-:Y:S01]  /*6220*/  IABS R252, c[0x0][0x178] ;  /* 0x00005e0000fc7a13 */ /* 0x000fe20000000000 */
[----:B------:R-:W-:-:S03]  /*6230*/  IMAD.HI.U32 R248, R208, R238, RZ ;  /* 0x000000eed0f87227 */ /* 0x000fc600078e00ff */
[----:B------:R-:W-:Y:S01]  /*6240*/  @!P1 IADD3 R2, R2, -R252, RZ ;  /* 0x800000fc02029210 */ /* 0x000fe20007ffe0ff */
[----:B------:R-:W-:Y:S02]  /*6250*/  IMAD.MOV R248, RZ, RZ, -R248 ;  /* 0x000000fffff87224 */ /* 0x000fe400078e0af8 */
[----:B------:R-:W-:Y:S02]  /*6260*/  @!P2 IMAD.IADD R0, R0, 0x1, -R252 ;  /* 0x000000010000a824 */ /* 0x000fe400078e0afc */
[C---:B------:R-:W-:Y:S01]  /*6270*/  IMAD R234, R93.reuse, R250, R234 ;  /* 0x000000fa5dea7224 */ /* 0x040fe200078e02ea */
[----:B------:R-:W-:Y:S01]  /*6280*/  ISETP.NE.AND P2, PT, RZ, c[0x0][0x178], PT ;  /* 0x00005e00ff007a0c */ /* 0x000fe20003f45270 */
[C---:B------:R-:W-:Y:S01]  /*6290*/  IMAD R238, R93.reuse, R248, R238 ;  /* 0x000000f85dee7224 */ /* 0x040fe200078e02ee */
[----:B------:R-:W2:Y:S01]  /*62a0*/  LDL R250, [R1+0x2170] ;  /* 0x0021700001fa7983 */ /* 0x000ea20000100800 */
[----:B------:R-:W-:Y:S01]  /*62b0*/  LOP3.LUT R248, RZ, c[0x0][0x178], RZ, 0x33, !PT ;  /* 0x00005e00fff87a12 */ /* 0x000fe200078e33ff */
[----:B------:R-:W-:Y:S01]  /*62c0*/  @!P0 IMAD.MOV R0, RZ, RZ, -R0 ;  /* 0x000000ffff008224 */ /* 0x000fe200078e0a00 */
[----:B------:R-:W-:Y:S01]  /*62d0*/  @!P5 IADD3 R2, -R2, RZ, RZ ;  /* 0x000000ff0202d210 */ /* 0x000fe20007ffe1ff */
[----:B------:R-:W3:Y:S01]  /*62e0*/  LDL R252, [R1+0x1d7c] ;  /* 0x001d7c0001fc7983 */ /* 0x000ee20000100800 */
[----:B------:R-:W-:-:S02]  /*62f0*/  IMAD R75, R93, R251, R75 ;  /* 0x000000fb5d4b7224 */ /* 0x000fc400078e024b */
[C---:B------:R-:W-:Y:S01]  /*6300*/  SEL R2, R248.reuse, R2, !P2 ;  /* 0x00000002f8027207 */ /* 0x040fe20005000000 */
[----:B------:R-:W3:Y:S01]  /*6310*/  LDL R251, [R1+0x1d78] ;  /* 0x001d780001fb7983 */ /* 0x000ee20000100800 */
[----:B------:R-:W-:-:S03]  /*6320*/  SEL R0, R248, R0, !P2 ;  /* 0x00000000f8007207 */ /* 0x000fc60005000000 */
[----:B------:R-:W3:Y:S04]  /*6330*/  LDL R248, [R1+0x1d80] ;  /* 0x001d800001f87983 */ /* 0x000ee80000100800 */
[----:B------:R-:W-:Y:S04]  /*6340*/  STL [R1+0x64], R2 ;  /* 0x0000640201007387 */ /* 0x000fe80000100800 */
[----:B------:R1:W-:Y:S02]  /*6350*/  STL [R1+0x68], R0 ;  /* 0x0000680001007387 */ /* 0x0003e40000100800 */
[----:B-1----:R-:W-:-:S05]  /*6360*/  IADD3 R0, R204, 0xf2, RZ ;  /* 0x000000f2cc007810 */ /* 0x002fca0007ffe0ff */
[----:B------:R-:W-:Y:S04]  /*6370*/  STL [R1+0x1ed4], R0 ;  /* 0x001ed40001007387 */ /* 0x000fe80000100800 */
[----:B------:R-:W3:Y:S01]  /*6380*/  LDL R2, [R1+0x1d84] ;  /* 0x001d840001027983 */ /* 0x000ee20000100800 */
[----:B------:R-:W-:-:S05]  /*6390*/  IABS R236, R249 ;  /* 0x000000f900ec7213 */ /* 0x000fca0000000000 */
[----:B------:R-:W-:-:S04]  /*63a0*/  IMAD.HI.U32 R249, R208, R236, RZ ;  /* 0x000000ecd0f97227 */ /* 0x000fc800078e00ff */
[----:B------:R-:W-:-:S04]  /*63b0*/  IMAD.MOV R249, RZ, RZ, -R249 ;  /* 0x000000fffff97224 */ /* 0x000fc800078e0af9 */
[C---:B------:R-:W-:Y:S02]  /*63c0*/  IMAD R236, R93.reuse, R249, R236 ;  /* 0x000000f95dec7224 */ /* 0x040fe400078e02ec */
[----:B------:R-:W3:Y:S01]  /*63d0*/  LDL R249, [R1+0x1d88] ;  /* 0x001d880001f97983 */ /* 0x000ee20000100800 */
[C---:B------:R-:W-:Y:S02]  /*63e0*/  ISETP.GT.U32.AND P3, PT, R93.reuse, R160, PT ;  /* 0x000000a05d00720c */ /* 0x040fe40003f64070 */
[----:B------:R-:W-:-:S11]  /*63f0*/  ISETP.GT.U32.AND P4, PT, R93, R3, PT ;  /* 0x000000035d00720c */ /* 0x000fd60003f84070 */
[--C-:B------:R-:W-:Y:S02]  /*6400*/  @!P3 IMAD.IADD R160, R160, 0x1, -R93.reuse ;  /* 0x00000001a0a0b824 */ /* 0x100fe400078e0a5d */
[----:B------:R-:W-:-:S03]  /*6410*/  @!P4 IMAD.IADD R3, R3, 0x1, -R93 ;  /* 0x000000010303c824 */ /* 0x000fc600078e0a5d */
[C---:B------:R-:W-:Y:S02]  /*6420*/  ISETP.GT.U32.AND P3, PT, R93.reuse, R160, PT ;  /* 0x000000a05d00720c */ /* 0x040fe40003f64070 */
[C---:B------:R-:W-:Y:S02]  /*6430*/  ISETP.GT.U32.AND P5, PT, R93.reuse, R151, PT ;  /* 0x000000975d00720c */ /* 0x040fe40003fa4070 */
[C---:B------:R-:W-:Y:S02]  /*6440*/  ISETP.GT.U32.AND P1, PT, R93.reuse, R3, PT ;  /* 0x000000035d00720c */ /* 0x040fe40003f24070 */
[C---:B------:R-:W-:Y:S02]  /*6450*/  ISETP.GT.U32.AND P0, PT, R93.reuse, R27, PT ;  /* 0x0000001b5d00720c */ /* 0x040fe40003f04070 */
[----:B------:R-:W-:-:S05]  /*6460*/  ISETP.GT.U32.AND P2, PT, R93, R23, PT ;  /* 0x000000175d00720c */ /* 0x000fca0003f44070 */
[--C-:B------:R-:W-:Y:S01]  /*6470*/  @!P3 IMAD.IADD R160, R160, 0x1, -R93.reuse ;  /* 0x00000001a0a0b824 */ /* 0x100fe200078e0a5d */
[----:B------:R-:W-:Y:S01]  /*6480*/  ISETP.GE.AND P3, PT, R204, RZ, PT ;  /* 0x000000ffcc00720c */ /* 0x000fe20003f66270 */
[--C-:B------:R-:W-:Y:S02]  /*6490*/  @!P5 IMAD.IADD R151, R151, 0x1, -R93.reuse ;  /* 0x000000019797d824 */ /* 0x100fe400078e0a5d */
[--C-:B------:R-:W-:Y:S01]  /*64a0*/  @!P1 IMAD.IADD R3, R3, 0x1, -R93.reuse ;  /* 0x0000000103039824 */ /* 0x100fe200078e0a5d */
[----:B------:R-:W-:Y:S01]  /*64b0*/  ISETP.GT.U32.AND P1, PT, R93, R220, PT ;  /* 0x000000dc5d00720c */ /* 0x000fe20003f24070 */
[----:B------:R-:W-:Y:S02]  /*64c0*/  @!P0 IMAD.IADD R27, R27, 0x1, -R93 ;  /* 0x000000011b1b8824 */ /* 0x000fe400078e0a5d */
[----:B------:R-:W-:-:S06]  /*64d0*/  @!P2 IADD3 R23, R23, -R93, RZ ;  /* 0x8000005d1717a210 */ /* 0x000fcc0007ffe0ff */
[----:B------:R-:W-:-:S04]  /*64e0*/  @!P3 IMAD.MOV R3, RZ, RZ, -R3 ;  /* 0x000000ffff03b224 */ /* 0x000fc800078e0a03 */
[----:B------:R-:W-:Y:S01]  /*64f0*/  @!P1 IMAD.IADD R220, R220, 0x1, -R93 ;  /* 0x00000001dcdc9824 */ /* 0x000fe200078e0a5d */
[C---:B----4-:R-:W-:Y:S02]  /*6500*/  ISETP.GT.U32.AND P6, PT, R93.reuse, R149, PT ;  /* 0x000000955d00720c */ /* 0x050fe40003fc4070 */
[----:B------:R-:W-:-:S11]  /*6510*/  ISETP.GT.U32.AND P4, PT, R93, R145, PT ;  /* 0x000000915d00720c */ /* 0x000fd60003f84070 */
[----:B------:R-:W-:Y:S01]  /*6520*/  @!P6 IMAD.IADD R149, R149, 0x1, -R93 ;  /* 0x000000019595e824 */ /* 0x000fe200078e0a5d */
[----:B------:R-:W-:Y:S02]  /*6530*/  ISETP.GT.U32.AND P6, PT, R93, R25, PT ;  /* 0x000000195d00720c */ /* 0x000fe40003fc4070 */
[----:B------:R-:W-:Y:S02]  /*6540*/  @!P4 IADD3 R145, R145, -R93, RZ ;  /* 0x8000005d9191c210 */ /* 0x000fe40007ffe0ff */
[C---:B------:R-:W-:Y:S02]  /*6550*/  ISETP.GT.U32.AND P4, PT, R93.reuse, R153, PT ;  /* 0x000000995d00720c */ /* 0x040fe40003f84070 */
[C---:B------:R-:W-:Y:S02]  /*6560*/  ISETP.GT.U32.AND P5, PT, R93.reuse, R149, PT ;  /* 0x000000955d00720c */ /* 0x040fe40003fa4070 */
[----:B------:R-:W-:-:S05]  /*6570*/  ISETP.GT.U32.AND P0, PT, R93, R145, PT ;  /* 0x000000915d00720c */ /* 0x000fca0003f04070 */
[----:B------:R-:W-:-:S04]  /*6580*/  @!P6 IMAD.IADD R25, R25, 0x1, -R93 ;  /* 0x000000011919e824 */ /* 0x000fc800078e0a5d */
[----:B------:R-:W-:Y:S01]  /*6590*/  @!P4 IMAD.IADD R153, R153, 0x1, -R93 ;  /* 0x000000019999c824 */ /* 0x000fe200078e0a5d */
[----:B------:R-:W-:Y:S02]  /*65a0*/  ISETP.GT.U32.AND P4, PT, R93, R151, PT ;  /* 0x000000975d00720c */ /* 0x000fe40003f84070 */
[----:B------:R-:W-:Y:S02]  /*65b0*/  @!P5 IADD3 R149, R149, -R93, RZ ;  /* 0x8000005d9595d210 */ /* 0x000fe40007ffe0ff */
[----:B--2---:R-:W-:Y:S02]  /*65c0*/  ISETP.GE.AND P2, PT, R250, RZ, PT ;  /* 0x000000fffa00720c */ /* 0x004fe40003f46270 */
[----:B------:R-:W2:Y:S01]  /*65d0*/  LDL R250, [R1+0x1d98] ;  /* 0x001d980001fa7983 */ /* 0x000ea20000100800 */
[----:B---3--:R-:W-:-:S03]  /*65e0*/  ISETP.GE.AND P6, PT, R252, RZ, PT ;  /* 0x000000fffc00720c */ /* 0x008fc60003fc6270 */
[----:B------:R1:W-:Y:S01]  /*65f0*/  STL [R1+0x14], R3 ;  /* 0x0000140301007387 */ /* 0x0003e20000100800 */
[----:B------:R-:W-:-:S03]  /*6600*/  ISETP.GT.U32.AND P5, PT, R93, R153, PT ;  /* 0x000000995d00720c */ /* 0x000fc60003fa4070 */
[----:B------:R-:W3:Y:S01]  /*6610*/  LDL R252, [R1+0x1d90] ;  /* 0x001d900001fc7983 */ /* 0x000ee20000100800 */
[----:B------:R-:W-:Y:S01]  /*6620*/  ISETP.GE.AND P1, PT, R251, RZ, PT ;  /* 0x000000fffb00720c */ /* 0x000fe20003f26270 */
[--C-:B------:R-:W-:Y:S01]  /*6630*/  @!P0 IMAD.IADD R145, R145, 0x1, -R93.reuse ;  /* 0x0000000191918824 */ /* 0x100fe200078e0a5d */
[----:B------:R-:W-:Y:S01]  /*6640*/  ISETP.GT.U32.AND P0, PT, R93, R27, PT ;  /* 0x0000001b5d00720c */ /* 0x000fe20003f04070 */
[----:B------:R-:W-:Y:S01]  /*6650*/  @!P4 IMAD.IADD R151, R151, 0x1, -R93 ;  /* 0x000000019797c824 */ /* 0x000fe200078e0a5d */
[----:B------:R-:W4:Y:S01]  /*6660*/  LDL R251, [R1+0x1d94] ;  /* 0x001d940001fb7983 */ /* 0x000f220000100800 */
[----:B------:R-:W-:Y:S02]  /*6670*/  ISETP.GE.AND P4, PT, R248, RZ, PT ;  /* 0x000000fff800720c */ /* 0x000fe40003f86270 */
[----:B-1----:R-:W-:Y:S01]  /*6680*/  MOV R3, R145 ;  /* 0x0000009100037202 */ /* 0x002fe20000000f00 */
[----:B------:R-:W-:Y:S01]  /*6690*/  @!P2 IMAD.MOV R160, RZ, RZ, -R160 ;  /* 0x000000ffffa0a224 */ /* 0x000fe200078e0aa0 */
[----:B------:R-:W-:-:S03]  /*66a0*/  @!P5 IADD3 R153, R153, -R93, RZ ;  /* 0x8000005d9999d210 */ /* 0x000fc60007ffe0ff */
[----:B------:R-:W-:Y:S02]  /*66b0*/  @!P6 IMAD.MOV R3, RZ, RZ, -R3 ;  /* 0x000000ffff03e224 */ /* 0x000fe400078e0a03 */
[----:B------:R-:W-:Y:S01]  /*66c0*/  @!P1 IMAD.MOV R149, RZ, RZ, -R149 ;  /* 0x000000ffff959224 */ /* 0x000fe200078e0a95 */
[----:B------:R-:W-:Y:S01]  /*66d0*/  @!P0 IADD3 R27, R27, -R93, RZ ;  /* 0x8000005d1b1b8210 */ /* 0x000fe20007ffe0ff */
[----:B------:R-:W-:Y:S01]  /*66e0*/  STL [R1+0x10], R160 ;  /* 0x000010a001007387 */ /* 0x000fe20000100800 */
[----:B------:R-:W-:-:S03]  /*66f0*/  IMAD.MOV.U32 R145, RZ, RZ, R151 ;  /* 0x000000ffff917224 */ /* 0x000fc600078e0097 */
[----:B------:R-:W-:Y:S01]  /*6700*/  STL [R1+0xc], R149 ;  /* 0x00000c9501007387 */ /* 0x000fe20000100800 */
[----:B------:R-:W-:-:S03]  /*6710*/  ISETP.GE.AND P5, PT, R2, RZ, PT ;  /* 0x000000ff0200720c */ /* 0x000fc60003fa6270 */
[----:B------:R1:W-:Y:S01]  /*6720*/  STL [R1+0x8], R3 ;  /* 0x0000080301007387 */ /* 0x0003e20000100800 */
[----:B------:R-:W-:Y:S02]  /*6730*/  @!P4 IMAD.MOV R145, RZ, RZ, -R145 ;  /* 0x000000ffff91c224 */ /* 0x000fe400078e0a91 */
[----:B-1----:R-:W-:-:S03]  /*6740*/  IMAD.MOV.U32 R3, RZ, RZ, R27 ;  /* 0x000000ffff037224 */ /* 0x002fc600078e001b */
[----:B------:R1:W-:Y:S04]  /*6750*/  STL [R1+0x4], R145 ;  /* 0x0000049101007387 */ /* 0x0003e80000100800 */
[----:B------:R-:W-:Y:S01]  /*6760*/  @!P5 IADD3 R3, -R3, RZ, RZ ;  /* 0x000000ff0303d210 */ /* 0x000fe20007ffe1ff */
[----:B------:R-:W4:Y:S01]  /*6770*/  LDL R149, [R1+0x1d9c] ;  /* 0x001d9c0001957983 */ /* 0x000f220000100800 */
[----:B------:R-:W-:-:S03]  /*6780*/  ISETP.GT.U32.AND P0, PT, R93, R217, PT ;  /* 0x000000d95d00720c */ /* 0x000fc60003f04070 */
[----:B------:R-:W4:Y:S04]  /*6790*/  LDL R160, [R1+0x1da0] ;  /* 0x001da00001a07983 */ /* 0x000f280000100800 */
[----:B-1----:R-:W4:Y:S04]  /*67a0*/  LDL R145, [R1+0x1d8c] ;  /* 0x001d8c0001917983 */ /* 0x002f280000100800 */
[----:B------:R1:W-:Y:S04]  /*67b0*/  STL [R1], R3 ;  /* 0x0000000301007387 */ /* 0x0003e80000100800 */
[----:B------:R-:W4:Y:S01]  /*67c0*/  LDL R248, [R1+0x1da8] ;  /* 0x001da80001f87983 */ /* 0x000f220000100800 */
[----:B------:R-:W-:Y:S01]  /*67d0*/  @!P0 IMAD.IADD R217, R217, 0x1, -R93 ;  /* 0x00000001d9d98824 */ /* 0x000fe200078e0a5d */
[----:B------:R-:W-:-:S02]  /*67e0*/  ISETP.GE.AND P0, PT, R249, RZ, PT ;  /* 0x000000fff900720c */ /* 0x000fc40003f06270 */
[----:B------:R-:W4:Y:S01]  /*67f0*/  LDL R249, [R1+0x1dac] ;  /* 0x001dac0001f97983 */ /* 0x000f220000100800 */
[C---:B------:R-:W-:Y:S02]  /*6800*/  ISETP.GT.U32.AND P1, PT, R93.reuse, R25, PT ;  /* 0x000000195d00720c */ /* 0x040fe40003f24070 */
[C---:B------:R-:W-:Y:S01]  /*6810*/  ISETP.GT.U32.AND P3, PT, R93.reuse, R23, PT ;  /* 0x000000175d00720c */ /* 0x040fe20003f64070 */
[----:B-1----:R-:W4:Y:S01]  /*6820*/  LDL R3, [R1+0x1da4] ;  /* 0x001da40001037983 */ /* 0x002f220000100800 */
[----:B------:R-:W-:-:S09]  /*6830*/  ISETP.GT.U32.AND P2, PT, R93, R220, PT ;  /* 0x000000dc5d00720c */ /* 0x000fd20003f44070 */
[--C-:B------:R-:W-:Y:S01]  /*6840*/  @!P1 IMAD.IADD R25, R25, 0x1, -R93.reuse ;  /* 0x0000000119199824 */ /* 0x100fe200078e0a5d */
[----:B------:R-:W-:Y:S01]  /*6850*/  ISETP.GT.U32.AND P1, PT, R93, R31, PT ;  /* 0x0000001f5d00720c */ /* 0x000fe20003f24070 */
[--C-:B------:R-:W-:Y:S01]  /*6860*/  @!P3 IMAD.IADD R23, R23, 0x1, -R93.reuse ;  /* 0x000000011717b824 */ /* 0x100fe200078e0a5d */
[C---:B------:R-:W-:Y:S01]  /*6870*/  ISETP.GT.U32.AND P3, PT, R93.reuse, R29, PT ;  /* 0x0000001d5d00720c */ /* 0x040fe20003f64070 */
[----:B------:R-:W-:Y:S01]  /*6880*/  @!P2 IMAD.IADD R220, R220, 0x1, -R93 ;  /* 0x00000001dcdca824 */ /* 0x000fe200078e0a5d */
[----:B------:R-:W-:-:S09]  /*6890*/  ISETP.GT.U32.AND P2, PT, R93, R155, PT ;  /* 0x0000009b5d00720c */ /* 0x000fd20003f44070 */
[--C-:B------:R-:W-:Y:S02]  /*68a0*/  @!P1 IMAD.IADD R31, R31, 0x1, -R93.reuse ;  /* 0x000000011f1f9824 */ /* 0x100fe400078e0a5d */
[----:B------:R-:W-:Y:S02]  /*68b0*/  @!P3 IMAD.IADD R29, R29, 0x1, -R93 ;  /* 0x000000011d1db824 */ /* 0x000fe400078e0a5d */
[----:B------:R-:W-:Y:S02]  /*68c0*/  @!P2 IADD3 R155, R155, -R93, RZ ;  /* 0x8000005d9b9ba210 */ /* 0x000fe40007ffe0ff */
[----:B--2---:R-:W-:Y:S02]  /*68d0*/  ISETP.GE.AND P3, PT, R250, RZ, PT ;  /* 0x000000fffa00720c */ /* 0x004fe40003f66270 */
[----:B---3--:R-:W-:Y:S01]  /*68e0*/  ISETP.GE.AND P1, PT, R252, RZ, PT ;  /* 0x000000fffc00720c */ /* 0x008fe20003f26270 */
[----:B------:R-:W-:-:S04]  /*68f0*/  IMAD.MOV.U32 R252, RZ, RZ, R23 ;  /* 0x000000fffffc7224 */ /* 0x000fc800078e0017 */
[----:B------:R-:W-:Y:S01]  /*6900*/  @!P0 IMAD.MOV R252, RZ, RZ, -R252 ;  /* 0x000000fffffc8224 */ /* 0x000fe200078e0afc */
[----:B------:R-:W-:Y:S02]  /*6910*/  ISETP.GT.U32.AND P0, PT, R93, R29, PT ;  /* 0x0000001d5d00720c */ /* 0x000fe40003f04070 */
[----:B----4-:R-:W-:Y:S01]  /*6920*/  ISETP.GE.AND P2, PT, R251, RZ, PT ;  /* 0x000000fffb00720c */ /* 0x010fe20003f46270 */
[----:B------:R-:W-:-:S05]  /*6930*/  IMAD.MOV.U32 R251, RZ, RZ, R220 ;  /* 0x000000fffffb7224 */ /* 0x000fca00078e00dc */
[----:B------:R-:W-:Y:S02]  /*6940*/  @!P3 IADD3 R251, -R251, RZ, RZ ;  /* 0x000000fffbfbb210 */ /* 0x000fe40007ffe1ff */
[----:B------:R-:W-:-:S03]  /*6950*/  ISETP.GT.U32.AND P3, PT, R93, R155, PT ;  /* 0x0000009b5d00720c */ /* 0x000fc60003f64070 */
[----:B------:R-:W-:Y:S01]  /*6960*/  @!P0 IMAD.IADD R29, R29, 0x1, -R93 ;  /* 0x000000011d1d8824 */ /* 0x000fe200078e0a5d */
[----:B------:R-:W-:Y:S01]  /*6970*/  ISETP.GT.U32.AND P0, PT, R93, R219, PT ;  /* 0x000000db5d00720c */ /* 0x000fe20003f04070 */
[----:B------:R-:W-:Y:S02]  /*6980*/  IMAD.MOV.U32 R250, RZ, RZ, R25 ;  /* 0x000000fffffa7224 */ /* 0x000fe400078e0019 */
[----:B------:R-:W-:Y:S02]  /*6990*/  @!P1 IMAD.MOV R153, RZ, RZ, -R153 ;  /* 0x000000ffff999224 */ /* 0x000fe400078e0a99 */
[----:B------:R-:W-:Y:S01]  /*69a0*/  @!P2 IMAD.MOV R250, RZ, RZ, -R250 ;  /* 0x000000fffffaa224 */ /* 0x000fe200078e0afa */
[----:B------:R-:W-:Y:S03]  /*69b0*/  STL [R1+0x21fc], R252 ;  /* 0x0021fcfc01007387 */ /* 0x000fe60000100800 */
[----:B------:R-:W-:Y:S01]  /*69c0*/  @!P3 IMAD.IADD R155, R155, 0x1, -R93 ;  /* 0x000000019b9bb824 */ /* 0x000fe200078e0a5d */
[----:B------:R-:W-:Y:S01]  /*69d0*/  STL [R1+0x2200], R251 ;  /* 0x002200fb01007387 */ /* 0x000fe20000100800 */
[----:B------:R-:W-:-:S02]  /*69e0*/  ISETP.GT.U32.AND P3, PT, R93, R37, PT ;  /* 0x000000255d00720c */ /* 0x000fc40003f64070 */
[----:B------:R-:W-:Y:S01]  /*69f0*/  @!P0 IADD3 R219, R219, -R93, RZ ;  /* 0x8000005ddbdb8210 */ /* 0x000fe20007ffe0ff */
[----:B------:R-:W-:Y:S04]  /*6a00*/  STL [R1+0x2204], R250 ;  /* 0x002204fa01007387 */ /* 0x000fe80000100800 */
[----:B------:R-:W-:Y:S06]  /*6a10*/  STL [R1+0x2208], R153 ;  /* 0x0022089901007387 */ /* 0x000fec0000100800 */
[----:B------:R-:W-:Y:S01]  /*6a20*/  @!P3 IMAD.IADD R37, R37, 0x1, -R93 ;  /* 0x000000012525b824 */ /* 0x000fe200078e0a5d */
[----:B------:R-:W-:-:S02]  /*6a30*/  ISETP.GE.AND P0, PT, R248, RZ, PT ;  /* 0x000000fff800720c */ /* 0x000fc40003f06270 */
[----:B------:R-:W2:Y:S01]  /*6a40*/  LDL R248, [R1+0x1dc0] ;  /* 0x001dc00001f87983 */ /* 0x000ea20000100800 */
[----:B------:R-:W-:-:S03]  /*6a50*/  ISETP.GE.AND P3, PT, R249, RZ, PT ;  /* 0x000000fff900720c */ /* 0x000fc60003f66270 */
[----:B------:R-:W3:Y:S01]  /*6a60*/  LDL R249, [R1+0x1dc4] ;  /* 0x001dc40001f97983 */ /* 0x000ee20000100800 */
[C---:B------:R-:W-:Y:S02]  /*6a70*/  ISETP.GT.U32.AND P6, PT, R93.reuse, R241, PT ;  /* 0x000000f15d00720c */ /* 0x040fe40003fc4070 */
[----:B------:R-:W-:-:S11]  /*6a80*/  ISETP.GT.U32.AND P5, PT, R93, R217, PT ;  /* 0x000000d95d00720c */ /* 0x000fd60003fa4070 */
[----:B------:R-:W-:-:S05]  /*6a90*/  @!P6 IMAD.IADD R241, R241, 0x1, -R93 ;  /* 0x00000001f1f1e824 */ /* 0x000fca00078e0a5d */
[C---:B------:R-:W-:Y:S02]  /*6aa0*/  ISETP.GT.U32.AND P4, PT, R93.reuse, R241, PT ;  /* 0x000000f15d00720c */ /* 0x040fe40003f84070 */
[----:B------:R-:W-:Y:S02]  /*6ab0*/  ISETP.GT.U32.AND P6, PT, R93, R143, PT ;  /* 0x0000008f5d00720c */ /* 0x000fe40003fc4070 */
[----:B------:R-:W-:Y:S02]  /*6ac0*/  @!P5 IADD3 R217, R217, -R93, RZ ;  /* 0x8000005dd9d9d210 */ /* 0x000fe40007ffe0ff */
[C---:B------:R-:W-:Y:S02]  /*6ad0*/  ISETP.GT.U32.AND P1, PT, R93.reuse, R4, PT ;  /* 0x000000045d00720c */ /* 0x040fe40003f24070 */
[----:B------:R-:W-:-:S05]  /*6ae0*/  ISETP.GT.U32.AND P5, PT, R93, R35, PT ;  /* 0x000000235d00720c */ /* 0x000fca0003fa4070 */
[----:B------:R-:W-:Y:S01]  /*6af0*/  @!P4 IMAD.IADD R241, R241, 0x1, -R93 ;  /* 0x00000001f1f1c824 */ /* 0x000fe200078e0a5d */
[----:B------:R-:W-:Y:S02]  /*6b00*/  ISETP.GT.U32.AND P4, PT, R93, R157, PT ;  /* 0x0000009d5d00720c */ /* 0x000fe40003f84070 */
[----:B------:R-:W-:-:S03]  /*6b10*/  @!P6 IADD3 R143, R143, -R93, RZ ;  /* 0x8000005d8f8fe210 */ /* 0x000fc60007ffe0ff */
[--C-:B------:R-:W-:Y:S01]  /*6b20*/  @!P1 IMAD.IADD R4, R4, 0x1, -R93.reuse ;  /* 0x0000000104049824 */ /* 0x100fe200078e0a5d */
[----:B------:R-:W-:Y:S01]  /*6b30*/  ISETP.GT.U32.AND P6, PT, R93, R143, PT ;  /* 0x0000008f5d00720c */ /* 0x000fe20003fc4070 */
[--C-:B------:R-:W-:Y:S01]  /*6b40*/  @!P5 IMAD.IADD R35, R35, 0x1, -R93.reuse ;  /* 0x000000012323d824 */ /* 0x100fe200078e0a5d */
[----:B------:R-:W-:Y:S02]  /*6b50*/  ISETP.GE.AND P1, PT, R149, RZ, PT ;  /* 0x000000ff9500720c */ /* 0x000fe40003f26270 */
[----:B------:R-:W-:Y:S01]  /*6b60*/  ISETP.GE.AND P5, PT, R3, RZ, PT ;  /* 0x000000ff0300720c */ /* 0x000fe20003fa6270 */
[----:B------:R-:W4:Y:S02]  /*6b70*/  LDL R149, [R1+0x1db4] ;  /* 0x001db40001957983 */ /* 0x000f240000100800 */
[----:B------:R-:W-:Y:S01]  /*6b80*/  @!P4 IMAD.IADD R157, R157, 0x1, -R93 ;  /* 0x000000019d9dc824 */ /* 0x000fe200078e0a5d */
[----:B------:R-:W-:Y:S01]  /*6b90*/  ISETP.GE.AND P4, PT, R160, RZ, PT ;  /* 0x000000ffa000720c */ /* 0x000fe20003f86270 */
[----:B------:R-:W4:Y:S04]  /*6ba0*/  LDL R3, [R1+0x1dbc] ;  /* 0x001dbc0001037983 */ /* 0x000f280000100800 */
[----:B------:R-:W4:Y:S01]  /*6bb0*/  LDL R160, [R1+0x1db8] ;  /* 0x001db80001a07983 */ /* 0x000f220000100800 */
[----:B------:R-:W-:-:S02]  /*6bc0*/  @!P6 IADD3 R143, R143, -R93, RZ ;  /* 0x8000005d8f8fe210 */ /* 0x000fc40007ffe0ff */
[----:B------:R-:W-:Y:S02]  /*6bd0*/  ISETP.GE.AND P6, PT, R145, RZ, PT ;  /* 0x000000ff9100720c */ /* 0x000fe40003fc6270 */
[----:B------:R-:W-:Y:S01]  /*6be0*/  IABS R0, R0 ;  /* 0x0000000000007213 */ /* 0x000fe20000000000 */
[----:B------:R-:W4:Y:S02]  /*6bf0*/  LDL R145, [R1+0x1db0] ;  /* 0x001db00001917983 */ /* 0x000f240000100800 */
[----:B------:R-:W-:Y:S01]  /*6c00*/  @!P4 IMAD.MOV R29, RZ, RZ, -R29 ;  /* 0x000000ffff1dc224 */ /* 0x000fe200078e0a1d */
[----:B------:R-:W-:Y:S01]  /*6c10*/  ISETP.GT.U32.AND P4, PT, R93, R35, PT ;  /* 0x000000235d00720c */ /* 0x000fe20003f84070 */
[----:B------:R-:W-:-:S06]  /*6c20*/  IMAD.HI.U32 R2, R208, R0, RZ ;  /* 0x00000000d0027227 */ /* 0x000fcc00078e00ff */
[----:B------:R-:W-:Y:S01]  /*6c30*/  @!P6 IMAD.MOV R241, RZ, RZ, -R241 ;  /* 0x000000fffff1e224 */ /* 0x000fe200078e0af1 */
[----:B------:R-:W-:-:S05]  /*6c40*/  ISETP.GT.U32.AND P6, PT, R93, R219, PT ;  /* 0x000000db5d00720c */ /* 0x000fca0003fc4070 */
[----:B------:R-:W-:Y:S01]  /*6c50*/  @!P4 IMAD.IADD R35, R35, 0x1, -R93 ;  /* 0x000000012323c824 */ /* 0x000fe200078e0a5d */
[----:B------:R-:W-:Y:S01]  /*6c60*/  ISETP.GT.U32.AND P4, PT, R93, R161, PT ;  /* 0x000000a15d00720c */ /* 0x000fe20003f84070 */
[----:B------:R-:W-:-:S04]  /*6c70*/  IMAD.MOV R2, RZ, RZ, -R2 ;  /* 0x000000ffff027224 */ /* 0x000fc800078e0a02 */
[----:B------:R-:W-:Y:S01]  /*6c80*/  IMAD R0, R93, R2, R0 ;  /* 0x000000025d007224 */ /* 0x000fe200078e0200 */
[----:B------:R-:W-:Y:S01]  /*6c90*/  IADD3 R2, R204, 0xf3, RZ ;  /* 0x000000f3cc027810 */ /* 0x000fe20007ffe0ff */
[----:B------:R-:W-:Y:S01]  /*6ca0*/  STL [R1+0x220c], R241 ;  /* 0x00220cf101007387 */ /* 0x000fe20000100800 */
[----:B------:R-:W-:Y:S02]  /*6cb0*/  @!P6 IADD3 R219, R219, -R93, RZ ;  /* 0x8000005ddbdbe210 */ /* 0x000fe40007ffe0ff */
[----:B------:R-:W-:Y:S01]  /*6cc0*/  ISETP.GT.U32.AND P6, PT, R93, R43, PT ;  /* 0x0000002b5d00720c */ /* 0x000fe20003fc4070 */
[----:B------:R1:W-:Y:S02]  /*6cd0*/  STL [R1+0x1ec0], R2 ;  /* 0x001ec00201007387 */ /* 0x0003e40000100800 */
[----:B------:R-:W-:Y:S01]  /*6ce0*/  @!P4 IMAD.IADD R161, R161, 0x1, -R93 ;  /* 0x00000001a1a1c824 */ /* 0x000fe200078e0a5d */
[----:B------:R-:W-:Y:S02]  /*6cf0*/  ISETP.GT.U32.AND P2, PT, R93, R31, PT ;  /* 0x0000001f5d00720c */ /* 0x000fe40003f44070 */
[----:B------:R-:W-:Y:S01]  /*6d00*/  @!P1 IADD3 R217, -R217, RZ, RZ ;  /* 0x000000ffd9d99210 */ /* 0x000fe20007ffe1ff */
[----:B------:R-:W-:Y:S01]  /*6d10*/  @!P5 IMAD.MOV R155, RZ, RZ, -R155 ;  /* 0x000000ffff9bd224 */ /* 0x000fe200078e0a9b */
[----:B------:R-:W-:Y:S01]  /*6d20*/  @!P3 IADD3 R143, -R143, RZ, RZ ;  /* 0x000000ff8f8fb210 */ /* 0x000fe20007ffe1ff */
[----:B------:R-:W4:Y:S04]  /*6d30*/  LDL R151, [R1+0x1de0] ;  /* 0x001de00001977983 */ /* 0x000f280000100800 */
[----:B------:R-:W-:Y:S01]  /*6d40*/  @!P6 IMAD.IADD R43, R43, 0x1, -R93 ;  /* 0x000000012b2be824 */ /* 0x000fe200078e0a5d */
[----:B--2---:R-:W-:-:S02]  /*6d50*/  ISETP.GE.AND P4, PT, R248, RZ, PT ;  /* 0x000000fff800720c */ /* 0x004fc40003f86270 */
[----:B------:R-:W2:Y:S01]  /*6d60*/  LDL R248, [R1+0x1dd8] ;  /* 0x001dd80001f87983 */ /* 0x000ea20000100800 */
[----:B---3--:R-:W-:-:S03]  /*6d70*/  ISETP.GE.AND P6, PT, R249, RZ, PT ;  /* 0x000000fff900720c */ /* 0x008fc60003fc6270 */
[----:B------:R-:W3:Y:S01]  /*6d80*/  LDL R249, [R1+0x1ddc] ;  /* 0x001ddc0001f97983 */ /* 0x000ee20000100800 */
[----:B------:R-:W-:Y:S01]  /*6d90*/  @!P2 IMAD.IADD R31, R31, 0x1, -R93 ;  /* 0x000000011f1fa824 */ /* 0x000fe200078e0a5d */
[C---:B------:R-:W-:Y:S02]  /*6da0*/  ISETP.GT.U32.AND P2, PT, R93.reuse, R159, PT ;  /* 0x0000009f5d00720c */ /* 0x040fe40003f44070 */
[----:B------:R-:W-:-:S11]  /*6db0*/  ISETP.GT.U32.AND P1, PT, R93, R157, PT ;  /* 0x0000009d5d00720c */ /* 0x000fd60003f24070 */
[--C-:B------:R-:W-:Y:S01]  /*6dc0*/  @!P2 IMAD.IADD R159, R159, 0x1, -R93.reuse ;  /* 0x000000019f9fa824 */ /* 0x100fe200078e0a5d */
[----:B------:R-:W-:Y:S01]  /*6dd0*/  ISETP.GT.U32.AND P2, PT, R93, R4, PT ;  /* 0x000000045d00720c */ /* 0x000fe20003f44070 */
[----:B------:R-:W-:Y:S01]  /*6de0*/  @!P1 IMAD.IADD R157, R157, 0x1, -R93 ;  /* 0x000000019d9d9824 */ /* 0x000fe200078e0a5d */
[C---:B------:R-:W-:Y:S02]  /*6df0*/  ISETP.GT.U32.AND P3, PT, R93.reuse, R40, PT ;  /* 0x000000285d00720c */ /* 0x040fe40003f64070 */
[----:B------:R-:W-:-:S09]  /*6e00*/  ISETP.GT.U32.AND P1, PT, R93, R41, PT ;  /* 0x000000295d00720c */ /* 0x000fd20003f24070 */
[--C-:B------:R-:W-:Y:S01]  /*6e10*/  @!P2 IMAD.IADD R4, R4, 0x1, -R93.reuse ;  /* 0x000000010404a824 */ /* 0x100fe200078e0a5d */
[----:B------:R-:W-:Y:S01]  /*6e20*/  ISETP.GT.U32.AND P2, PT, R93, R45, PT ;  /* 0x0000002d5d00720c */ /* 0x000fe20003f44070 */
[--C-:B------:R-:W-:Y:S02]  /*6e30*/  @!P3 IMAD.IADD R40, R40, 0x1, -R93.reuse ;  /* 0x000000012828b824 */ /* 0x100fe400078e0a5d */
[----:B------:R-:W-:Y:S01]  /*6e40*/  @!P1 IMAD.IADD R41, R41, 0x1, -R93 ;  /* 0x0000000129299824 */ /* 0x000fe200078e0a5d */
[----:B----4-:R-:W-:-:S09]  /*6e50*/  ISETP.GE.AND P3, PT, R149, RZ, PT ;  /* 0x000000ff9500720c */ /* 0x010fd20003f66270 */
[----:B------:R-:W-:Y:S01]  /*6e60*/  @!P2 IADD3 R45, R45, -R93, RZ ;  /* 0x8000005d2d2da210 */ /* 0x000fe20007ffe0ff */
[----:B------:R-:W4:Y:S01]  /*6e70*/  LDL R149, [R1+0x1dcc] ;  /* 0x001dcc0001957983 */ /* 0x000f220000100800 */
[----:B------:R-:W-:Y:S01]  /*6e80*/  ISETP.GE.AND P1, PT, R3, RZ, PT ;  /* 0x000000ff0300720c */ /* 0x000fe20003f26270 */
[----:B------:R-:W-:Y:S01]  /*6e90*/  @!P0 IMAD.MOV R31, RZ, RZ, -R31 ;  /* 0x000000ffff1f8224 */ /* 0x000fe200078e0a1f */
[----:B------:R-:W-:Y:S01]  /*6ea0*/  ISETP.GE.AND P2, PT, R160, RZ, PT ;  /* 0x000000ffa000720c */ /* 0x000fe20003f46270 */
[----:B------:R-:W4:Y:S04]  /*6eb0*/  LDL R3, [R1+0x1dd4] ;  /* 0x001dd40001037983 */ /* 0x000f280000100800 */
[----:B------:R-:W4:Y:S01]  /*6ec0*/  LDL R160, [R1+0x1dd0] ;  /* 0x001dd00001a07983 */ /* 0x000f220000100800 */
[----:B------:R-:W-:-:S05]  /*6ed0*/  ISETP.GT.U32.AND P0, PT, R93, R37, PT ;  /* 0x000000255d00720c */ /* 0x000fca0003f04070 */
[----:B------:R-:W-:Y:S02]  /*6ee0*/  @!P1 IADD3 R219, -R219, RZ, RZ ;  /* 0x000000ffdbdb9210 */ /* 0x000fe40007ffe1ff */
[C---:B------:R-:W-:Y:S02]  /*6ef0*/  ISETP.GT.U32.AND P1, PT, R93.reuse, R161, PT ;  /* 0x000000a15d00720c */ /* 0x040fe40003f24070 */
[----:B------:R-:W-:-:S04]  /*6f00*/  ISETP.GT.U32.AND P5, PT, R93, R159, PT ;  /* 0x0000009f5d00720c */ /* 0x000fc80003fa4070 */
[----:B------:R-:W-:-:S04]  /*6f10*/  @!P0 IMAD.IADD R37, R37, 0x1, -R93 ;  /* 0x0000000125258824 */ /* 0x000fc800078e0a5d */
[----:B------:R-:W-:Y:S01]  /*6f20*/  @!P4 IMAD.MOV R37, RZ, RZ, -R37 ;  /* 0x000000ffff25c224 */ /* 0x000fe200078e0a25 */
[----:B------:R-:W-:Y:S02]  /*6f30*/  ISETP.GT.U32.AND P4, PT, R93, R43, PT ;  /* 0x0000002b5d00720c */ /* 0x000fe40003f84070 */
[--C-:B------:R-:W-:Y:S01]  /*6f40*/  @!P1 IMAD.IADD R161, R161, 0x1, -R93.reuse ;  /* 0x00000001a1a19824 */ /* 0x100fe200078e0a5d */
[----:B------:R-:W-:Y:S01]  /*6f50*/  ISETP.GT.U32.AND P1, PT, R93, R33, PT ;  /* 0x000000215d00720c */ /* 0x000fe20003f24070 */
[--C-:B------:R-:W-:Y:S01]  /*6f60*/  @!P5 IMAD.IADD R159, R159, 0x1, -R93.reuse ;  /* 0x000000019f9fd824 */ /* 0x100fe200078e0a5d */
[----:B------:R-:W-:Y:S02]  /*6f70*/  ISETP.GE.AND P5, PT, R145, RZ, PT ;  /* 0x000000ff9100720c */ /* 0x000fe40003fa6270 */
[----:B------:R-:W4:Y:S06]  /*6f80*/  LDL R145, [R1+0x1dc8] ;  /* 0x001dc80001917983 */ /* 0x000f2c0000100800 */
[----:B------:R-:W-:Y:S01]  /*6f90*/  @!P4 IMAD.IADD R43, R43, 0x1, -R93 ;  /* 0x000000012b2bc824 */ /* 0x000fe200078e0a5d */
[----:B------:R-:W-:-:S02]  /*6fa0*/  ISETP.GT.U32.AND P4, PT, R93, R49, PT ;  /* 0x000000315d00720c */ /* 0x000fc40003f84070 */
[----:B------:R-:W-:-:S11]  /*6fb0*/  @!P1 IADD3 R33, R33, -R93, RZ ;  /* 0x8000005d21219210 */ /* 0x000fd60007ffe0ff */
[----:B------:R-:W-:Y:S01]  /*6fc0*/  @!P4 IMAD.IADD R49, R49, 0x1, -R93 ;  /* 0x000000013131c824 */ /* 0x000fe200078e0a5d */
[----:B--2---:R-:W-:Y:S02]  /*6fd0*/  ISETP.GE.AND P1, PT, R248, RZ, PT ;  /* 0x000000fff800720c */ /* 0x004fe40003f26270 */
[----:B------:R-:W2:Y:S01]  /*6fe0*/  LDL R248, [R1+0x1df0] ;  /* 0x001df00001f87983 */ /* 0x000ea20000100800 */
[----:B---3--:R-:W-:-:S03]  /*6ff0*/  ISETP.GE.AND P4, PT, R249, RZ, PT ;  /* 0x000000fff900720c */ /* 0x008fc60003f86270 */
[----:B------:R-:W3:Y:S01]  /*7000*/  LDL R249, [R1+0x1df4] ;  /* 0x001df40001f97983 */ /* 0x000ee20000100800 */
[C---:B------:R-:W-:Y:S01]  /*7010*/  ISETP.GT.U32.AND P0, PT, R93.reuse, R221, PT ;  /* 0x000000dd5d00720c */ /* 0x040fe20003f04070 */
[----:B------:R-:W-:Y:S01]  /*7020*/  @!P3 IMAD.MOV R157, RZ, RZ, -R157 ;  /* 0x000000ffff9db224 */ /* 0x000fe200078e0a9d */
[C---:B------:R-:W-:Y:S01]  /*7030*/  ISETP.GT.U32.AND P3, PT, R93.reuse, R45, PT ;  /* 0x0000002d5d00720c */ /* 0x040fe20003f64070 */
[----:B------:R-:W-:Y:S01]  /*7040*/  @!P2 IMAD.MOV R35, RZ, RZ, -R35 ;  /* 0x000000ffff23a224 */ /* 0x000fe200078e0a23 */
[----:B------:R-:W-:Y:S01]  /*7050*/  ISETP.GT.U32.AND P2, PT, R93, R41, PT ;  /* 0x000000295d00720c */ /* 0x000fe20003f44070 */
[----:B------:R-:W-:-:S08]  /*7060*/  @!P5 IMAD.MOV R4, RZ, RZ, -R4 ;  /* 0x000000ffff04d224 */ /* 0x000fd000078e0a04 */
[-C--:B------:R-:W-:Y:S02]  /*7070*/  @!P0 IADD3 R221, R221, -R93.reuse, RZ ;  /* 0x8000005ddddd8210 */ /* 0x080fe40007ffe0ff */
[----:B------:R-:W-:Y:S02]  /*7080*/  @!P3 IADD3 R45, R45, -R93, RZ ;  /* 0x8000005d2d2db210 */ /* 0x000fe40007ffe0ff */
[C---:B------:R-:W-:Y:S02]  /*7090*/  ISETP.GT.U32.AND P5, PT, R93.reuse, R221, PT ;  /* 0x000000dd5d00720c */ /* 0x040fe40003fa4070 */
[----:B------:R-:W-:Y:S01]  /*70a0*/  ISETP.GT.U32.AND P3, PT, R93, R163, PT ;  /* 0x000000a35d00720c */ /* 0x000fe20003f64070 */
[----:B------:R-:W-:Y:S01]  /*70b0*/  @!P2 IMAD.IADD R41, R41, 0x1, -R93 ;  /* 0x000000012929a824 */ /* 0x000fe200078e0a5d */
[----:B------:R-:W-:-:S09]  /*70c0*/  ISETP.GT.U32.AND P2, PT, R93, R47, PT ;  /* 0x0000002f5d00720c */ /* 0x000fd20003f44070 */
[----:B------:R-:W-:Y:S02]  /*70d0*/  @!P5 IADD3 R221, R221, -R93, RZ ;  /* 0x8000005dddddd210 */ /* 0x000fe40007ffe0ff */
[----:B------:R-:W-:Y:S01]  /*70e0*/  @!P3 IMAD.IADD R163, R163, 0x1, -R93 ;  /* 0x00000001a3a3b824 */ /* 0x000fe200078e0a5d */
[----:B----4-:R-:W-:Y:S02]  /*70f0*/  ISETP.GE.AND P5, PT, R149, RZ, PT ;  /* 0x000000ff9500720c */ /* 0x010fe40003fa6270 */
[----:B------:R-:W4:Y:S01]  /*7100*/  LDL R149, [R1+0x1de8] ;  /* 0x001de80001957983 */ /* 0x000f220000100800 */
[----:B------:R-:W-:-:S03]  /*7110*/  ISETP.GE.AND P3, PT, R160, RZ, PT ;  /* 0x000000ffa000720c */ /* 0x000fc60003f66270 */
[----:B------:R-:W4:Y:S01]  /*7120*/  LDL R160, [R1+0x1dec] ;  /* 0x001dec0001a07983 */ /* 0x000f220000100800 */
[----:B------:R-:W-:Y:S01]  /*7130*/  @!P2 IMAD.IADD R47, R47, 0x1, -R93 ;  /* 0x000000012f2fa824 */ /* 0x000fe200078e0a5d */
[----:B------:R-:W-:-:S08]  /*7140*/  ISETP.GE.AND P2, PT, R3, RZ, PT ;  /* 0x000000ff0300720c */ /* 0x000fd00003f46270 */
[----:B------:R-:W-:Y:S01]  /*7150*/  @!P3 IMAD.MOV R41, RZ, RZ, -R41 ;  /* 0x000000ffff29b224 */ /* 0x000fe200078e0a29 */
[C---:B------:R-:W-:Y:S02]  /*7160*/  ISETP.GT.U32.AND P3, PT, R93.reuse, R47, PT ;  /* 0x0000002f5d00720c */ /* 0x040fe40003f64070 */
[C---:B------:R-:W-:Y:S02]  /*7170*/  ISETP.GT.U32.AND P0, PT, R93.reuse, R40, PT ;  /* 0x000000285d00720c */ /* 0x040fe40003f04070 */
[----:B------:R-:W-:Y:S01]  /*7180*/  @!P2 IMAD.MOV R161, RZ, RZ, -R161 ;  /* 0x000000ffffa1a224 */ /* 0x000fe200078e0aa1 */
[----:B------:R-:W-:-:S08]  /*7190*/  ISETP.GT.U32.AND P2, PT, R93, R33, PT ;  /* 0x000000215d00720c */ /* 0x000fd00003f44070 */
[----:B------:R-:W-:Y:S02]  /*71a0*/  @!P3 IADD3 R47, R47, -R93, RZ ;  /* 0x8000005d2f2fb210 */ /* 0x000fe40007ffe0ff */
[----:B------:R-:W-:Y:S01]  /*71b0*/  ISETP.GT.U32.AND P3, PT, R93, R167, PT ;  /* 0x000000a75d00720c */ /* 0x000fe20003f64070 */
[--C-:B------:R-:W-:Y:S01]  /*71c0*/  @!P0 IMAD.IADD R40, R40, 0x1, -R93.reuse ;  /* 0x0000000128288824 */ /* 0x100fe200078e0a5d */
[----:B------:R-:W-:Y:S01]  /*71d0*/  ISETP.GE.AND P0, PT, R145, RZ, PT ;  /* 0x000000ff9100720c */ /* 0x000fe20003f06270 */
[----:B------:R-:W-:Y:S01]  /*71e0*/  @!P2 IMAD.IADD R33, R33, 0x1, -R93 ;  /* 0x000000012121a824 */ /* 0x000fe200078e0a5d */
[----:B------:R-:W4:Y:S01]  /*71f0*/  LDL R145, [R1+0x1de4] ;  /* 0x001de40001917983 */ /* 0x000f220000100800 */
[----:B------:R-:W-:-:S08]  /*7200*/  ISETP.GT.U32.AND P2, PT, R93, R55, PT ;  /* 0x000000375d00720c */ /* 0x000fd00003f44070 */
[----:B------:R-:W-:-:S05]  /*7210*/  @!P3 IMAD.IADD R167, R167, 0x1, -R93 ;  /* 0x00000001a7a7b824 */ /* 0x000fca00078e0a5d */
[----:B------:R-:W-:Y:S02]  /*7220*/  @!P2 IADD3 R55, R55, -R93, RZ ;  /* 0x8000005d3737a210 */ /* 0x000fe40007ffe0ff */
[----:B--2---:R-:W-:Y:S02]  /*7230*/  ISETP.GE.AND P3, PT, R248, RZ, PT ;  /* 0x000000fff800720c */ /* 0x004fe40003f66270 */
[----:B------:R-:W2:Y:S01]  /*7240*/  LDL R248, [R1+0x1e08] ;  /* 0x001e080001f87983 */ /* 0x000ea20000100800 */
[----:B---3--:R-:W-:-:S03]  /*7250*/  ISETP.GE.AND P2, PT, R249, RZ, PT ;  /* 0x000000fff900720c */ /* 0x008fc60003f46270 */
[----:B------:R-:W3:Y:S01]  /*7260*/  LDL R249, [R1+0x1e0c] ;  /* 0x001e0c0001f97983 */ /* 0x000ee20000100800 */
[----:B------:R-:W-:Y:S01]  /*7270*/  @!P6 IMAD.MOV R159, RZ, RZ, -R159 ;  /* 0x000000ffff9fe224 */ /* 0x000fe200078e0a9f */
[C---:B------:R-:W-:Y:S01]  /*7280*/  ISETP.GT.U32.AND P6, PT, R93.reuse, R243, PT ;  /* 0x000000f35d00720c */ /* 0x040fe20003fc4070 */
[----:B------:R-:W-:Y:S01]  /*7290*/  @!P5 IMAD.MOV R45, RZ, RZ, -R45 ;  /* 0x000000ffff2dd224 */ /* 0x000fe200078e0a2d */
[----:B------:R-:W-:Y:S02]  /*72a0*/  @!P0 IADD3 R40, -R40, RZ, RZ ;  /* 0x000000ff28288210 */ /* 0x000fe40007ffe1ff */
[----:B------:R-:W-:-:S09]  /*72b0*/  ISETP.GT.U32.AND P5, PT, R93, R163, PT ;  /* 0x000000a35d00720c */ /* 0x000fd20003fa4070 */
[----:B------:R-:W-:Y:S01]  /*72c0*/  @!P6 IMAD.IADD R243, R243, 0x1, -R93 ;  /* 0x00000001f3f3e824 */ /* 0x000fe200078e0a5d */
[----:B------:R-:W-:-:S04]  /*72d0*/  ISETP.GT.U32.AND P6, PT, R93, R165, PT ;  /* 0x000000a55d00720c */ /* 0x000fc80003fc4070 */
[----:B------:R-:W-:Y:S01]  /*72e0*/  ISETP.GT.U32.AND P0, PT, R93, R243, PT ;  /* 0x000000f35d00720c */ /* 0x000fe20003f04070 */
[----:B------:R-:W-:Y:S01]  /*72f0*/  @!P5 IMAD.IADD R163, R163, 0x1, -R93 ;  /* 0x00000001a3a3d824 */ /* 0x000fe200078e0a5d */
[----:B------:R-:W-:-:S07]  /*7300*/  ISETP.GT.U32.AND P5, PT, R93, R53, PT ;  /* 0x000000355d00720c */ /* 0x000fce0003fa4070 */
[----:B------:R-:W-:-:S04]  /*7310*/  @!P6 IMAD.IADD R165, R165, 0x1, -R93 ;  /* 0x00000001a5a5e824 */ /* 0x000fc800078e0a5d */
[--C-:B------:R-:W-:Y:S01]  /*7320*/  @!P0 IMAD.IADD R243, R243, 0x1, -R93.reuse ;  /* 0x00000001f3f38824 */ /* 0x100fe200078e0a5d */
[C---:B------:R-:W-:Y:S02]  /*7330*/  ISETP.GT.U32.AND P6, PT, R93.reuse, R165, PT ;  /* 0x000000a55d00720c */ /* 0x040fe40003fc4070 */
[----:B------:R-:W-:Y:S01]  /*7340*/  ISETP.GT.U32.AND P0, PT, R93, R223, PT ;  /* 0x000000df5d00720c */ /* 0x000fe20003f04070 */
[----:B------:R-:W-:-:S10]  /*7350*/  @!P5 IMAD.IADD R53, R53, 0x1, -R93 ;  /* 0x000000013535d824 */ /* 0x000fd400078e0a5d */
[--C-:B------:R-:W-:Y:S01]  /*7360*/  @!P6 IMAD.IADD R165, R165, 0x1, -R93.reuse ;  /* 0x00000001a5a5e824 */ /* 0x100fe200078e0a5d */
[----:B------:R-:W-:Y:S01]  /*7370*/  ISETP.GE.AND P6, PT, R151, RZ, PT ;  /* 0x000000ff9700720c */ /* 0x000fe20003fc6270 */
[----:B------:R-:W-:Y:S01]  /*7380*/  @!P0 IMAD.IADD R223, R223, 0x1, -R93 ;  /* 0x00000001dfdf8824 */ /* 0x000fe200078e0a5d */
[----:B----4-:R-:W-:Y:S01]  /*7390*/  ISETP.GE.AND P0, PT, R149, RZ, PT ;  /* 0x000000ff9500720c */ /* 0x010fe20003f06270 */
[----:B------:R-:W4:Y:S01]  /*73a0*/  LDL R151, [R1+0x1df8] ;  /* 0x001df80001977983 */ /* 0x000f220000100800 */
[----:B------:R-:W-:-:S03]  /*73b0*/  ISETP.GE.AND P5, PT, R160, RZ, PT ;  /* 0x000000ffa000720c */ /* 0x000fc60003fa6270 */
[----:B------:R-:W4:Y:S04]  /*73c0*/  LDL R149, [R1+0x1e00] ;  /* 0x001e000001957983 */ /* 0x000f280000100800 */
[----:B------:R-:W4:Y:S04]  /*73d0*/  LDL R160, [R1+0x1e04] ;  /* 0x001e040001a07983 */ /* 0x000f280000100800 */
[----:B------:R-:W-:Y:S02]  /*73e0*/  @!P0 IADD3 R47, -R47, RZ, RZ ;  /* 0x000000ff2f2f8210 */ /* 0x000fe40007ffe1ff */
[----:B------:R-:W-:-:S02]  /*73f0*/  ISETP.GT.U32.AND P0, PT, R93, R53, PT ;  /* 0x000000355d00720c */ /* 0x000fc40003f04070 */
[----:B-1----:R-:W-:Y:S01]  /*7400*/  IABS R2, R2 ;  /* 0x0000000200027213 */ /* 0x002fe20000000000 */
[----:B------:R-:W-:Y:S01]  /*7410*/  @!P4 IMAD.MOV R221, RZ, RZ, -R221 ;  /* 0x000000ffffddc224 */ /* 0x000fe200078e0add */
[C---:B------:R-:W-:Y:S01]  /*7420*/  ISETP.GT.U32.AND P4, PT, R93.reuse, R5, PT ;  /* 0x000000055d00720c */ /* 0x040fe20003f84070 */
[----:B------:R-:W-:Y:S01]  /*7430*/  @!P6 IMAD.MOV R243, RZ, RZ, -R243 ;  /* 0x000000fffff3e224 */ /* 0x000fe200078e0af3 */
[----:B------:R-:W-:Y:S01]  /*7440*/  ISETP.GT.U32.AND P6, PT, R93, R167, PT ;  /* 0x000000a75d00720c */ /* 0x000fe20003fc4070 */
[----:B------:R-:W-:-:S06]  /*7450*/  IMAD.HI.U32 R3, R208, R2, RZ ;  /* 0x00000002d0037227 */ /* 0x000fcc00078e00ff */
[----:B------:R-:W-:Y:S01]  /*7460*/  @!P0 IMAD.IADD R53, R53, 0x1, -R93 ;  /* 0x0000000135358824 */ /* 0x000fe200078e0a5d */
[----:B------:R-:W-:Y:S01]  /*7470*/  ISETP.GT.U32.AND P0, PT, R93, R225, PT ;  /* 0x000000e15d00720c */ /* 0x000fe20003f04070 */
[----:B------:R-:W-:-:S04]  /*7480*/  IMAD.MOV R3, RZ, RZ, -R3 ;  /* 0x000000ffff037224 */ /* 0x000fc800078e0a03 */
[----:B------:R-:W-:Y:S01]  /*7490*/  IMAD R2, R93, R3, R2 ;  /* 0x000000035d027224 */ /* 0x000fe200078e0202 */
[----:B------:R-:W-:Y:S02]  /*74a0*/  IADD3 R3, R204, 0xf4, RZ ;  /* 0x000000f4cc037810 */ /* 0x000fe40007ffe0ff */
[----:B------:R-:W-:Y:S01]  /*74b0*/  @!P4 IADD3 R5, R5, -R93, RZ ;  /* 0x8000005d0505c210 */ /* 0x000fe20007ffe0ff */
[--C-:B------:R-:W-:Y:S01]  /*74c0*/  @!P6 IMAD.IADD R167, R167, 0x1, -R93.reuse ;  /* 0x00000001a7a7e824 */ /* 0x100fe200078e0a5d */
[----:B------:R-:W-:Y:S02]  /*74d0*/  ISETP.GE.AND P4, PT, R145, RZ, PT ;  /* 0x000000ff9100720c */ /* 0x000fe40003f86270 */
[----:B------:R-:W4:Y:S01]  /*74e0*/  LDL R145, [R1+0x1dfc] ;  /* 0x001dfc0001917983 */ /* 0x000f220000100800 */
[--C-:B------:R-:W-:Y:S01]  /*74f0*/  @!P0 IMAD.IADD R225, R225, 0x1, -R93.reuse ;  /* 0x00000001e1e18824 */ /* 0x100fe200078e0a5d */
[----:B------:R-:W-:Y:S02]  /*7500*/  ISETP.GT.U32.AND P6, PT, R93, R61, PT ;  /* 0x0000003d5d00720c */ /* 0x000fe40003fc4070 */
[----:B------:R1:W-:Y:S11]  /*7510*/  STL [R1+0x1eb0], R3 ;  /* 0x001eb00301007387 */ /* 0x0003f60000100800 */
[----:B------:R-:W-:Y:S01]  /*7520*/  @!P6 IMAD.IADD R61, R61, 0x1, -R93 ;  /* 0x000000013d3de824 */ /* 0x000fe200078e0a5d */
[----:B--2---:R-:W-:-:S02]  /*7530*/  ISETP.GE.AND P0, PT, R248, RZ, PT ;  /* 0x000000fff800720c */ /* 0x004fc40003f06270 */
[----:B------:R-:W2:Y:S01]  /*7540*/  LDL R248, [R1+0x1e28] ;  /* 0x001e280001f87983 */ /* 0x000ea20000100800 */
[----:B---3--:R-:W-:-:S03]  /*7550*/  ISETP.GE.AND P6, PT, R249, RZ, PT ;  /* 0x000000fff900720c */ /* 0x008fc60003fc6270 */
[----:B------:R-:W3:Y:S01]  /*7560*/  LDL R249, [R1+0x1e2c] ;  /* 0x001e2c0001f97983 */ /* 0x000ee20000100800 */
[----:B------:R-:W-:Y:S02]  /*7570*/  @!P1 IADD3 R43, -R43, RZ, RZ ;  /* 0x000000ff2b2b9210 */ /* 0x000fe40007ffe1ff */
[----:B------:R-:W-:-:S13]  /*7580*/  ISETP.GT.U32.AND P1, PT, R93, R49, PT ;  /* 0x000000315d00720c */ /* 0x000fda0003f24070 */
[----:B------:R-:W-:Y:S01]  /*7590*/  @!P1 IMAD.IADD R49, R49, 0x1, -R93 ;  /* 0x0000000131319824 */ /* 0x000fe200078e0a5d */
[C---:B------:R-:W-:Y:S01]  /*75a0*/  ISETP.GT.U32.AND P1, PT, R93.reuse, R184, PT ;  /* 0x000000b85d00720c */ /* 0x040fe20003f24070 */
[----:B------:R-:W-:Y:S01]  /*75b0*/  @!P4 IMAD.MOV R163, RZ, RZ, -R163 ;  /* 0x000000ffffa3c224 */ /* 0x000fe200078e0aa3 */
[----:B------:R-:W-:-:S11]  /*75c0*/  ISETP.GT.U32.AND P4, PT, R93, R223, PT ;  /* 0x000000df5d00720c */ /* 0x000fd60003f84070 */
[----:B------:R-:W-:Y:S01]  /*75d0*/  @!P1 IMAD.IADD R184, R184, 0x1, -R93 ;  /* 0x00000001b8b89824 */ /* 0x000fe200078e0a5d */
[----:B------:R-:W-:Y:S01]  /*75e0*/  ISETP.GT.U32.AND P1, PT, R93, R5, PT ;  /* 0x000000055d00720c */ /* 0x000fe20003f24070 */
[----:B------:R-:W-:Y:S02]  /*75f0*/  @!P5 IMAD.MOV R33, RZ, RZ, -R33 ;  /* 0x000000ffff21d224 */ /* 0x000fe400078e0a21 */
[----:B------:R-:W-:Y:S01]  /*7600*/  @!P4 IMAD.IADD R223, R223, 0x1, -R93 ;  /* 0x00000001dfdfc824 */ /* 0x000fe200078e0a5d */
[C---:B------:R-:W-:Y:S02]  /*7610*/  ISETP.GT.U32.AND P5, PT, R93.reuse, R184, PT ;  /* 0x000000b85d00720c */ /* 0x040fe40003fa4070 */
[----:B------:R-:W-:-:S07]  /*7620*/  ISETP.GT.U32.AND P4, PT, R93, R59, PT ;  /* 0x0000003b5d00720c */ /* 0x000fce0003f84070 */
[----:B------:R-:W-:Y:S02]  /*7630*/  @!P1 IADD3 R5, R5, -R93, RZ ;  /* 0x8000005d05059210 */ /* 0x000fe40007ffe0ff */
[----:B------:R-:W-:Y:S02]  /*7640*/  ISETP.GT.U32.AND P1, PT, R93, R63, PT ;  /* 0x0000003f5d00720c */ /* 0x000fe40003f24070 */
[----:B------:R-:W-:Y:S01]  /*7650*/  @!P5 IMAD.IADD R184, R184, 0x1, -R93 ;  /* 0x00000001b8b8d824 */ /* 0x000fe200078e0a5d */
[----:B----4-:R-:W-:Y:S02]  /*7660*/  ISETP.GE.AND P5, PT, R151, RZ, PT ;  /* 0x000000ff9700720c */ /* 0x010fe40003fa6270 */
[----:B------:R-:W-:Y:S01]  /*7670*/  @!P4 IADD3 R59, R59, -R93, RZ ;  /* 0x8000005d3b3bc210 */ /* 0x000fe20007ffe0ff */
[----:B------:R-:W4:Y:S01]  /*7680*/  LDL R151, [R1+0x1e10] ;  /* 0x001e100001977983 */ /* 0x000f220000100800 */
[----:B------:R-:W-:-:S06]  /*7690*/  ISETP.GE.AND P4, PT, R160, RZ, PT ;  /* 0x000000ffa000720c */ /* 0x000fcc0003f86270 */
[----:B------:R-:W-:Y:S01]  /*76a0*/  @!P1 IMAD.IADD R63, R63, 0x1, -R93 ;  /* 0x000000013f3f9824 */ /* 0x000fe200078e0a5d */
[----:B------:R-:W-:Y:S01]  /*76b0*/  ISETP.GE.AND P1, PT, R149, RZ, PT ;  /* 0x000000ff9500720c */ /* 0x000fe20003f26270 */
[----:B------:R-:W4:Y:S04]  /*76c0*/  LDL R160, [R1+0x1e24] ;  /* 0x001e240001a07983 */ /* 0x000f280000100800 */
[----:B------:R-:W4:Y:S01]  /*76d0*/  LDL R149, [R1+0x1e1c] ;  /* 0x001e1c0001957983 */ /* 0x000f220000100800 */
[----:B------:R-:W-:Y:S01]  /*76e0*/  @!P3 IMAD.MOV R49, RZ, RZ, -R49 ;  /* 0x000000ffff31b224 */ /* 0x000fe200078e0a31 */
[C---:B------:R-:W-:Y:S01]  /*76f0*/  ISETP.GT.U32.AND P3, PT, R93.reuse, R55, PT ;  /* 0x000000375d00720c */ /* 0x040fe20003f64070 */
[----:B------:R-:W-:Y:S01]  /*7700*/  @!P4 IMAD.MOV R167, RZ, RZ, -R167 ;  /* 0x000000ffffa7c224 */ /* 0x000fe200078e0aa7 */
[C---:B------:R-:W-:Y:S01]  /*7710*/  ISETP.GT.U32.AND P4, PT, R93.reuse, R225, PT ;  /* 0x000000e15d00720c */ /* 0x040fe20003f84070 */
[----:B------:R-:W-:Y:S01]  /*7720*/  @!P2 IMAD.MOV R165, RZ, RZ, -R165 ;  /* 0x000000ffffa5a224 */ /* 0x000fe200078e0aa5 */
[----:B------:R-:W-:-:S09]  /*7730*/  ISETP.GT.U32.AND P2, PT, R93, R169, PT ;  /* 0x000000a95d00720c */ /* 0x000fd20003f44070 */
[----:B------:R-:W-:-:S04]  /*7740*/  @!P3 IADD3 R55, R55, -R93, RZ ;  /* 0x8000005d3737b210 */ /* 0x000fc80007ffe0ff */
[----:B------:R-:W-:Y:S01]  /*7750*/  @!P0 IADD3 R55, -R55, RZ, RZ ;  /* 0x000000ff37378210 */ /* 0x000fe20007ffe1ff */
[--C-:B------:R-:W-:Y:S01]  /*7760*/  @!P4 IMAD.IADD R225, R225, 0x1, -R93.reuse ;  /* 0x00000001e1e1c824 */ /* 0x100fe200078e0a5d */
[C---:B------:R-:W-:Y:S02]  /*7770*/  ISETP.GT.U32.AND P0, PT, R93.reuse, R61, PT ;  /* 0x0000003d5d00720c */ /* 0x040fe40003f04070 */
[----:B------:R-:W-:Y:S01]  /*7780*/  ISETP.GT.U32.AND P4, PT, R93, R173, PT ;  /* 0x000000ad5d00720c */ /* 0x000fe20003f84070 */
[--C-:B------:R-:W-:Y:S01]  /*7790*/  @!P2 IMAD.IADD R169, R169, 0x1, -R93.reuse ;  /* 0x00000001a9a9a824 */ /* 0x100fe200078e0a5d */
[----:B------:R-:W-:Y:S02]  /*77a0*/  ISETP.GE.AND P2, PT, R145, RZ, PT ;  /* 0x000000ff9100720c */ /* 0x000fe40003f46270 */
[----:B------:R-:W4:Y:S07]  /*77b0*/  LDL R145, [R1+0x1e18] ;  /* 0x001e180001917983 */ /* 0x000f2e0000100800 */
[--C-:B------:R-:W-:Y:S01]  /*77c0*/  @!P0 IMAD.IADD R61, R61, 0x1, -R93.reuse ;  /* 0x000000013d3d8824 */ /* 0x100fe200078e0a5d */
[----:B------:R-:W-:Y:S01]  /*77d0*/  ISETP.GT.U32.AND P0, PT, R93, R67, PT ;  /* 0x000000435d00720c */ /* 0x000fe20003f04070 */
[----:B------:R-:W-:-:S12]  /*77e0*/  @!P4 IMAD.IADD R173, R173, 0x1, -R93 ;  /* 0x00000001adadc824 */ /* 0x000fd800078e0a5d */
        /* <DEDUP_REMOVED lines=8> */
[C---:B------:R-:W-:Y:S02]  /*7870*/  ISETP.GT.U32.AND P2, PT, R93.reuse, R63, PT ;  /* 0x0000003f5d00720c */ /* 0x040fe40003f44070 */
[----:B------:R-:W-:-:S09]  /*7880*/  ISETP.GT.U32.AND P1, PT, R93, R59, PT ;  /* 0x0000003b5d00720c */ /* 0x000fd20003f24070 */
[--C-:B------:R-:W-:Y:S01]  /*7890*/  @!P3 IMAD.IADD R171, R171, 0x1, -R93.reuse ;  /* 0x00000001ababb824 */ /* 0x100fe200078e0a5d */
[----:B------:R-:W-:Y:S01]  /*78a0*/  ISETP.GT.U32.AND P3, PT, R93, R169, PT ;  /* 0x000000a95d00720c */ /* 0x000fe20003f64070 */
[----:B------:R-:W-:Y:S01]  /*78b0*/  @!P2 IMAD.IADD R63, R63, 0x1, -R93 ;  /* 0x000000013f3fa824 */ /* 0x000fe200078e0a5d */
[----:B------:R-:W-:Y:S02]  /*78c0*/  ISETP.GT.U32.AND P2, PT, R93, R51, PT ;  /* 0x000000335d00720c */ /* 0x000fe40003f44070 */
[----:B------:R-:W-:Y:S02]  /*78d0*/  @!P1 IADD3 R59, R59, -R93, RZ ;  /* 0x8000005d3b3b9210 */ /* 0x000fe40007ffe0ff */
[----:B------:R-:W-:-:S07]  /*78e0*/  ISETP.GT.U32.AND P1, PT, R93, R65, PT ;  /* 0x000000415d00720c */ /* 0x000fce0003f24070 */
[--C-:B------:R-:W-:Y:S02]  /*78f0*/  @!P3 IMAD.IADD R169, R169, 0x1, -R93.reuse ;  /* 0x00000001a9a9b824 */ /* 0x100fe400078e0a5d */
[----:B------:R-:W-:-:S04]  /*7900*/  @!P2 IMAD.IADD R51, R51, 0x1, -R93 ;  /* 0x000000013333a824 */ /* 0x000fc800078e0a5d */
[----:B------:R-:W-:Y:S01]  /*7910*/  @!P1 IMAD.IADD R65, R65, 0x1, -R93 ;  /* 0x0000000141419824 */ /* 0x000fe200078e0a5d */
[----:B----4-:R-:W-:Y:S02]  /*7920*/  ISETP.GE.AND P3, PT, R151, RZ, PT ;  /* 0x000000ff9700720c */ /* 0x010fe40003f66270 */
[----:B------:R-:W4:Y:S01]  /*7930*/  LDL R151, [R1+0x1e30] ;  /* 0x001e300001977983 */ /* 0x000f220000100800 */
[----:B------:R-:W-:-:S03]  /*7940*/  ISETP.GE.AND P1, PT, R160, RZ, PT ;  /* 0x000000ffa000720c */ /* 0x000fc60003f26270 */
[----:B------:R-:W4:Y:S01]  /*7950*/  LDL R160, [R1+0x1e40] ;  /* 0x001e400001a07983 */ /* 0x000f220000100800 */
[----:B------:R-:W-:-:S03]  /*7960*/  ISETP.GE.AND P2, PT, R149, RZ, PT ;  /* 0x000000ff9500720c */ /* 0x000fc60003f46270 */
[----:B------:R-:W4:Y:S10]  /*7970*/  LDL R149, [R1+0x1e3c] ;  /* 0x001e3c0001957983 */ /* 0x000f340000100800 */
[----:B------:R-:W-:Y:S01]  /*7980*/  @!P2 IMAD.MOV R59, RZ, RZ, -R59 ;  /* 0x000000ffff3ba224 */ /* 0x000fe200078e0a3b */
[----:B------:R-:W-:-:S02]  /*7990*/  ISETP.GT.U32.AND P2, PT, R93, R65, PT ;  /* 0x000000415d00720c */ /* 0x000fc40003f44070 */
[----:B------:R-:W-:Y:S01]  /*79a0*/  @!P5 IADD3 R5, -R5, RZ, RZ ;  /* 0x000000ff0505d210 */ /* 0x000fe20007ffe1ff */
[----:B------:R-:W-:Y:S01]  /*79b0*/  @!P1 IMAD.MOV R225, RZ, RZ, -R225 ;  /* 0x000000ffffe19224 */ /* 0x000fe200078e0ae1 */
[C---:B------:R-:W-:Y:S02]  /*79c0*/  ISETP.GT.U32.AND P5, PT, R93.reuse, R171, PT ;  /* 0x000000ab5d00720c */ /* 0x040fe40003fa4070 */
[----:B------:R-:W-:-:S07]  /*79d0*/  ISETP.GT.U32.AND P1, PT, R93, R173, PT ;  /* 0x000000ad5d00720c */ /* 0x000fce0003f24070 */
[----:B------:R-:W-:Y:S01]  /*79e0*/  @!P2 IMAD.IADD R65, R65, 0x1, -R93 ;  /* 0x000000014141a824 */ /* 0x000fe200078e0a5d */
[----:B------:R-:W-:-:S03]  /*79f0*/  ISETP.GT.U32.AND P2, PT, R93, R76, PT ;  /* 0x0000004c5d00720c */ /* 0x000fc60003f44070 */
[----:B------:R-:W-:Y:S01]  /*7a00*/  @!P5 IMAD.IADD R171, R171, 0x1, -R93 ;  /* 0x00000001ababd824 */ /* 0x000fe200078e0a5d */
[----:B------:R-:W-:Y:S02]  /*7a10*/  ISETP.GE.AND P5, PT, R145, RZ, PT ;  /* 0x000000ff9100720c */ /* 0x000fe40003fa6270 */
[----:B------:R-:W4:Y:S01]  /*7a20*/  LDL R145, [R1+0x1e34] ;  /* 0x001e340001917983 */ /* 0x000f220000100800 */
[----:B------:R-:W-:Y:S02]  /*7a30*/  @!P1 IADD3 R173, R173, -R93, RZ ;  /* 0x8000005dadad9210 */ /* 0x000fe40007ffe0ff */
[----:B------:R-:W-:-:S04]  /*7a40*/  ISETP.GT.U32.AND P1, PT, R93, R73, PT ;  /* 0x000000495d00720c */ /* 0x000fc80003f24070 */
[----:B------:R-:W-:-:S09]  /*7a50*/  @!P2 IMAD.IADD R76, R76, 0x1, -R93 ;  /* 0x000000014c4ca824 */ /* 0x000fd200078e0a5d */
[----:B------:R-:W-:Y:S01]  /*7a60*/  @!P1 IMAD.IADD R73, R73, 0x1, -R93 ;  /* 0x0000000149499824 */ /* 0x000fe200078e0a5d */
[----:B--2---:R-:W-:Y:S02]  /*7a70*/  ISETP.GE.AND P2, PT, R248, RZ, PT ;  /* 0x000000fff800720c */ /* 0x004fe40003f46270 */
[----:B------:R-:W2:Y:S01]  /*7a80*/  LDL R248, [R1+0x1e68] ;  /* 0x001e680001f87983 */ /* 0x000ea20000100800 */
[----:B---3--:R-:W-:-:S03]  /*7a90*/  ISETP.GE.AND P1, PT, R249, RZ, PT ;  /* 0x000000fff900720c */ /* 0x008fc60003f26270 */
[----:B------:R-:W3:Y:S01]  /*7aa0*/  LDL R249, [R1+0x1e6c] ;  /* 0x001e6c0001f97983 */ /* 0x000ee20000100800 */
[----:B------:R-:W-:Y:S01]  /*7ab0*/  @!P6 IMAD.MOV R184, RZ, RZ, -R184 ;  /* 0x000000ffffb8e224 */ /* 0x000fe200078e0ab8 */
[----:B------:R-:W-:Y:S01]  /*7ac0*/  ISETP.GT.U32.AND P6, PT, R93, R244, PT ;  /* 0x000000f45d00720c */ /* 0x000fe20003fc4070 */
[----:B------:R-:W-:Y:S01]  /*7ad0*/  @!P3 IMAD.MOV R169, RZ, RZ, -R169 ;  /* 0x000000ffffa9b224 */ /* 0x000fe200078e0aa9 */
[----:B------:R-:W-:Y:S02]  /*7ae0*/  @!P5 IADD3 R63, -R63, RZ, RZ ;  /* 0x000000ff3f3fd210 */ /* 0x000fe40007ffe1ff */
[----:B------:R-:W-:-:S09]  /*7af0*/  ISETP.GT.U32.AND P5, PT, R93, R51, PT ;  /* 0x000000335d00720c */ /* 0x000fd20003fa4070 */
[----:B------:R-:W-:Y:S02]  /*7b00*/  @!P6 IADD3 R244, R244, -R93, RZ ;  /* 0x8000005df4f4e210 */ /* 0x000fe40007ffe0ff */
[C---:B------:R-:W-:Y:S02]  /*7b10*/  ISETP.GT.U32.AND P6, PT, R93.reuse, R227, PT ;  /* 0x000000e35d00720c */ /* 0x040fe40003fc4070 */
[----:B------:R-:W-:Y:S01]  /*7b20*/  ISETP.GT.U32.AND P3, PT, R93, R244, PT ;  /* 0x000000f45d00720c */ /* 0x000fe20003f64070 */
[----:B------:R-:W-:Y:S01]  /*7b30*/  @!P5 IMAD.IADD R51, R51, 0x1, -R93 ;  /* 0x000000013333d824 */ /* 0x000fe200078e0a5d */
[----:B------:R-:W-:-:S09]  /*7b40*/  ISETP.GT.U32.AND P5, PT, R93, R71, PT ;  /* 0x000000475d00720c */ /* 0x000fd20003fa4070 */
[--C-:B------:R-:W-:Y:S02]  /*7b50*/  @!P6 IMAD.IADD R227, R227, 0x1, -R93.reuse ;  /* 0x00000001e3e3e824 */ /* 0x100fe400078e0a5d */
[--C-:B------:R-:W-:Y:S01]  /*7b60*/  @!P3 IMAD.IADD R244, R244, 0x1, -R93.reuse ;  /* 0x00000001f4f4b824 */ /* 0x100fe200078e0a5d */
[C---:B------:R-:W-:Y:S02]  /*7b70*/  ISETP.GT.U32.AND P3, PT, R93.reuse, R175, PT ;  /* 0x000000af5d00720c */ /* 0x040fe40003f64070 */
[----:B------:R-:W-:Y:S01]  /*7b80*/  ISETP.GT.U32.AND P6, PT, R93, R227, PT ;  /* 0x000000e35d00720c */ /* 0x000fe20003fc4070 */
[----:B------:R-:W-:-:S10]  /*7b90*/  @!P5 IMAD.IADD R71, R71, 0x1, -R93 ;  /* 0x000000014747d824 */ /* 0x000fd400078e0a5d */
[----:B------:R-:W-:Y:S02]  /*7ba0*/  @!P3 IADD3 R175, R175, -R93, RZ ;  /* 0x8000005dafafb210 */ /* 0x000fe40007ffe0ff */
[----:B------:R-:W-:Y:S01]  /*7bb0*/  @!P6 IMAD.IADD R227, R227, 0x1, -R93 ;  /* 0x00000001e3e3e824 */ /* 0x000fe200078e0a5d */
[----:B----4-:R-:W-:Y:S02]  /*7bc0*/  ISETP.GE.AND P6, PT, R151, RZ, PT ;  /* 0x000000ff9700720c */ /* 0x010fe40003fc6270 */
[----:B------:R-:W4:Y:S01]  /*7bd0*/  LDL R151, [R1+0x1e50] ;  /* 0x001e500001977983 */ /* 0x000f220000100800 */
[----:B------:R-:W-:-:S03]  /*7be0*/  ISETP.GE.AND P5, PT, R160, RZ, PT ;  /* 0x000000ffa000720c */ /* 0x000fc60003fa6270 */
[----:B------:R-:W4:Y:S01]  /*7bf0*/  LDL R160, [R1+0x1e60] ;  /* 0x001e600001a07983 */ /* 0x000f220000100800 */
[----:B------:R-:W-:-:S03]  /*7c00*/  ISETP.GE.AND P3, PT, R149, RZ, PT ;  /* 0x000000ff9500720c */ /* 0x000fc60003f66270 */
[----:B------:R-:W4:Y:S01]  /*7c10*/  LDL R149, [R1+0x1e5c] ;  /* 0x001e5c0001957983 */ /* 0x000f220000100800 */
[----:B-1----:R-:W-:-:S09]  /*7c20*/  IABS R3, R3 ;  /* 0x0000000300037213 */ /* 0x002fd20000000000 */
[----:B------:R-:W-:Y:S01]  /*7c30*/  @!P3 IMAD.MOV R65, RZ, RZ, -R65 ;  /* 0x000000ffff41b224 */ /* 0x000fe200078e0a41 */
[----:B------:R-:W-:Y:S02]  /*7c40*/  ISETP.GT.U32.AND P3, PT, R93, R71, PT ;  /* 0x000000475d00720c */ /* 0x000fe40003f64070 */
[----:B------:R-:W-:Y:S01]  /*7c50*/  @!P0 IADD3 R171, -R171, RZ, RZ ;  /* 0x000000ffabab8210 */ /* 0x000fe20007ffe1ff */
[----:B------:R-:W-:Y:S01]  /*7c60*/  @!P6 IMAD.MOV R244, RZ, RZ, -R244 ;  /* 0x000000fffff4e224 */ /* 0x000fe200078e0af4 */
[C---:B------:R-:W-:Y:S01]  /*7c70*/  ISETP.GT.U32.AND P0, PT, R93.reuse, R6, PT ;  /* 0x000000065d00720c */ /* 0x040fe20003f04070 */
[----:B------:R-:W-:Y:S01]  /*7c80*/  IMAD.HI.U32 R23, R208, R3, RZ ;  /* 0x00000003d0177227 */ /* 0x000fe200078e00ff */
[----:B------:R-:W-:-:S07]  /*7c90*/  ISETP.GT.U32.AND P6, PT, R93, R76, PT ;  /* 0x0000004c5d00720c */ /* 0x000fce0003fc4070 */
[----:B------:R-:W-:Y:S01]  /*7ca0*/  @!P3 IMAD.IADD R71, R71, 0x1, -R93 ;  /* 0x000000014747b824 */ /* 0x000fe200078e0a5d */
[----:B------:R-:W-:Y:S01]  /*7cb0*/  ISETP.GT.U32.AND P3, PT, R93, R179, PT ;  /* 0x000000b35d00720c */ /* 0x000fe20003f64070 */
[----:B------:R-:W-:-:S04]  /*7cc0*/  IMAD.MOV R23, RZ, RZ, -R23 ;  /* 0x000000ffff177224 */ /* 0x000fc800078e0a17 */
[----:B------:R-:W-:Y:S01]  /*7cd0*/  IMAD R3, R93, R23, R3 ;  /* 0x000000175d037224 */ /* 0x000fe200078e0203 */
[----:B------:R-:W-:Y:S01]  /*7ce0*/  IADD3 R23, R204, 0xf5, RZ ;  /* 0x000000f5cc177810 */ /* 0x000fe20007ffe0ff */
[--C-:B------:R-:W-:Y:S01]  /*7cf0*/  @!P0 IMAD.IADD R6, R6, 0x1, -R93.reuse ;  /* 0x0000000106068824 */ /* 0x100fe200078e0a5d */
[----:B------:R-:W-:Y:S01]  /*7d00*/  ISETP.GE.AND P0, PT, R145, RZ, PT ;  /* 0x000000ff9100720c */ /* 0x000fe20003f06270 */
[--C-:B------:R-:W-:Y:S01]  /*7d10*/  @!P6 IMAD.IADD R76, R76, 0x1, -R93.reuse ;  /* 0x000000014c4ce824 */ /* 0x100fe200078e0a5d */
[----:B------:R-:W4:Y:S01]  /*7d20*/  LDL R145, [R1+0x1e58] ;  /* 0x001e580001917983 */ /* 0x000f220000100800 */
[----:B------:R-:W-:Y:S02]  /*7d30*/  ISETP.GT.U32.AND P6, PT, R93, R79, PT ;  /* 0x0000004f5d00720c */ /* 0x000fe40003fc4070 */
[----:B------:R-:W-:Y:S01]  /*7d40*/  @!P3 IADD3 R179, R179, -R93, RZ ;  /* 0x8000005db3b3b210 */ /* 0x000fe20007ffe0ff */
[----:B------:R1:W-:Y:S10]  /*7d50*/  STL [R1+0x1ea4], R23 ;  /* 0x001ea41701007387 */ /* 0x0003f40000100800 */
[----:B------:R-:W-:Y:S01]  /*7d60*/  @!P6 IMAD.IADD R79, R79, 0x1, -R93 ;  /* 0x000000014f4fe824 */ /* 0x000fe200078e0a5d */
[----:B--2---:R-:W-:-:S02]  /*7d70*/  ISETP.GE.AND P3, PT, R248, RZ, PT ;  /* 0x000000fff800720c */ /* 0x004fc40003f66270 */
[----:B------:R-:W2:Y:S01]  /*7d80*/  LDL R248, [R1+0x1e84] ;  /* 0x001e840001f87983 */ /* 0x000ea20000100800 */
[----:B---3--:R-:W-:-:S03]  /*7d90*/  ISETP.GE.AND P6, PT, R249, RZ, PT ;  /* 0x000000fff900720c */ /* 0x008fc60003fc6270 */
[----:B------:R-:W3:Y:S01]  /*7da0*/  LDL R249, [R1+0x1e8c] ;  /* 0x001e8c0001f97983 */ /* 0x000ee20000100800 */
[----:B------:R-:W-:Y:S01]  /*7db0*/  @!P4 IMAD.MOV R61, RZ, RZ, -R61 ;  /* 0x000000ffff3dc224 */ /* 0x000fe200078e0a3d */
[----:B------:R-:W-:-:S13]  /*7dc0*/  ISETP.GT.U32.AND P4, PT, R93, R67, PT ;  /* 0x000000435d00720c */ /* 0x000fda0003f84070 */
[----:B------:R-:W-:Y:S01]  /*7dd0*/  @!P4 IMAD.IADD R67, R67, 0x1, -R93 ;  /* 0x000000014343c824 */ /* 0x000fe200078e0a5d */
[C---:B------:R-:W-:Y:S01]  /*7de0*/  ISETP.GT.U32.AND P4, PT, R93.reuse, R177, PT ;  /* 0x000000b15d00720c */ /* 0x040fe20003f84070 */
[----:B------:R-:W-:Y:S01]  /*7df0*/  @!P0 IMAD.MOV R51, RZ, RZ, -R51 ;  /* 0x000000ffff338224 */ /* 0x000fe200078e0a33 */
[----:B------:R-:W-:-:S11]  /*7e00*/  ISETP.GT.U32.AND P0, PT, R93, R175, PT ;  /* 0x000000af5d00720c */ /* 0x000fd60003f04070 */
[-C--:B------:R-:W-:Y:S02]  /*7e10*/  @!P4 IADD3 R177, R177, -R93.reuse, RZ ;  /* 0x8000005db1b1c210 */ /* 0x080fe40007ffe0ff */
[----:B------:R-:W-:Y:S02]  /*7e20*/  ISETP.GT.U32.AND P4, PT, R93, R6, PT ;  /* 0x000000065d00720c */ /* 0x000fe40003f84070 */
[----:B------:R-:W-:Y:S02]  /*7e30*/  @!P5 IADD3 R173, -R173, RZ, RZ ;  /* 0x000000ffadadd210 */ /* 0x000fe40007ffe1ff */
[----:B------:R-:W-:Y:S02]  /*7e40*/  @!P0 IADD3 R175, R175, -R93, RZ ;  /* 0x8000005dafaf8210 */ /* 0x000fe40007ffe0ff */
[C---:B------:R-:W-:Y:S02]  /*7e50*/  ISETP.GT.U32.AND P5, PT, R93.reuse, R177, PT ;  /* 0x000000b15d00720c */ /* 0x040fe40003fa4070 */
[----:B------:R-:W-:-:S05]  /*7e60*/  ISETP.GT.U32.AND P0, PT, R93, R77, PT ;  /* 0x0000004d5d00720c */ /* 0x000fca0003f04070 */
[----:B------:R-:W-:Y:S01]  /*7e70*/  @!P4 IMAD.IADD R6, R6, 0x1, -R93 ;  /* 0x000000010606c824 */ /* 0x000fe200078e0a5d */
[----:B------:R-:W-:-:S05]  /*7e80*/  ISETP.GT.U32.AND P4, PT, R93, R81, PT ;  /* 0x000000515d00720c */ /* 0x000fca0003f84070 */
[----:B------:R-:W-:Y:S02]  /*7e90*/  @!P5 IADD3 R177, R177, -R93, RZ ;  /* 0x8000005db1b1d210 */ /* 0x000fe40007ffe0ff */
[--C-:B------:R-:W-:Y:S01]  /*7ea0*/  @!P0 IMAD.IADD R77, R77, 0x1, -R93.reuse ;  /* 0x000000014d4d8824 */ /* 0x100fe200078e0a5d */
[----:B----4-:R-:W-:Y:S02]  /*7eb0*/  ISETP.GE.AND P5, PT, R151, RZ, PT ;  /* 0x000000ff9700720c */ /* 0x010fe40003fa6270 */
[----:B------:R-:W4:Y:S03]  /*7ec0*/  LDL R151, [R1+0x1e74] ;  /* 0x001e740001977983 */ /* 0x000f260000100800 */
[----:B------:R-:W-:Y:S01]  /*7ed0*/  @!P4 IMAD.IADD R81, R81, 0x1, -R93 ;  /* 0x000000015151c824 */ /* 0x000fe200078e0a5d */
[----:B------:R-:W-:Y:S02]  /*7ee0*/  ISETP.GE.AND P0, PT, R160, RZ, PT ;  /* 0x000000ffa000720c */ /* 0x000fe40003f06270 */
[----:B------:R-:W4:Y:S01]  /*7ef0*/  LDL R160, [R1+0x1e80] ;  /* 0x001e800001a07983 */ /* 0x000f220000100800 */
[----:B------:R-:W-:-:S03]  /*7f00*/  ISETP.GE.AND P4, PT, R149, RZ, PT ;  /* 0x000000ff9500720c */ /* 0x000fc60003f86270 */
[----:B------:R-:W4:Y:S01]  /*7f10*/  LDL R149, [R1+0x1e7c] ;  /* 0x001e7c0001957983 */ /* 0x000f220000100800 */
[----:B------:R-:W-:Y:S01]  /*7f20*/  @!P2 IMAD.MOV R67, RZ, RZ, -R67 ;  /* 0x000000ffff43a224 */ /* 0x000fe200078e0a43 */
[----:B------:R-:W-:-:S05]  /*7f30*/  ISETP.GT.U32.AND P2, PT, R93, R73, PT ;  /* 0x000000495d00720c */ /* 0x000fca0003f44070 */
[----:B------:R-:W-:Y:S01]  /*7f40*/  @!P0 IMAD.MOV R76, RZ, RZ, -R76 ;  /* 0x000000ffff4c8224 */ /* 0x000fe200078e0a4c */
[C---:B------:R-:W-:Y:S01]  /*7f50*/  ISETP.GT.U32.AND P0, PT, R93.reuse, R179, PT ;  /* 0x000000b35d00720c */ /* 0x040fe20003f04070 */
[----:B------:R-:W-:Y:S01]  /*7f60*/  @!P1 IMAD.MOV R227, RZ, RZ, -R227 ;  /* 0x000000ffffe39224 */ /* 0x000fe200078e0ae3 */
[----:B------:R-:W-:-:S05]  /*7f70*/  ISETP.GT.U32.AND P1, PT, R93, R229, PT ;  /* 0x000000e55d00720c */ /* 0x000fca0003f24070 */
[----:B------:R-:W-:-:S04]  /*7f80*/  @!P2 IMAD.IADD R73, R73, 0x1, -R93 ;  /* 0x000000014949a824 */ /* 0x000fc800078e0a5d */
[----:B------:R-:W-:Y:S01]  /*7f90*/  @!P3 IMAD.MOV R73, RZ, RZ, -R73 ;  /* 0x000000ffff49b224 */ /* 0x000fe200078e0a49 */
[----:B------:R-:W-:Y:S02]  /*7fa0*/  ISETP.GT.U32.AND P3, PT, R93, R79, PT ;  /* 0x0000004f5d00720c */ /* 0x000fe40003f64070 */
[----:B------:R-:W-:Y:S02]  /*7fb0*/  @!P0 IADD3 R179, R179, -R93, RZ ;  /* 0x8000005db3b38210 */ /* 0x000fe40007ffe0ff */
[----:B------:R-:W-:Y:S01]  /*7fc0*/  ISETP.GT.U32.AND P0, PT, R93, R231, PT ;  /* 0x000000e75d00720c */ /* 0x000fe20003f04070 */
[----:B------:R-:W-:-:S08]  /*7fd0*/  @!P1 IMAD.IADD R229, R229, 0x1, -R93 ;  /* 0x00000001e5e59824 */ /* 0x000fd000078e0a5d */
[--C-:B------:R-:W-:Y:S01]  /*7fe0*/  @!P3 IMAD.IADD R79, R79, 0x1, -R93.reuse ;  /* 0x000000014f4fb824 */ /* 0x100fe200078e0a5d */
[----:B------:R-:W-:Y:S02]  /*7ff0*/  ISETP.GE.AND P1, PT, R145, RZ, PT ;  /* 0x000000ff9100720c */ /* 0x000fe40003f26270 */
[----:B------:R-:W4:Y:S01]  /*8000*/  LDL R145, [R1+0x1e78] ;  /* 0x001e780001917983 */ /* 0x000f220000100800 */
[----:B------:R-:W-:Y:S01]  /*8010*/  @!P0 IMAD.IADD R231, R231, 0x1, -R93 ;  /* 0x00000001e7e78824 */ /* 0x000fe200078e0a5d */
[----:B------:R-:W-:-:S13]  /*8020*/  ISETP.GT.U32.AND P3, PT, R93, R85, PT ;  /* 0x000000555d00720c */ /* 0x000fda0003f64070 */
[----:B------:R-:W-:Y:S01]  /*8030*/  @!P3 IMAD.IADD R85, R85, 0x1, -R93 ;  /* 0x000000015555b824 */ /* 0x000fe200078e0a5d */
[----:B--2---:R-:W-:Y:S02]  /*8040*/  ISETP.GE.AND P0, PT, R248, RZ, PT ;  /* 0x000000fff800720c */ /* 0x004fe40003f06270 */
[----:B------:R-:W2:Y:S01]  /*8050*/  LDL R248, [R1+0x1ea8] ;  /* 0x001ea80001f87983 */ /* 0x000ea20000100800 */
[----:B---3--:R-:W-:-:S03]  /*8060*/  ISETP.GE.AND P3, PT, R249, RZ, PT ;  /* 0x000000fff900720c */ /* 0x008fc60003f66270 */
[----:B------:R-:W3:Y:S01]  /*8070*/  LDL R249, [R1+0x1eac] ;  /* 0x001eac0001f97983 */ /* 0x000ee20000100800 */
[----:B------:R-:W-:Y:S01]  /*8080*/  @!P1 IADD3 R175, -R175, RZ, RZ ;  /* 0x000000ffafaf9210 */ /* 0x000fe20007ffe1ff */
[----:B------:R-:W-:Y:S01]  /*8090*/  @!P4 IMAD.MOV R71, RZ, RZ, -R71 ;  /* 0x000000ffff47c224 */ /* 0x000fe200078e0a47 */
[C---:B------:R-:W-:Y:S02]  /*80a0*/  ISETP.GT.U32.AND P2, PT, R93.reuse, R69, PT ;  /* 0x000000455d00720c */ /* 0x040fe40003f44070 */
[C---:B------:R-:W-:Y:S02]  /*80b0*/  ISETP.GT.U32.AND P1, PT, R93.reuse, R81, PT ;  /* 0x000000515d00720c */ /* 0x040fe40003f24070 */
[----:B------:R-:W-:-:S09]  /*80c0*/  ISETP.GT.U32.AND P4, PT, R93, R77, PT ;  /* 0x0000004d5d00720c */ /* 0x000fd20003f84070 */
[--C-:B------:R-:W-:Y:S01]  /*80d0*/  @!P2 IMAD.IADD R69, R69, 0x1, -R93.reuse ;  /* 0x000000014545a824 */ /* 0x100fe200078e0a5d */
[----:B------:R-:W-:Y:S01]  /*80e0*/  ISETP.GT.U32.AND P2, PT, R93, R229, PT ;  /* 0x000000e55d00720c */ /* 0x000fe20003f44070 */
[--C-:B------:R-:W-:Y:S01]  /*80f0*/  @!P1 IMAD.IADD R81, R81, 0x1, -R93.reuse ;  /* 0x0000000151519824 */ /* 0x100fe200078e0a5d */
[----:B------:R-:W-:Y:S01]  /*8100*/  ISETP.GT.U32.AND P1, PT, R93, R181, PT ;  /* 0x000000b55d00720c */ /* 0x000fe20003f24070 */
[----:B------:R-:W-:Y:S01]  /*8110*/  @!P4 IMAD.IADD R77, R77, 0x1, -R93 ;  /* 0x000000014d4dc824 */ /* 0x000fe200078e0a5d */
[----:B------:R-:W-:-:S09]  /*8120*/  ISETP.GT.U32.AND P4, PT, R93, R83, PT ;  /* 0x000000535d00720c */ /* 0x000fd20003f84070 */
[--C-:B------:R-:W-:Y:S02]  /*8130*/  @!P2 IMAD.IADD R229, R229, 0x1, -R93.reuse ;  /* 0x00000001e5e5a824 */ /* 0x100fe400078e0a5d */
[----:B------:R-:W-:Y:S02]  /*8140*/  @!P1 IADD3 R181, R181, -R93, RZ ;  /* 0x8000005db5b59210 */ /* 0x000fe40007ffe0ff */
[----:B------:R-:W-:Y:S01]  /*8150*/  @!P4 IMAD.IADD R83, R83, 0x1, -R93 ;  /* 0x000000015353c824 */ /* 0x000fe200078e0a5d */
[----:B----4-:R-:W-:Y:S02]  /*8160*/  ISETP.GE.AND P2, PT, R151, RZ, PT ;  /* 0x000000ff9700720c */ /* 0x010fe40003f46270 */
[----:B------:R-:W4:Y:S01]  /*8170*/  LDL R151, [R1+0x1e90] ;  /* 0x001e900001977983 */ /* 0x000f220000100800 */
[----:B------:R-:W-:-:S03]  /*8180*/  ISETP.GE.AND P4, PT, R160, RZ, PT ;  /* 0x000000ffa000720c */ /* 0x000fc60003f86270 */
[----:B------:R-:W4:Y:S01]  /*8190*/  LDL R160, [R1+0x1ea0] ;  /* 0x001ea00001a07983 */ /* 0x000f220000100800 */
[----:B------:R-:W-:-:S03]  /*81a0*/  ISETP.GE.AND P1, PT, R149, RZ, PT ;  /* 0x000000ff9500720c */ /* 0x000fc60003f26270 */
[----:B------:R-:W4:Y:S10]  /*81b0*/  LDL R149, [R1+0x1e9c] ;  /* 0x001e9c0001957983 */ /* 0x000f340000100800 */
[----:B------:R-:W-:-:S02]  /*81c0*/  @!P1 IADD3 R77, -R77, RZ, RZ ;  /* 0x000000ff4d4d9210 */ /* 0x000fc40007ffe1ff */
[C---:B------:R-:W-:Y:S01]  /*81d0*/  ISETP.GT.U32.AND P1, PT, R93.reuse, R83, PT ;  /* 0x000000535d00720c */ /* 0x040fe20003f24070 */
[----:B------:R-:W-:Y:S01]  /*81e0*/  @!P5 IMAD.MOV R6, RZ, RZ, -R6 ;  /* 0x000000ffff06d224 */ /* 0x000fe200078e0a06 */
[C---:B------:R-:W-:Y:S01]  /*81f0*/  ISETP.GT.U32.AND P5, PT, R93.reuse, R69, PT ;  /* 0x000000455d00720c */ /* 0x040fe20003fa4070 */
[----:B------:R-:W-:Y:S01]  /*8200*/  @!P4 IMAD.MOV R179, RZ, RZ, -R179 ;  /* 0x000000ffffb3c224 */ /* 0x000fe200078e0ab3 */
[----:B------:R-:W-:-:S09]  /*8210*/  ISETP.GT.U32.AND P4, PT, R93, R231, PT ;  /* 0x000000e75d00720c */ /* 0x000fd20003f84070 */
[--C-:B------:R-:W-:Y:S01]  /*8220*/  @!P1 IMAD.IADD R83, R83, 0x1, -R93.reuse ;  /* 0x0000000153539824 */ /* 0x100fe200078e0a5d */
[----:B------:R-:W-:Y:S01]  /*8230*/  ISETP.GT.U32.AND P1, PT, R93, R185, PT ;  /* 0x000000b95d00720c */ /* 0x000fe20003f24070 */
[--C-:B------:R-:W-:Y:S02]  /*8240*/  @!P5 IMAD.IADD R69, R69, 0x1, -R93.reuse ;  /* 0x000000014545d824 */ /* 0x100fe400078e0a5d */
[--C-:B------:R-:W-:Y:S01]  /*8250*/  @!P4 IMAD.IADD R231, R231, 0x1, -R93.reuse ;  /* 0x00000001e7e7c824 */ /* 0x100fe200078e0a5d */
[----:B------:R-:W-:Y:S02]  /*8260*/  ISETP.GT.U32.AND P4, PT, R93, R91, PT ;  /* 0x0000005b5d00720c */ /* 0x000fe40003f84070 */
[----:B------:R-:W-:Y:S02]  /*8270*/  ISETP.GE.AND P5, PT, R145, RZ, PT ;  /* 0x000000ff9100720c */ /* 0x000fe40003fa6270 */
[----:B------:R-:W4:Y:S05]  /*8280*/  LDL R145, [R1+0x1e98] ;  /* 0x001e980001917983 */ /* 0x000f2a0000100800 */
[----:B------:R-:W-:-:S04]  /*8290*/  @!P1 IMAD.IADD R185, R185, 0x1, -R93 ;  /* 0x00000001b9b99824 */ /* 0x000fc800078e0a5d */
[----:B------:R-:W-:Y:S01]  /*82a0*/  @!P4 IMAD.IADD R91, R91, 0x1, -R93 ;  /* 0x000000015b5bc824 */ /* 0x000fe200078e0a5d */
[----:B--2---:R-:W-:Y:S02]  /*82b0*/  ISETP.GE.AND P1, PT, R248, RZ, PT ;  /* 0x000000fff800720c */ /* 0x004fe40003f26270 */
[----:B------:R-:W2:Y:S01]  /*82c0*/  LDL R248, [R1+0x1ec8] ;  /* 0x001ec80001f87983 */ /* 0x000ea20000100800 */
[----:B---3--:R-:W-:-:S03]  /*82d0*/  ISETP.GE.AND P4, PT, R249, RZ, PT ;  /* 0x000000fff900720c */ /* 0x008fc60003f86270 */
[----:B------:R-:W3:Y:S01]  /*82e0*/  LDL R249, [R1+0x1ecc] ;  /* 0x001ecc0001f97983 */ /* 0x000ee20000100800 */
[----:B------:R-:W-:Y:S02]  /*82f0*/  @!P6 IADD3 R177, -R177, RZ, RZ ;  /* 0x000000ffb1b1e210 */ /* 0x000fe40007ffe1ff */
[C---:B------:R-:W-:Y:S01]  /*8300*/  ISETP.GT.U32.AND P6, PT, R93.reuse, R246, PT ;  /* 0x000000f65d00720c */ /* 0x040fe20003fc4070 */
[----:B------:R-:W-:Y:S02]  /*8310*/  @!P2 IMAD.MOV R229, RZ, RZ, -R229 ;  /* 0x000000ffffe5a224 */ /* 0x000fe400078e0ae5 */
[----:B------:R-:W-:Y:S01]  /*8320*/  @!P5 IMAD.MOV R81, RZ, RZ, -R81 ;  /* 0x000000ffff51d224 */ /* 0x000fe200078e0a51 */
[----:B------:R-:W-:-:S09]  /*8330*/  ISETP.GT.U32.AND P5, PT, R93, R181, PT ;  /* 0x000000b55d00720c */ /* 0x000fd20003fa4070 */
[----:B------:R-:W-:Y:S01]  /*8340*/  @!P6 IMAD.IADD R246, R246, 0x1, -R93 ;  /* 0x00000001f6f6e824 */ /* 0x000fe200078e0a5d */
[----:B------:R-:W-:-:S04]  /*8350*/  ISETP.GT.U32.AND P6, PT, R93, R183, PT ;  /* 0x000000b75d00720c */ /* 0x000fc80003fc4070 */
[----:B------:R-:W-:Y:S01]  /*8360*/  ISETP.GT.U32.AND P2, PT, R93, R246, PT ;  /* 0x000000f65d00720c */ /* 0x000fe20003f44070 */
[----:B------:R-:W-:Y:S01]  /*8370*/  @!P5 IMAD.IADD R181, R181, 0x1, -R93 ;  /* 0x00000001b5b5d824 */ /* 0x000fe200078e0a5d */
[----:B------:R-:W-:-:S07]  /*8380*/  ISETP.GT.U32.AND P5, PT, R93, R89, PT ;  /* 0x000000595d00720c */ /* 0x000fce0003fa4070 */
[----:B------:R-:W-:-:S04]  /*8390*/  @!P6 IMAD.IADD R183, R183, 0x1, -R93 ;  /* 0x00000001b7b7e824 */ /* 0x000fc800078e0a5d */
[----:B------:R-:W-:Y:S02]  /*83a0*/  @!P2 IADD3 R246, R246, -R93, RZ ;  /* 0x8000005df6f6a210 */ /* 0x000fe40007ffe0ff */
[C---:B------:R-:W-:Y:S02]  /*83b0*/  ISETP.GT.U32.AND P6, PT, R93.reuse, R183, PT ;  /* 0x000000b75d00720c */ /* 0x040fe40003fc4070 */
[----:B------:R-:W-:Y:S02]  /*83c0*/  ISETP.GT.U32.AND P2, PT, R93, R52, PT ;  /* 0x000000345d00720c */ /* 0x000fe40003f44070 */
[----:B------:R-:W-:-:S09]  /*83d0*/  @!P5 IADD3 R89, R89, -R93, RZ ;  /* 0x8000005d5959d210 */ /* 0x000fd20007ffe0ff */
[--C-:B------:R-:W-:Y:S02]  /*83e0*/  @!P6 IMAD.IADD R183, R183, 0x1, -R93.reuse ;  /* 0x00000001b7b7e824 */ /* 0x100fe400078e0a5d */
        /* <DEDUP_REMOVED lines=9> */
[C---:B------:R-:W-:Y:S01]  /*8480*/  ISETP.GT.U32.AND P2, PT, R93.reuse, R89, PT ;  /* 0x000000595d00720c */ /* 0x040fe20003f44070 */
[----:B------:R-:W-:Y:S01]  /*8490*/  @!P3 IMAD.MOV R69, RZ, RZ, -R69 ;  /* 0x000000ffff45b224 */ /* 0x000fe200078e0a45 */
[C---:B------:R-:W-:Y:S01]  /*84a0*/  ISETP.GT.U32.AND P3, PT, R93.reuse, R7, PT ;  /* 0x000000075d00720c */ /* 0x040fe20003f64070 */
[----:B------:R-:W-:Y:S01]  /*84b0*/  IMAD.HI.U32 R25, R208, R23, RZ ;  /* 0x00000017d0197227 */ /* 0x000fe200078e00ff */
[----:B------:R-:W-:Y:S02]  /*84c0*/  @!P6 IADD3 R246, -R246, RZ, RZ ;  /* 0x000000fff6f6e210 */ /* 0x000fe40007ffe1ff */
[----:B------:R-:W-:Y:S02]  /*84d0*/  ISETP.GT.U32.AND P6, PT, R93, R185, PT ;  /* 0x000000b95d00720c */ /* 0x000fe40003fc4070 */
[----:B------:R-:W-:-:S05]  /*84e0*/  IADD3 R25, -R25, RZ, RZ ;  /* 0x000000ff19197210 */ /* 0x000fca0007ffe1ff */
[----:B------:R-:W-:Y:S02]  /*84f0*/  @!P2 IADD3 R89, R89, -R93, RZ ;  /* 0x8000005d5959a210 */ /* 0x000fe40007ffe0ff */
[C---:B------:R-:W-:Y:S01]  /*8500*/  ISETP.GT.U32.AND P2, PT, R93.reuse, R87, PT ;  /* 0x000000575d00720c */ /* 0x040fe20003f44070 */
[----:B------:R-:W-:Y:S01]  /*8510*/  IMAD R23, R93, R25, R23 ;  /* 0x000000195d177224 */ /* 0x000fe200078e0217 */
[----:B------:R-:W-:Y:S01]  /*8520*/  IADD3 R25, R204, 0xf6, RZ ;  /* 0x000000f6cc197810 */ /* 0x000fe20007ffe0ff */
[--C-:B------:R-:W-:Y:S02]  /*8530*/  @!P3 IMAD.IADD R7, R7, 0x1, -R93.reuse ;  /* 0x000000010707b824 */ /* 0x100fe400078e0a5d */
[----:B------:R-:W-:Y:S01]  /*8540*/  @!P6 IMAD.IADD R185, R185, 0x1, -R93 ;  /* 0x00000001b9b9e824 */ /* 0x000fe200078e0a5d */
[----:B------:R-:W-:Y:S02]  /*8550*/  ISETP.GE.AND P3, PT, R145, RZ, PT ;  /* 0x000000ff9100720c */ /* 0x000fe40003f66270 */
[----:B------:R-:W4:Y:S01]  /*8560*/  LDL R145, [R1+0x1eb8] ;  /* 0x001eb80001917983 */ /* 0x000f220000100800 */
[----:B------:R-:W-:-:S04]  /*8570*/  ISETP.GT.U32.AND P6, PT, R93, R97, PT ;  /* 0x000000615d00720c */ /* 0x000fc80003fc4070 */
[----:B------:R-:W-:Y:S01]  /*8580*/  @!P2 IMAD.IADD R87, R87, 0x1, -R93 ;  /* 0x000000015757a824 */ /* 0x000fe200078e0a5d */
[----:B------:R1:W-:Y:S08]  /*8590*/  STL [R1+0x1e94], R25 ;  /* 0x001e941901007387 */ /* 0x0003f00000100800 */
[----:B------:R-:W-:Y:S02]  /*85a0*/  @!P6 IADD3 R97, R97, -R93, RZ ;  /* 0x8000005d6161e210 */ /* 0x000fe40007ffe0ff */
[----:B--2---:R-:W-:-:S02]  /*85b0*/  ISETP.GE.AND P2, PT, R248, RZ, PT ;  /* 0x000000fff800720c */ /* 0x004fc40003f46270 */
[----:B------:R-:W2:Y:S01]  /*85c0*/  LDL R248, [R1+0x1eec] ;  /* 0x001eec0001f87983 */ /* 0x000ea20000100800 */
[----:B---3--:R-:W-:-:S03]  /*85d0*/  ISETP.GE.AND P6, PT, R249, RZ, PT ;  /* 0x000000fff900720c */ /* 0x008fc60003fc6270 */
[----:B------:R-:W3:Y:S01]  /*85e0*/  LDL R249, [R1+0x1ef8] ;  /* 0x001ef80001f97983 */ /* 0x000ee20000100800 */
[----:B------:R-:W-:Y:S01]  /*85f0*/  @!P0 IMAD.MOV R79, RZ, RZ, -R79 ;  /* 0x000000ffff4f8224 */ /* 0x000fe200078e0a4f */
[----:B------:R-:W-:-:S13]  /*8600*/  ISETP.GT.U32.AND P0, PT, R93, R85, PT ;  /* 0x000000555d00720c */ /* 0x000fda0003f04070 */
[----:B------:R-:W-:Y:S02]  /*8610*/  @!P0 IADD3 R85, R85, -R93, RZ ;  /* 0x8000005d55558210 */ /* 0x000fe40007ffe0ff */
[C---:B------:R-:W-:Y:S01]  /*8620*/  ISETP.GT.U32.AND P0, PT, R93.reuse, R233, PT ;  /* 0x000000e95d00720c */ /* 0x040fe20003f04070 */
[----:B------:R-:W-:Y:S01]  /*8630*/  @!P3 IMAD.MOV R181, RZ, RZ, -R181 ;  /* 0x000000ffffb5b224 */ /* 0x000fe200078e0ab5 */
[----:B------:R-:W-:-:S11]  /*8640*/  ISETP.GT.U32.AND P3, PT, R93, R52, PT ;  /* 0x000000345d00720c */ /* 0x000fd60003f64070 */
[----:B------:R-:W-:Y:S01]  /*8650*/  @!P0 IMAD.IADD R233, R233, 0x1, -R93 ;  /* 0x00000001e9e98824 */ /* 0x000fe200078e0a5d */
[C---:B------:R-:W-:Y:S01]  /*8660*/  ISETP.GT.U32.AND P0, PT, R93.reuse, R7, PT ;  /* 0x000000075d00720c */ /* 0x040fe20003f04070 */
[----:B------:R-:W-:Y:S02]  /*8670*/  @!P5 IMAD.MOV R231, RZ, RZ, -R231 ;  /* 0x000000ffffe7d224 */ /* 0x000fe400078e0ae7 */
[----:B------:R-:W-:Y:S01]  /*8680*/  @!P3 IMAD.IADD R52, R52, 0x1, -R93 ;  /* 0x000000013434b824 */ /* 0x000fe200078e0a5d */
[C---:B------:R-:W-:Y:S02]  /*8690*/  ISETP.GT.U32.AND P5, PT, R93.reuse, R233, PT ;  /* 0x000000e95d00720c */ /* 0x040fe40003fa4070 */
[----:B------:R-:W-:-:S07]  /*86a0*/  ISETP.GT.U32.AND P3, PT, R93, R95, PT ;  /* 0x0000005f5d00720c */ /* 0x000fce0003f64070 */
[----:B------:R-:W-:Y:S01]  /*86b0*/  @!P0 IMAD.IADD R7, R7, 0x1, -R93 ;  /* 0x0000000107078824 */ /* 0x000fe200078e0a5d */
[----:B------:R-:W-:-:S03]  /*86c0*/  ISETP.GT.U32.AND P0, PT, R93, R99, PT ;  /* 0x000000635d00720c */ /* 0x000fc60003f04070 */
[--C-:B------:R-:W-:Y:S02]  /*86d0*/  @!P5 IMAD.IADD R233, R233, 0x1, -R93.reuse ;  /* 0x00000001e9e9d824 */ /* 0x100fe400078e0a5d */
[--C-:B------:R-:W-:Y:S01]  /*86e0*/  @!P3 IMAD.IADD R95, R95, 0x1, -R93.reuse ;  /* 0x000000015f5fb824 */ /* 0x100fe200078e0a5d */
[----:B----4-:R-:W-:Y:S02]  /*86f0*/  ISETP.GE.AND P5, PT, R151, RZ, PT ;  /* 0x000000ff9700720c */ /* 0x010fe40003fa6270 */
[----:B------:R-:W4:Y:S05]  /*8700*/  LDL R151, [R1+0x1ed0] ;  /* 0x001ed00001977983 */ /* 0x000f2a0000100800 */
[----:B------:R-:W-:Y:S01]  /*8710*/  @!P0 IMAD.IADD R99, R99, 0x1, -R93 ;  /* 0x0000000163638824 */ /* 0x000fe200078e0a5d */
[----:B------:R-:W-:-:S02]  /*8720*/  ISETP.GE.AND P3, PT, R160, RZ, PT ;  /* 0x000000ffa000720c */ /* 0x000fc40003f66270 */
[----:B------:R-:W4:Y:S01]  /*8730*/  LDL R160, [R1+0x1ee0] ;  /* 0x001ee00001a07983 */ /* 0x000f220000100800 */
[----:B------:R-:W-:-:S03]  /*8740*/  ISETP.GE.AND P0, PT, R149, RZ, PT ;  /* 0x000000ff9500720c */ /* 0x000fc60003f06270 */
[----:B------:R-:W4:Y:S01]  /*8750*/  LDL R149, [R1+0x1edc] ;  /* 0x001edc0001957983 */ /* 0x000f220000100800 */
[----:B------:R-:W-:Y:S02]  /*8760*/  @!P1 IADD3 R85, -R85, RZ, RZ ;  /* 0x000000ff55559210 */ /* 0x000fe40007ffe1ff */
[----:B------:R-:W-:-:S04]  /*8770*/  ISETP.GT.U32.AND P1, PT, R93, R91, PT ;  /* 0x0000005b5d00720c */ /* 0x000fc80003f24070 */
[----:B------:R-:W-:Y:S01]  /*8780*/  @!P3 IMAD.MOV R185, RZ, RZ, -R185 ;  /* 0x000000ffffb9b224 */ /* 0x000fe200078e0ab9 */
[C---:B------:R-:W-:Y:S01]  /*8790*/  ISETP.GT.U32.AND P3, PT, R93.reuse, R87, PT ;  /* 0x000000575d00720c */ /* 0x040fe20003f64070 */
[----:B------:R-:W-:Y:S01]  /*87a0*/  @!P4 IMAD.MOV R183, RZ, RZ, -R183 ;  /* 0x000000ffffb7c224 */ /* 0x000fe200078e0ab7 */
[----:B------:R-:W-:-:S06]  /*87b0*/  ISETP.GT.U32.AND P4, PT, R93, R187, PT ;  /* 0x000000bb5d00720c */ /* 0x000fcc0003f84070 */
[----:B------:R-:W-:-:S04]  /*87c0*/  @!P1 IMAD.IADD R91, R91, 0x1, -R93 ;  /* 0x000000015b5b9824 */ /* 0x000fc800078e0a5d */
[----:B------:R-:W-:Y:S01]  /*87d0*/  @!P2 IMAD.MOV R91, RZ, RZ, -R91 ;  /* 0x000000ffff5ba224 */ /* 0x000fe200078e0a5b */
[----:B------:R-:W-:Y:S01]  /*87e0*/  ISETP.GT.U32.AND P2, PT, R93, R97, PT ;  /* 0x000000615d00720c */ /* 0x000fe20003f44070 */
[----:B------:R-:W-:Y:S01]  /*87f0*/  @!P3 IMAD.IADD R87, R87, 0x1, -R93 ;  /* 0x000000015757b824 */ /* 0x000fe200078e0a5d */
[----:B------:R-:W-:Y:S02]  /*8800*/  ISETP.GT.U32.AND P3, PT, R93, R191, PT ;  /* 0x000000bf5d00720c */ /* 0x000fe40003f64070 */
[-C--:B------:R-:W-:Y:S02]  /*8810*/  @!P4 IADD3 R187, R187, -R93.reuse, RZ ;  /* 0x8000005dbbbbc210 */ /* 0x080fe40007ffe0ff */
[----:B------:R-:W-:Y:S02]  /*8820*/  ISETP.GE.AND P4, PT, R145, RZ, PT ;  /* 0x000000ff9100720c */ /* 0x000fe40003f86270 */
[----:B------:R-:W4:Y:S05]  /*8830*/  LDL R145, [R1+0x1ed8] ;  /* 0x001ed80001917983 */ /* 0x000f2a0000100800 */
[----:B------:R-:W-:-:S02]  /*8840*/  @!P2 IADD3 R97, R97, -R93, RZ ;  /* 0x8000005d6161a210 */ /* 0x000fc40007ffe0ff */
[----:B------:R-:W-:Y:S01]  /*8850*/  @!P3 IMAD.IADD R191, R191, 0x1, -R93 ;  /* 0x00000001bfbfb824 */ /* 0x000fe200078e0a5d */
[----:B------:R-:W-:-:S13]  /*8860*/  ISETP.GT.U32.AND P2, PT, R93, R103, PT ;  /* 0x000000675d00720c */ /* 0x000fda0003f44070 */
[----:B------:R-:W-:Y:S01]  /*8870*/  @!P2 IMAD.IADD R103, R103, 0x1, -R93 ;  /* 0x000000016767a824 */ /* 0x000fe200078e0a5d */
[----:B--2---:R-:W-:Y:S02]  /*8880*/  ISETP.GE.AND P3, PT, R248, RZ, PT ;  /* 0x000000fff800720c */ /* 0x004fe40003f66270 */
[----:B------:R-:W2:Y:S01]  /*8890*/  LDL R248, [R1+0x1f1c] ;  /* 0x001f1c0001f87983 */ /* 0x000ea20000100800 */
[----:B---3--:R-:W-:-:S03]  /*88a0*/  ISETP.GE.AND P2, PT, R249, RZ, PT ;  /* 0x000000fff900720c */ /* 0x008fc60003f46270 */
[----:B------:R-:W3:Y:S01]  /*88b0*/  LDL R249, [R1+0x1f20] ;  /* 0x001f200001f97983 */ /* 0x000ee20000100800 */
[----:B------:R-:W-:Y:S01]  /*88c0*/  @!P4 IMAD.MOV R52, RZ, RZ, -R52 ;  /* 0x000000ffff34c224 */ /* 0x000fe200078e0a34 */
[----:B------:R-:W-:Y:S02]  /*88d0*/  @!P0 IADD3 R89, -R89, RZ, RZ ;  /* 0x000000ff59598210 */ /* 0x000fe40007ffe1ff */
        /* <DEDUP_REMOVED lines=9> */
[-C--:B------:R-:W-:Y:S02]  /*8970*/  @!P1 IADD3 R187, R187, -R93.reuse, RZ ;  /* 0x8000005dbbbb9210 */ /* 0x080fe40007ffe0ff */
[----:B------:R-:W-:Y:S02]  /*8980*/  @!P4 IMAD.IADD R235, R235, 0x1, -R93 ;  /* 0x00000001ebebc824 */ /* 0x000fe400078e0a5d */
[----:B------:R-:W-:Y:S02]  /*8990*/  @!P0 IADD3 R101, R101, -R93, RZ ;  /* 0x8000005d65658210 */ /* 0x000fe40007ffe0ff */
[----:B----4-:R-:W-:Y:S02]  /*89a0*/  ISETP.GE.AND P1, PT, R151, RZ, PT ;  /* 0x000000ff9700720c */ /* 0x010fe40003f26270 */
[----:B------:R-:W4:Y:S01]  /*89b0*/  LDL R151, [R1+0x1efc] ;  /* 0x001efc0001977983 */ /* 0x000f220000100800 */
[----:B------:R-:W-:-:S03]  /*89c0*/  ISETP.GE.AND P0, PT, R160, RZ, PT ;  /* 0x000000ffa000720c */ /* 0x000fc60003f06270 */
[----:B------:R-:W4:Y:S01]  /*89d0*/  LDL R160, [R1+0x1f18] ;  /* 0x001f180001a07983 */ /* 0x000f220000100800 */
[----:B------:R-:W-:-:S03]  /*89e0*/  ISETP.GE.AND P4, PT, R149, RZ, PT ;  /* 0x000000ff9500720c */ /* 0x000fc60003f86270 */
[----:B------:R-:W4:Y:S10]  /*89f0*/  LDL R149, [R1+0x1f08] ;  /* 0x001f080001957983 */ /* 0x000f340000100800 */
[----:B------:R-:W-:Y:S01]  /*8a00*/  @!P4 IMAD.MOV R95, RZ, RZ, -R95 ;  /* 0x000000ffff5fc224 */ /* 0x000fe200078e0a5f */
[C---:B------:R-:W-:Y:S01]  /*8a10*/  ISETP.GT.U32.AND P4, PT, R93.reuse, R101, PT ;  /* 0x000000655d00720c */ /* 0x040fe20003f84070 */
[----:B------:R-:W-:Y:S01]  /*8a20*/  @!P5 IMAD.MOV R7, RZ, RZ, -R7 ;  /* 0x000000ffff07d224 */ /* 0x000fe200078e0a07 */
[----:B------:R-:W-:-:S02]  /*8a30*/  ISETP.GT.U32.AND P5, PT, R93, R189, PT ;  /* 0x000000bd5d00720c */ /* 0x000fc40003fa4070 */
[----:B------:R-:W-:Y:S02]  /*8a40*/  @!P0 IADD3 R87, -R87, RZ, RZ ;  /* 0x000000ff57578210 */ /* 0x000fe40007ffe1ff */
[----:B------:R-:W-:-:S07]  /*8a50*/  ISETP.GT.U32.AND P0, PT, R93, R191, PT ;  /* 0x000000bf5d00720c */ /* 0x000fce0003f04070 */
[--C-:B------:R-:W-:Y:S01]  /*8a60*/  @!P4 IMAD.IADD R101, R101, 0x1, -R93.reuse ;  /* 0x000000016565c824 */ /* 0x100fe200078e0a5d */
[----:B------:R-:W-:Y:S01]  /*8a70*/  ISETP.GT.U32.AND P4, PT, R93, R237, PT ;  /* 0x000000ed5d00720c */ /* 0x000fe20003f84070 */
[----:B------:R-:W-:-:S04]  /*8a80*/  @!P5 IMAD.IADD R189, R189, 0x1, -R93 ;  /* 0x00000001bdbdd824 */ /* 0x000fc800078e0a5d */
[----:B------:R-:W-:Y:S01]  /*8a90*/  @!P0 IMAD.IADD R191, R191, 0x1, -R93 ;  /* 0x00000001bfbf8824 */ /* 0x000fe200078e0a5d */
[----:B------:R-:W-:Y:S02]  /*8aa0*/  ISETP.GT.U32.AND P0, PT, R93, R109, PT ;  /* 0x0000006d5d00720c */ /* 0x000fe40003f04070 */
[----:B------:R-:W-:Y:S02]  /*8ab0*/  ISETP.GE.AND P5, PT, R145, RZ, PT ;  /* 0x000000ff9100720c */ /* 0x000fe40003fa6270 */
[----:B------:R-:W4:Y:S03]  /*8ac0*/  LDL R145, [R1+0x1f04] ;  /* 0x001f040001917983 */ /* 0x000f260000100800 */
[----:B------:R-:W-:-:S06]  /*8ad0*/  @!P4 IADD3 R237, R237, -R93, RZ ;  /* 0x8000005dededc210 */ /* 0x000fcc0007ffe0ff */
[----:B------:R-:W-:Y:S01]  /*8ae0*/  @!P0 IMAD.IADD R109, R109, 0x1, -R93 ;  /* 0x000000016d6d8824 */ /* 0x000fe200078e0a5d */
[----:B--2---:R-:W-:Y:S02]  /*8af0*/  ISETP.GE.AND P4, PT, R248, RZ, PT ;  /* 0x000000fff800720c */ /* 0x004fe40003f86270 */
[----:B------:R-:W2:Y:S01]  /*8b00*/  LDL R248, [R1+0x1f48] ;  /* 0x001f480001f87983 */ /* 0x000ea20000100800 */
[----:B---3--:R-:W-:-:S03]  /*8b10*/  ISETP.GE.AND P0, PT, R249, RZ, PT ;  /* 0x000000fff900720c */ /* 0x008fc60003f06270 */
[----:B------:R-:W3:Y:S01]  /*8b20*/  LDL R249, [R1+0x1f5c] ;  /* 0x001f5c0001f97983 */ /* 0x000ee20000100800 */
[----:B------:R-:W-:Y:S01]  /*8b30*/  @!P6 IMAD.MOV R233, RZ, RZ, -R233 ;  /* 0x000000ffffe9e224 */ /* 0x000fe200078e0ae9 */
[C---:B------:R-:W-:Y:S01]  /*8b40*/  ISETP.GT.U32.AND P6, PT, R93.reuse, R21, PT ;  /* 0x000000155d00720c */ /* 0x040fe20003fc4070 */
[----:B------:R-:W-:Y:S02]  /*8b50*/  @!P1 IMAD.MOV R187, RZ, RZ, -R187 ;  /* 0x000000ffffbb9224 */ /* 0x000fe400078e0abb */
[----:B------:R-:W-:Y:S01]  /*8b60*/  @!P5 IMAD.MOV R99, RZ, RZ, -R99 ;  /* 0x000000ffff63d224 */ /* 0x000fe200078e0a63 */
[----:B------:R-:W-:-:S09]  /*8b70*/  ISETP.GT.U32.AND P5, PT, R93, R235, PT ;  /* 0x000000eb5d00720c */ /* 0x000fd20003fa4070 */
[----:B------:R-:W-:Y:S01]  /*8b80*/  @!P6 IMAD.IADD R21, R21, 0x1, -R93 ;  /* 0x000000011515e824 */ /* 0x000fe200078e0a5d */
[----:B------:R-:W-:-:S04]  /*8b90*/  ISETP.GT.U32.AND P6, PT, R93, R112, PT ;  /* 0x000000705d00720c */ /* 0x000fc80003fc4070 */
[----:B------:R-:W-:Y:S02]  /*8ba0*/  ISETP.GT.U32.AND P1, PT, R93, R21, PT ;  /* 0x000000155d00720c */ /* 0x000fe40003f24070 */
[----:B------:R-:W-:Y:S02]  /*8bb0*/  @!P5 IADD3 R235, R235, -R93, RZ ;  /* 0x8000005debebd210 */ /* 0x000fe40007ffe0ff */
[----:B------:R-:W-:-:S05]  /*8bc0*/  ISETP.GT.U32.AND P5, PT, R93, R107, PT ;  /* 0x0000006b5d00720c */ /* 0x000fca0003fa4070 */
[----:B------:R-:W-:-:S04]  /*8bd0*/  @!P6 IADD3 R112, R112, -R93, RZ ;  /* 0x8000005d7070e210 */ /* 0x000fc80007ffe0ff */
        /* <DEDUP_REMOVED lines=17> */
[----:B------:R-:W-:Y:S01]  /*8cf0*/  @!P6 IMAD.MOV R21, RZ, RZ, -R21 ;  /* 0x000000ffff15e224 */ /* 0x000fe200078e0a15 */
[----:B------:R-:W-:Y:S01]  /*8d00*/  ISETP.GT.U32.AND P6, PT, R93, R237, PT ;  /* 0x000000ed5d00720c */ /* 0x000fe20003fc4070 */
[----:B------:R-:W-:-:S08]  /*8d10*/  IMAD.HI.U32 R27, R208, R25, RZ ;  /* 0x00000019d01b7227 */ /* 0x000fd000078e00ff */
[----:B------:R-:W-:Y:S01]  /*8d20*/  @!P1 IMAD.IADD R107, R107, 0x1, -R93 ;  /* 0x000000016b6b9824 */ /* 0x000fe200078e0a5d */
[----:B------:R-:W-:Y:S01]  /*8d30*/  ISETP.GT.U32.AND P1, PT, R93, R197, PT ;  /* 0x000000c55d00720c */ /* 0x000fe20003f24070 */
[----:B------:R-:W-:-:S04]  /*8d40*/  IMAD.MOV R27, RZ, RZ, -R27 ;  /* 0x000000ffff1b7224 */ /* 0x000fc800078e0a1b */
[----:B------:R-:W-:Y:S01]  /*8d50*/  IMAD R25, R93, R27, R25 ;  /* 0x0000001b5d197224 */ /* 0x000fe200078e0219 */
[----:B------:R-:W-:Y:S01]  /*8d60*/  IADD3 R27, R204, 0xf7, RZ ;  /* 0x000000f7cc1b7810 */ /* 0x000fe20007ffe0ff */
[--C-:B------:R-:W-:Y:S01]  /*8d70*/  @!P2 IMAD.IADD R8, R8, 0x1, -R93.reuse ;  /* 0x000000010808a824 */ /* 0x100fe200078e0a5d */
[----:B------:R-:W-:Y:S02]  /*8d80*/  ISETP.GE.AND P2, PT, R145, RZ, PT ;  /* 0x000000ff9100720c */ /* 0x000fe40003f46270 */
[----:B------:R-:W4:Y:S01]  /*8d90*/  LDL R145, [R1+0x1f30] ;  /* 0x001f300001917983 */ /* 0x000f220000100800 */
[----:B------:R-:W-:Y:S02]  /*8da0*/  @!P6 IADD3 R237, R237, -R93, RZ ;  /* 0x8000005dedede210 */ /* 0x000fe40007ffe0ff */
[----:B------:R-:W-:Y:S01]  /*8db0*/  @!P1 IMAD.IADD R197, R197, 0x1, -R93 ;  /* 0x00000001c5c59824 */ /* 0x000fe200078e0a5d */
[----:B------:R1:W-:Y:S01]  /*8dc0*/  STL [R1+0x1e88], R27 ;  /* 0x001e881b01007387 */ /* 0x0003e20000100800 */
[----:B------:R-:W-:Y:S01]  /*8dd0*/  ISETP.GT.U32.AND P6, PT, R93, R115, PT ;  /* 0x000000735d00720c */ /* 0x000fe20003fc4070 */
[----:B------:R-:W-:-:S02]  /*8de0*/  @!P3 IMAD.MOV R97, RZ, RZ, -R97 ;  /* 0x000000ffff61b224 */ /* 0x000fc400078e0a61 */
[----:B------:R-:W-:Y:S01]  /*8df0*/  @!P5 IMAD.MOV R191, RZ, RZ, -R191 ;  /* 0x000000ffffbfd224 */ /* 0x000fe200078e0abf */
[----:B------:R-:W4:Y:S09]  /*8e00*/  LDL R220, [R1+0x1f90] ;  /* 0x001f900001dc7983 */ /* 0x000f320000100800 */
[----:B------:R-:W-:Y:S01]  /*8e10*/  @!P6 IMAD.IADD R115, R115, 0x1, -R93 ;  /* 0x000000017373e824 */ /* 0x000fe200078e0a5d */
[----:B--2---:R-:W-:-:S02]  /*8e20*/  ISETP.GE.AND P1, PT, R248, RZ, PT ;  /* 0x000000fff800720c */ /* 0x004fc40003f26270 */
[----:B------:R-:W2:Y:S01]  /*8e30*/  LDL R248, [R1+0x1f84] ;  /* 0x001f840001f87983 */ /* 0x000ea20000100800 */
[----:B---3--:R-:W-:-:S03]  /*8e40*/  ISETP.GE.AND P6, PT, R249, RZ, PT ;  /* 0x000000fff900720c */ /* 0x008fc60003fc6270 */
[----:B------:R-:W3:Y:S01]  /*8e50*/  LDL R249, [R1+0x1f88] ;  /* 0x001f880001f97983 */ /* 0x000ee20000100800 */
[----:B------:R-:W-:-:S13]  /*8e60*/  ISETP.GT.U32.AND P3, PT, R93, R103, PT ;  /* 0x000000675d00720c */ /* 0x000fda0003f64070 */
[----:B------:R-:W-:Y:S01]  /*8e70*/  @!P3 IMAD.IADD R103, R103, 0x1, -R93 ;  /* 0x000000016767b824 */ /* 0x000fe200078e0a5d */
[----:B------:R-:W-:Y:S02]  /*8e80*/  ISETP.GT.U32.AND P3, PT, R93, R195, PT ;  /* 0x000000c35d00720c */ /* 0x000fe40003f64070 */
[----:B------:R-:W-:Y:S02]  /*8e90*/  @!P2 IADD3 R235, -R235, RZ, RZ ;  /* 0x000000ffebeba210 */ /* 0x000fe40007ffe1ff */
[----:B------:R-:W-:-:S09]  /*8ea0*/  ISETP.GT.U32.AND P2, PT, R93, R193, PT ;  /* 0x000000c15d00720c */ /* 0x000fd20003f44070 */
[----:B------:R-:W-:Y:S01]  /*8eb0*/  @!P3 IMAD.IADD R195, R195, 0x1, -R93 ;  /* 0x00000001c3c3b824 */ /* 0x000fe200078e0a5d */
[----:B------:R-:W-:-:S03]  /*8ec0*/  ISETP.GT.U32.AND P3, PT, R93, R8, PT ;  /* 0x000000085d00720c */ /* 0x000fc60003f64070 */
[----:B------:R-:W-:Y:S01]  /*8ed0*/  @!P2 IMAD.IADD R193, R193, 0x1, -R93 ;  /* 0x00000001c1c1a824 */ /* 0x000fe200078e0a5d */
[C---:B------:R-:W-:Y:S02]  /*8ee0*/  ISETP.GT.U32.AND P5, PT, R93.reuse, R195, PT ;  /* 0x000000c35d00720c */ /* 0x040fe40003fa4070 */
[----:B------:R-:W-:-:S07]  /*8ef0*/  ISETP.GT.U32.AND P2, PT, R93, R113, PT ;  /* 0x000000715d00720c */ /* 0x000fce0003f44070 */
[----:B------:R-:W-:Y:S01]  /*8f00*/  @!P3 IMAD.IADD R8, R8, 0x1, -R93 ;  /* 0x000000010808b824 */ /* 0x000fe200078e0a5d */
[----:B------:R-:W-:-:S03]  /*8f10*/  ISETP.GT.U32.AND P3, PT, R93, R117, PT ;  /* 0x000000755d00720c */ /* 0x000fc60003f64070 */
[--C-:B------:R-:W-:Y:S02]  /*8f20*/  @!P5 IMAD.IADD R195, R195, 0x1, -R93.reuse ;  /* 0x00000001c3c3d824 */ /* 0x100fe400078e0a5d */
[----:B------:R-:W-:Y:S01]  /*8f30*/  @!P2 IMAD.IADD R113, R113, 0x1, -R93 ;  /* 0x000000017171a824 */ /* 0x000fe200078e0a5d */
[----:B----4-:R-:W-:Y:S02]  /*8f40*/  ISETP.GE.AND P5, PT, R151, RZ, PT ;  /* 0x000000ff9700720c */ /* 0x010fe40003fa6270 */
[----:B------:R-:W4:Y:S05]  /*8f50*/  LDL R151, [R1+0x1f60] ;  /* 0x001f600001977983 */ /* 0x000f2a0000100800 */
[----:B------:R-:W-:-:S02]  /*8f60*/  @!P3 IADD3 R117, R117, -R93, RZ ;  /* 0x8000005d7575b210 */ /* 0x000fc40007ffe0ff */
[----:B------:R-:W-:Y:S02]  /*8f70*/  ISETP.GE.AND P2, PT, R160, RZ, PT ;  /* 0x000000ffa000720c */ /* 0x000fe40003f46270 */
[----:B------:R-:W4:Y:S01]  /*8f80*/  LDL R160, [R1+0x1f70] ;  /* 0x001f700001a07983 */ /* 0x000f220000100800 */
[----:B------:R-:W-:-:S03]  /*8f90*/  ISETP.GE.AND P3, PT, R149, RZ, PT ;  /* 0x000000ff9500720c */ /* 0x000fc60003f66270 */
[----:B------:R-:W4:Y:S01]  /*8fa0*/  LDL R149, [R1+0x1f6c] ;  /* 0x001f6c0001957983 */ /* 0x000f220000100800 */
[----:B------:R-:W-:Y:S01]  /*8fb0*/  @!P4 IMAD.MOV R103, RZ, RZ, -R103 ;  /* 0x000000ffff67c224 */ /* 0x000fe200078e0a67 */
[----:B------:R-:W-:-:S05]  /*8fc0*/  ISETP.GT.U32.AND P4, PT, R93, R109, PT ;  /* 0x0000006d5d00720c */ /* 0x000fca0003f84070 */
[----:B------:R-:W-:Y:S02]  /*8fd0*/  @!P2 IADD3 R237, -R237, RZ, RZ ;  /* 0x000000ffededa210 */ /* 0x000fe40007ffe1ff */
[----:B------:R-:W-:-:S06]  /*8fe0*/  ISETP.GT.U32.AND P2, PT, R93, R197, PT ;  /* 0x000000c55d00720c */ /* 0x000fcc0003f44070 */
[----:B------:R-:W-:-:S04]  /*8ff0*/  @!P4 IMAD.IADD R109, R109, 0x1, -R93 ;  /* 0x000000016d6dc824 */ /* 0x000fc800078e0a5d */
[----:B------:R-:W-:Y:S01]  /*9000*/  @!P1 IMAD.MOV R109, RZ, RZ, -R109 ;  /* 0x000000ffff6d9224 */ /* 0x000fe200078e0a6d */
[----:B------:R-:W-:Y:S02]  /*9010*/  ISETP.GT.U32.AND P1, PT, R93, R115, PT ;  /* 0x000000735d00720c */ /* 0x000fe40003f24070 */
[----:B------:R-:W-:Y:S01]  /*9020*/  @!P2 IMAD.IADD R197, R197, 0x1, -R93 ;  /* 0x00000001c5c5a824 */ /* 0x000fe200078e0a5d */
[----:B------:R-:W-:-:S10]  /*9030*/  ISETP.GT.U32.AND P2, PT, R93, R245, PT ;  /* 0x000000f55d00720c */ /* 0x000fd40003f44070 */
[----:B------:R-:W-:Y:S01]  /*9040*/  @!P1 IMAD.IADD R115, R115, 0x1, -R93 ;  /* 0x0000000173739824 */ /* 0x000fe200078e0a5d */
[----:B------:R-:W-:Y:S02]  /*9050*/  ISETP.GT.U32.AND P1, PT, R93, R121, PT ;  /* 0x000000795d00720c */ /* 0x000fe40003f24070 */
[----:B------:R-:W-:-:S11]  /*9060*/  @!P2 IADD3 R245, R245, -R93, RZ ;  /* 0x8000005df5f5a210 */ /* 0x000fd60007ffe0ff */
[----:B------:R-:W-:Y:S01]  /*9070*/  @!P1 IMAD.IADD R121, R121, 0x1, -R93 ;  /* 0x0000000179799824 */ /* 0x000fe200078e0a5d */
[----:B--2---:R-:W-:Y:S02]  /*9080*/  ISETP.GE.AND P2, PT, R248, RZ, PT ;  /* 0x000000fff800720c */ /* 0x004fe40003f46270 */
[----:B------:R-:W2:Y:S01]  /*9090*/  LDL R248, [R1+0x1fb4] ;  /* 0x001fb40001f87983 */ /* 0x000ea20000100800 */
[----:B---3--:R-:W-:-:S03]  /*90a0*/  ISETP.GE.AND P1, PT, R249, RZ, PT ;  /* 0x000000fff900720c */ /* 0x008fc60003f26270 */
[----:B------:R-:W3:Y:S01]  /*90b0*/  LDL R249, [R1+0x1fb8] ;  /* 0x001fb80001f97983 */ /* 0x000ee20000100800 */
[----:B------:R-:W-:Y:S02]  /*90c0*/  @!P0 IADD3 R112, -R112, RZ, RZ ;  /* 0x000000ff70708210 */ /* 0x000fe40007ffe1ff */
[----:B------:R-:W-:-:S13]  /*90d0*/  ISETP.GT.U32.AND P0, PT, R93, R105, PT ;  /* 0x000000695d00720c */ /* 0x000fda0003f04070 */
[----:B------:R-:W-:Y:S01]  /*90e0*/  @!P0 IMAD.IADD R105, R105, 0x1, -R93 ;  /* 0x0000000169698824 */ /* 0x000fe200078e0a5d */
[----:B------:R-:W-:Y:S02]  /*90f0*/  ISETP.GE.AND P0, PT, R145, RZ, PT ;  /* 0x000000ff9100720c */ /* 0x000fe40003f06270 */
[----:B------:R-:W3:Y:S01]  /*9100*/  LDL R145, [R1+0x1f68] ;  /* 0x001f680001917983 */ /* 0x000ee20000100800 */
[----:B------:R-:W-:Y:S01]  /*9110*/  @!P3 IMAD.MOV R107, RZ, RZ, -R107 ;  /* 0x000000ffff6bb224 */ /* 0x000fe200078e0a6b */
[C---:B------:R-:W-:Y:S02]  /*9120*/  ISETP.GT.U32.AND P4, PT, R93.reuse, R239, PT ;  /* 0x000000ef5d00720c */ /* 0x040fe40003f84070 */
[----:B------:R-:W-:-:S07]  /*9130*/  ISETP.GT.U32.AND P3, PT, R93, R113, PT ;  /* 0x000000715d00720c */ /* 0x000fce0003f64070 */
[----:B------:R-:W-:Y:S01]  /*9140*/  @!P0 IMAD.MOV R193, RZ, RZ, -R193 ;  /* 0x000000ffffc18224 */ /* 0x000fe200078e0ac1 */
[----:B------:R-:W-:Y:S01]  /*9150*/  ISETP.GT.U32.AND P0, PT, R93, R117, PT ;  /* 0x000000755d00720c */ /* 0x000fe20003f04070 */
[----:B------:R-:W-:Y:S02]  /*9160*/  @!P6 IMAD.MOV R195, RZ, RZ, -R195 ;  /* 0x000000ffffc3e224 */ /* 0x000fe400078e0ac3 */
[----:B------:R-:W-:Y:S02]  /*9170*/  @!P4 IADD3 R239, R239, -R93, RZ ;  /* 0x8000005defefc210 */ /* 0x000fe40007ffe0ff */
[----:B------:R-:W-:Y:S01]  /*9180*/  @!P3 IMAD.IADD R113, R113, 0x1, -R93 ;  /* 0x000000017171b824 */ /* 0x000fe200078e0a5d */
[C---:B------:R-:W-:Y:S02]  /*9190*/  ISETP.GT.U32.AND P4, PT, R93.reuse, R105, PT ;  /* 0x000000695d00720c */ /* 0x040fe40003f84070 */
[C---:B------:R-:W-:Y:S02]  /*91a0*/  ISETP.GT.U32.AND P3, PT, R93.reuse, R119, PT ;  /* 0x000000775d00720c */ /* 0x040fe40003f64070 */
[----:B------:R-:W-:-:S03]  /*91b0*/  ISETP.GT.U32.AND P6, PT, R93, R39, PT ;  /* 0x000000275d00720c */ /* 0x000fc60003fc4070 */
[----:B------:R-:W-:Y:S02]  /*91c0*/  @!P0 IADD3 R117, R117, -R93, RZ ;  /* 0x8000005d75758210 */ /* 0x000fe40007ffe0ff */
[----:B------:R-:W-:-:S04]  /*91d0*/  ISETP.GT.U32.AND P0, PT, R93, R199, PT ;  /* 0x000000c75d00720c */ /* 0x000fc80003f04070 */
[--C-:B------:R-:W-:Y:S02]  /*91e0*/  @!P4 IMAD.IADD R105, R105, 0x1, -R93.reuse ;  /* 0x000000016969c824 */ /* 0x100fe400078e0a5d */
[--C-:B------:R-:W-:Y:S01]  /*91f0*/  @!P3 IMAD.IADD R119, R119, 0x1, -R93.reuse ;  /* 0x000000017777b824 */ /* 0x100fe200078e0a5d */
[----:B----4-:R-:W-:Y:S01]  /*9200*/  ISETP.GE.AND P4, PT, R151, RZ, PT ;  /* 0x000000ff9700720c */ /* 0x010fe20003f86270 */
[--C-:B------:R-:W-:Y:S01]  /*9210*/  @!P6 IMAD.IADD R39, R39, 0x1, -R93.reuse ;  /* 0x000000012727e824 */ /* 0x100fe200078e0a5d */
[----:B------:R-:W-:Y:S01]  /*9220*/  ISETP.GT.U32.AND P6, PT, R93, R201, PT ;  /* 0x000000c95d00720c */ /* 0x000fe20003fc4070 */
[----:B------:R-:W4:Y:S03]  /*9230*/  LDL R151, [R1+0x1f94] ;  /* 0x001f940001977983 */ /* 0x000f260000100800 */
[----:B------:R-:W-:Y:S01]  /*9240*/  @!P0 IMAD.IADD R199, R199, 0x1, -R93 ;  /* 0x00000001c7c78824 */ /* 0x000fe200078e0a5d */
[----:B------:R-:W-:-:S02]  /*9250*/  ISETP.GE.AND P3, PT, R160, RZ, PT ;  /* 0x000000ffa000720c */ /* 0x000fc40003f66270 */
[----:B------:R-:W4:Y:S01]  /*9260*/  LDL R160, [R1+0x1fb0] ;  /* 0x001fb00001a07983 */ /* 0x000f220000100800 */
[----:B------:R-:W-:-:S03]  /*9270*/  ISETP.GE.AND P0, PT, R149, RZ, PT ;  /* 0x000000ff9500720c */ /* 0x000fc60003f06270 */
[----:B------:R-:W4:Y:S02]  /*9280*/  LDL R149, [R1+0x1f98] ;  /* 0x001f980001957983 */ /* 0x000f240000100800 */
[----:B------:R-:W-:-:S08]  /*9290*/  @!P6 IMAD.IADD R201, R201, 0x1, -R93 ;  /* 0x00000001c9c9e824 */ /* 0x000fd000078e0a5d */
[----:B------:R-:W-:Y:S01]  /*92a0*/  @!P0 IMAD.MOV R113, RZ, RZ, -R113 ;  /* 0x000000ffff718224 */ /* 0x000fe200078e0a71 */
[C---:B------:R-:W-:Y:S02]  /*92b0*/  ISETP.GT.U32.AND P0, PT, R93.reuse, R119, PT ;  /* 0x000000775d00720c */ /* 0x040fe40003f04070 */
[C---:B------:R-:W-:Y:S01]  /*92c0*/  ISETP.GT.U32.AND P6, PT, R93.reuse, R201, PT ;  /* 0x000000c95d00720c */ /* 0x040fe20003fc4070 */
[----:B------:R-:W-:Y:S01]  /*92d0*/  @!P3 IMAD.MOV R197, RZ, RZ, -R197 ;  /* 0x000000ffffc5b224 */ /* 0x000fe200078e0ac5 */
[----:B------:R-:W-:-:S09]  /*92e0*/  ISETP.GT.U32.AND P3, PT, R93, R245, PT ;  /* 0x000000f55d00720c */ /* 0x000fd20003f64070 */
[----:B------:R-:W-:Y:S02]  /*92f0*/  @!P0 IADD3 R119, R119, -R93, RZ ;  /* 0x8000005d77778210 */ /* 0x000fe40007ffe0ff */
[----:B------:R-:W-:Y:S01]  /*9300*/  ISETP.GT.U32.AND P0, PT, R93, R203, PT ;  /* 0x000000cb5d00720c */ /* 0x000fe20003f04070 */
[--C-:B------:R-:W-:Y:S01]  /*9310*/  @!P6 IMAD.IADD R201, R201, 0x1, -R93.reuse ;  /* 0x00000001c9c9e824 */ /* 0x100fe200078e0a5d */
[----:B------:R-:W-:Y:S02]  /*9320*/  ISETP.GE.AND P6, PT, R220, RZ, PT ;  /* 0x000000ffdc00720c */ /* 0x000fe40003fc6270 */
[----:B------:R-:W4:Y:S01]  /*9330*/  LDL R220, [R1+0x1fbc] ;  /* 0x001fbc0001dc7983 */ /* 0x000f220000100800 */
[----:B------:R-:W-:Y:S01]  /*9340*/  @!P3 IMAD.IADD R245, R245, 0x1, -R93 ;  /* 0x00000001f5f5b824 */ /* 0x000fe200078e0a5d */
[----:B------:R-:W-:-:S07]  /*9350*/  ISETP.GT.U32.AND P3, PT, R93, R127, PT ;  /* 0x0000007f5d00720c */ /* 0x000fce0003f64070 */
[----:B------:R-:W-:-:S06]  /*9360*/  @!P0 IMAD.IADD R203, R203, 0x1, -R93 ;  /* 0x00000001cbcb8824 */ /* 0x000fcc00078e0a5d */
[----:B------:R-:W-:Y:S02]  /*9370*/  @!P3 IADD3 R127, R127, -R93, RZ ;  /* 0x8000005d7f7fb210 */ /* 0x000fe40007ffe0ff */
[----:B--2---:R-:W-:Y:S02]  /*9380*/  ISETP.GE.AND P0, PT, R248, RZ, PT ;  /* 0x000000fff800720c */ /* 0x004fe40003f06270 */
[----:B------:R-:W2:Y:S01]  /*9390*/  LDL R248, [R1+0x1fe0] ;  /* 0x001fe00001f87983 */ /* 0x000ea20000100800 */
[----:B---3--:R-:W-:-:S03]  /*93a0*/  ISETP.GE.AND P3, PT, R249, RZ, PT ;  /* 0x000000fff900720c */ /* 0x008fc60003f66270 */
[----:B------:R-:W3:Y:S01]  /*93b0*/  LDL R249, [R1+0x1fe4] ;  /* 0x001fe40001f97983 */ /* 0x000ee20000100800 */
[----:B------:R-:W-:Y:S01]  /*93c0*/  @!P5 IMAD.MOV R8, RZ, RZ, -R8 ;  /* 0x000000ffff08d224 */ /* 0x000fe200078e0a08 */
[----:B------:R-:W-:-:S13]  /*93d0*/  ISETP.GT.U32.AND P5, PT, R93, R239, PT ;  /* 0x000000ef5d00720c */ /* 0x000fda0003fa4070 */
[----:B------:R-:W-:Y:S02]  /*93e0*/  @!P5 IADD3 R239, R239, -R93, RZ ;  /* 0x8000005defefd210 */ /* 0x000fe40007ffe0ff */
[----:B------:R-:W-:Y:S02]  /*93f0*/  ISETP.GE.AND P5, PT, R145, RZ, PT ;  /* 0x000000ff9100720c */ /* 0x000fe40003fa6270 */
[----:B------:R-:W-:Y:S02]  /*9400*/  @!P4 IADD3 R105, -R105, RZ, RZ ;  /* 0x000000ff6969c210 */ /* 0x000fe40007ffe1ff */
[----:B------:R-:W-:-:S09]  /*9410*/  ISETP.GT.U32.AND P4, PT, R93, R39, PT ;  /* 0x000000275d00720c */ /* 0x000fd20003f84070 */
[----:B------:R-:W-:Y:S01]  /*9420*/  @!P5 IMAD.MOV R117, RZ, RZ, -R117 ;  /* 0x000000ffff75d224 */ /* 0x000fe200078e0a75 */
[----:B------:R-:W-:Y:S01]  /*9430*/  ISETP.GT.U32.AND P5, PT, R93, R199, PT ;  /* 0x000000c75d00720c */ /* 0x000fe20003fa4070 */
[----:B------:R-:W-:Y:S01]  /*9440*/  @!P1 IMAD.MOV R239, RZ, RZ, -R239 ;  /* 0x000000ffffef9224 */ /* 0x000fe200078e0aef */
[----:B------:R-:W-:Y:S01]  /*9450*/  @!P2 IADD3 R115, -R115, RZ, RZ ;  /* 0x000000ff7373a210 */ /* 0x000fe20007ffe1ff */
[----:B------:R-:W-:Y:S01]  /*9460*/  @!P4 IMAD.IADD R39, R39, 0x1, -R93 ;  /* 0x000000012727c824 */ /* 0x000fe200078e0a5d */
[C---:B------:R-:W-:Y:S02]  /*9470*/  ISETP.GT.U32.AND P1, PT, R93.reuse, R9, PT ;  /* 0x000000095d00720c */ /* 0x040fe40003f24070 */
[C---:B------:R-:W-:Y:S02]  /*9480*/  ISETP.GT.U32.AND P4, PT, R93.reuse, R240, PT ;  /* 0x000000f05d00720c */ /* 0x040fe40003f84070 */
[----:B------:R-:W-:-:S05]  /*9490*/  ISETP.GT.U32.AND P2, PT, R93, R121, PT ;  /* 0x000000795d00720c */ /* 0x000fca0003f44070 */
[----:B------:R-:W-:Y:S01]  /*94a0*/  @!P5 IMAD.IADD R199, R199, 0x1, -R93 ;  /* 0x00000001c7c7d824 */ /* 0x000fe200078e0a5d */
[----:B------:R-:W-:-:S03]  /*94b0*/  ISETP.GT.U32.AND P5, PT, R93, R125, PT ;  /* 0x0000007d5d00720c */ /* 0x000fc60003fa4070 */
[----:B------:R-:W-:Y:S02]  /*94c0*/  @!P1 IADD3 R9, R9, -R93, RZ ;  /* 0x8000005d09099210 */ /* 0x000fe40007ffe0ff */
[--C-:B------:R-:W-:Y:S02]  /*94d0*/  @!P4 IMAD.IADD R240, R240, 0x1, -R93.reuse ;  /* 0x00000001f0f0c824 */ /* 0x100fe400078e0a5d */
[--C-:B------:R-:W-:Y:S01]  /*94e0*/  @!P2 IMAD.IADD R121, R121, 0x1, -R93.reuse ;  /* 0x000000017979a824 */ /* 0x100fe200078e0a5d */
[----:B------:R-:W-:Y:S02]  /*94f0*/  ISETP.GT.U32.AND P2, PT, R93, R123, PT ;  /* 0x0000007b5d00720c */ /* 0x000fe40003f44070 */
[----:B----4-:R-:W-:Y:S02]  /*9500*/  ISETP.GE.AND P1, PT, R151, RZ, PT ;  /* 0x000000ff9700720c */ /* 0x010fe40003f26270 */
[----:B------:R-:W4:Y:S01]  /*9510*/  LDL R151, [R1+0x1fc0] ;  /* 0x001fc00001977983 */ /* 0x000f220000100800 */
[----:B------:R-:W-:Y:S01]  /*9520*/  @!P5 IMAD.IADD R125, R125, 0x1, -R93 ;  /* 0x000000017d7dd824 */ /* 0x000fe200078e0a5d */
[----:B------:R-:W-:-:S02]  /*9530*/  ISETP.GE.AND P5, PT, R160, RZ, PT ;  /* 0x000000ffa000720c */ /* 0x000fc40003fa6270 */
[----:B------:R-:W4:Y:S01]  /*9540*/  LDL R160, [R1+0x1fdc] ;  /* 0x001fdc0001a07983 */ /* 0x000f220000100800 */
[----:B------:R-:W-:-:S03]  /*9550*/  ISETP.GE.AND P4, PT, R149, RZ, PT ;  /* 0x000000ff9500720c */ /* 0x000fc60003f86270 */
[----:B------:R-:W4:Y:S01]  /*9560*/  LDL R149, [R1+0x1fd8] ;  /* 0x001fd80001957983 */ /* 0x000f220000100800 */
[----:B-1----:R-:W-:Y:S01]  /*9570*/  IABS R27, R27 ;  /* 0x0000001b001b7213 */ /* 0x002fe20000000000 */
[----:B------:R-:W-:-:S08]  /*9580*/  @!P2 IMAD.IADD R123, R123, 0x1, -R93 ;  /* 0x000000017b7ba824 */ /* 0x000fd000078e0a5d */
[----:B------:R-:W-:Y:S02]  /*9590*/  @!P4 IADD3 R119, -R119, RZ, RZ ;  /* 0x000000ff7777c210 */ /* 0x000fe40007ffe1ff */
[C---:B------:R-:W-:Y:S01]  /*95a0*/  ISETP.GT.U32.AND P4, PT, R93.reuse, R125, PT ;  /* 0x0000007d5d00720c */ /* 0x040fe20003f84070 */
[----:B------:R-:W-:Y:S01]  /*95b0*/  @!P5 IMAD.MOV R245, RZ, RZ, -R245 ;  /* 0x000000fffff5d224 */ /* 0x000fe200078e0af5 */
[----:B------:R-:W-:Y:S01]  /*95c0*/  ISETP.GT.U32.AND P5, PT, R93, R123, PT ;  /* 0x0000007b5d00720c */ /* 0x000fe20003fa4070 */
[----:B------:R-:W-:-:S04]  /*95d0*/  IMAD.HI.U32 R145, R208, R27, RZ ;  /* 0x0000001bd0917227 */ /* 0x000fc800078e00ff */
[----:B------:R-:W-:Y:S02]  /*95e0*/  IMAD.MOV R145, RZ, RZ, -R145 ;  /* 0x000000ffff917224 */ /* 0x000fe400078e0a91 */
[----:B------:R-:W-:Y:S01]  /*95f0*/  @!P6 IMAD.MOV R39, RZ, RZ, -R39 ;  /* 0x000000ffff27e224 */ /* 0x000fe200078e0a27 */
[C---:B------:R-:W-:Y:S01]  /*9600*/  ISETP.GT.U32.AND P6, PT, R93.reuse, R203, PT ;  /* 0x000000cb5d00720c */ /* 0x040fe20003fc4070 */
[----:B------:R-:W-:Y:S01]  /*9610*/  IMAD R27, R93, R145, R27 ;  /* 0x000000915d1b7224 */ /* 0x000fe200078e021b */
[----:B------:R-:W-:Y:S01]  /*9620*/  IADD3 R145, R204, 0xf8, RZ ;  /* 0x000000f8cc917810 */ /* 0x000fe20007ffe0ff */
[--C-:B------:R-:W-:Y:S01]  /*9630*/  @!P4 IMAD.IADD R125, R125, 0x1, -R93.reuse ;  /* 0x000000017d7dc824 */ /* 0x100fe200078e0a5d */
[----:B------:R-:W-:Y:S01]  /*9640*/  ISETP.GT.U32.AND P4, PT, R93, R242, PT ;  /* 0x000000f25d00720c */ /* 0x000fe20003f84070 */
[--C-:B------:R-:W-:Y:S01]  /*9650*/  @!P5 IMAD.IADD R123, R123, 0x1, -R93.reuse ;  /* 0x000000017b7bd824 */ /* 0x100fe200078e0a5d */
[----:B------:R-:W-:Y:S01]  /*9660*/  ISETP.GE.AND P5, PT, R220, RZ, PT ;  /* 0x000000ffdc00720c */ /* 0x000fe20003fa6270 */
[----:B------:R1:W-:Y:S04]  /*9670*/  STL [R1+0x1e70], R145 ;  /* 0x001e709101007387 */ /* 0x0003e80000100800 */
[----:B------:R-:W4:Y:S02]  /*9680*/  LDL R220, [R1+0x1fe8] ;  /* 0x001fe80001dc7983 */ /* 0x000f240000100800 */
[----:B------:R-:W-:Y:S01]  /*9690*/  @!P6 IMAD.IADD R203, R203, 0x1, -R93 ;  /* 0x00000001cbcbe824 */ /* 0x000fe200078e0a5d */
[C---:B------:R-:W-:Y:S01]  /*96a0*/  ISETP.GT.U32.AND P6, PT, R93.reuse, R133, PT ;  /* 0x000000855d00720c */ /* 0x040fe20003fc4070 */
[----:B------:R-:W-:Y:S01]  /*96b0*/  @!P1 IMAD.MOV R199, RZ, RZ, -R199 ;  /* 0x000000ffffc79224 */ /* 0x000fe200078e0ac7 */
[----:B------:R-:W-:Y:S01]  /*96c0*/  ISETP.GT.U32.AND P2, PT, R93, R9, PT ;  /* 0x000000095d00720c */ /* 0x000fe20003f44070 */
[--C-:B------:R-:W-:Y:S01]  /*96d0*/  @!P4 IMAD.IADD R242, R242, 0x1, -R93.reuse ;  /* 0x00000001f2f2c824 */ /* 0x100fe200078e0a5d */
[----:B------:R-:W4:Y:S09]  /*96e0*/  LDL R252, [R1+0x2028] ;  /* 0x0020280001fc7983 */ /* 0x000f320000100800 */
[----:B------:R-:W-:Y:S01]  /*96f0*/  @!P6 IMAD.IADD R133, R133, 0x1, -R93 ;  /* 0x000000018585e824 */ /* 0x000fe200078e0a5d */
[----:B--2---:R-:W-:-:S02]  /*9700*/  ISETP.GE.AND P4, PT, R248, RZ, PT ;  /* 0x000000fff800720c */ /* 0x004fc40003f86270 */
[----:B------:R-:W2:Y:S01]  /*9710*/  LDL R248, [R1+0x200c] ;  /* 0x00200c0001f87983 */ /* 0x000ea20000100800 */
[----:B---3--:R-:W-:-:S03]  /*9720*/  ISETP.GE.AND P6, PT, R249, RZ, PT ;  /* 0x000000fff900720c */ /* 0x008fc60003fc6270 */
[----:B------:R-:W3:Y:S01]  /*9730*/  LDL R249, [R1+0x2010] ;  /* 0x0020100001f97983 */ /* 0x000ee20000100800 */
[----:B------:R-:W-:Y:S01]  /*9740*/  ISETP.GT.U32.AND P1, PT, R93, R240, PT ;  /* 0x000000f05d00720c */ /* 0x000fe20003f24070 */
[----:B------:R-:W-:Y:S01]  /*9750*/  @!P3 IMAD.MOV R201, RZ, RZ, -R201 ;  /* 0x000000ffffc9b224 */ /* 0x000fe200078e0ac9 */
[----:B------:R-:W-:Y:S02]  /*9760*/  @!P2 IADD3 R9, R9, -R93, RZ ;  /* 0x8000005d0909a210 */ /* 0x000fe40007ffe0ff */
[C---:B------:R-:W-:Y:S02]  /*9770*/  ISETP.GT.U32.AND P3, PT, R93.reuse, R205, PT ;  /* 0x000000cd5d00720c */ /* 0x040fe40003f64070 */
[----:B------:R-:W-:Y:S01]  /*9780*/  ISETP.GT.U32.AND P2, PT, R93, R135, PT ;  /* 0x000000875d00720c */ /* 0x000fe20003f44070 */
[----:B------:R-:W-:-:S06]  /*9790*/  @!P0 IMAD.MOV R121, RZ, RZ, -R121 ;  /* 0x000000ffff798224 */ /* 0x000fcc00078e0a79 */
[--C-:B------:R-:W-:Y:S01]  /*97a0*/  @!P1 IMAD.IADD R240, R240, 0x1, -R93.reuse ;  /* 0x00000001f0f09824 */ /* 0x100fe200078e0a5d */
[C---:B------:R-:W-:Y:S02]  /*97b0*/  ISETP.GT.U32.AND P1, PT, R93.reuse, R131, PT ;  /* 0x000000835d00720c */ /* 0x040fe40003f24070 */
[----:B------:R-:W-:Y:S01]  /*97c0*/  ISETP.GT.U32.AND P0, PT, R93, R127, PT ;  /* 0x0000007f5d00720c */ /* 0x000fe20003f04070 */
[--C-:B------:R-:W-:Y:S02]  /*97d0*/  @!P3 IMAD.IADD R205, R205, 0x1, -R93.reuse ;  /* 0x00000001cdcdb824 */ /* 0x100fe400078e0a5d */
[----:B------:R-:W-:-:S08]  /*97e0*/  @!P2 IMAD.IADD R135, R135, 0x1, -R93 ;  /* 0x000000018787a824 */ /* 0x000fd000078e0a5d */
[-C--:B------:R-:W-:Y:S02]  /*97f0*/  @!P1 IADD3 R131, R131, -R93.reuse, RZ ;  /* 0x8000005d83839210 */ /* 0x080fe40007ffe0ff */
[----:B------:R-:W-:Y:S02]  /*9800*/  @!P0 IADD3 R127, R127, -R93, RZ ;  /* 0x8000005d7f7f8210 */ /* 0x000fe40007ffe0ff */
[----:B------:R-:W-:Y:S02]  /*9810*/  ISETP.GT.U32.AND P0, PT, R93, R207, PT ;  /* 0x000000cf5d00720c */ /* 0x000fe40003f04070 */
[----:B----4-:R-:W-:Y:S02]  /*9820*/  ISETP.GE.AND P3, PT, R151, RZ, PT ;  /* 0x000000ff9700720c */ /* 0x010fe40003f66270 */
[----:B------:R-:W4:Y:S01]  /*9830*/  LDL R151, [R1+0x2000] ;  /* 0x0020000001977983 */ /* 0x000f220000100800 */
[----:B------:R-:W-:-:S03]  /*9840*/  ISETP.GE.AND P1, PT, R160, RZ, PT ;  /* 0x000000ffa000720c */ /* 0x000fc60003f26270 */
[----:B------:R-:W4:Y:S01]  /*9850*/  LDL R160, [R1+0x2008] ;  /* 0x0020080001a07983 */ /* 0x000f220000100800 */
[----:B------:R-:W-:-:S03]  /*9860*/  ISETP.GE.AND P2, PT, R149, RZ, PT ;  /* 0x000000ff9500720c */ /* 0x000fc60003f46270 */
[----:B------:R-:W4:Y:S01]  /*9870*/  LDL R149, [R1+0x2004] ;  /* 0x0020040001957983 */ /* 0x000f220000100800 */
[----:B------:R-:W-:-:S05]  /*9880*/  @!P0 IMAD.IADD R207, R207, 0x1, -R93 ;  /* 0x00000001cfcf8824 */ /* 0x000fca00078e0a5d */
[----:B------:R-:W-:Y:S01]  /*9890*/  @!P1 IMAD.MOV R203, RZ, RZ, -R203 ;  /* 0x000000ffffcb9224 */ /* 0x000fe200078e0acb */
[C---:B------:R-:W-:Y:S02]  /*98a0*/  ISETP.GT.U32.AND P1, PT, R93.reuse, R242, PT ;  /* 0x000000f25d00720c */ /* 0x040fe40003f24070 */
[----:B------:R-:W-:Y:S02]  /*98b0*/  ISETP.GT.U32.AND P0, PT, R93, R205, PT ;  /* 0x000000cd5d00720c */ /* 0x000fe40003f04070 */
[----:B------:R-:W-:Y:S02]  /*98c0*/  @!P4 IADD3 R127, -R127, RZ, RZ ;  /* 0x000000ff7f7fc210 */ /* 0x000fe40007ffe1ff */
[----:B------:R-:W-:-:S07]  /*98d0*/  ISETP.GT.U32.AND P4, PT, R93, R133, PT ;  /* 0x000000855d00720c */ /* 0x000fce0003f84070 */
[--C-:B------:R-:W-:Y:S01]  /*98e0*/  @!P1 IMAD.IADD R242, R242, 0x1, -R93.reuse ;  /* 0x00000001f2f29824 */ /* 0x100fe200078e0a5d */
        /* <DEDUP_REMOVED lines=15> */
[----:B------:R-:W-:Y:S02]  /*99e0*/  ISETP.GT.U32.AND P2, PT, R93, R131, PT ;  /* 0x000000835d00720c */ /* 0x000fe40003f44070 */
[----:B------:R-:W-:Y:S02]  /*99f0*/  @!P5 IADD3 R9, -R9, RZ, RZ ;  /* 0x000000ff0909d210 */ /* 0x000fe40007ffe1ff */
[----:B------:R-:W-:-:S07]  /*9a00*/  ISETP.GT.U32.AND P5, PT, R93, R207, PT ;  /* 0x000000cf5d00720c */ /* 0x000fce0003fa4070 */
[--C-:B------:R-:W-:Y:S01]  /*9a10*/  @!P3 IMAD.IADD R135, R135, 0x1, -R93.reuse ;  /* 0x000000018787b824 */ /* 0x100fe200078e0a5d */
[----:B------:R-:W-:Y:S02]  /*9a20*/  ISETP.GT.U32.AND P3, PT, R93, R148, PT ;  /* 0x000000945d00720c */ /* 0x000fe40003f64070 */
[----:B------:R-:W-:Y:S02]  /*9a30*/  @!P2 IADD3 R131, R131, -R93, RZ ;  /* 0x8000005d8383a210 */ /* 0x000fe40007ffe0ff */
[----:B------:R-:W-:Y:S01]  /*9a40*/  ISETP.GT.U32.AND P2, PT, R93, R137, PT ;  /* 0x000000895d00720c */ /* 0x000fe20003f44070 */
[----:B------:R-:W-:-:S08]  /*9a50*/  @!P5 IMAD.IADD R207, R207, 0x1, -R93 ;  /* 0x00000001cfcfd824 */ /* 0x000fd000078e0a5d */
[----:B------:R-:W-:-:S04]  /*9a60*/  @!P3 IMAD.IADD R148, R148, 0x1, -R93 ;  /* 0x000000019494b824 */ /* 0x000fc800078e0a5d */
[----:B------:R-:W-:Y:S01]  /*9a70*/  @!P2 IMAD.IADD R137, R137, 0x1, -R93 ;  /* 0x000000018989a824 */ /* 0x000fe200078e0a5d */
[----:B------:R-:W-:Y:S02]  /*9a80*/  @!P4 IADD3 R207, -R207, RZ, RZ ;  /* 0x000000ffcfcfc210 */ /* 0x000fe40007ffe1ff */
[----:B------:R-:W-:Y:S02]  /*9a90*/  ISETP.GT.U32.AND P4, PT, R93, R10, PT ;  /* 0x0000000a5d00720c */ /* 0x000fe40003f84070 */
[----:B----4-:R-:W-:Y:S02]  /*9aa0*/  ISETP.GE.AND P5, PT, R151, RZ, PT ;  /* 0x000000ff9700720c */ /* 0x010fe40003fa6270 */
[----:B------:R-:W4:Y:S01]  /*9ab0*/  LDL R151, [R1+0x2030] ;  /* 0x0020300001977983 */ /* 0x000f220000100800 */
[----:B------:R-:W-:-:S03]  /*9ac0*/  ISETP.GE.AND P2, PT, R160, RZ, PT ;  /* 0x000000ffa000720c */ /* 0x000fc60003f46270 */
[----:B------:R-:W4:Y:S01]  /*9ad0*/  LDL R160, [R1+0x2034] ;  /* 0x0020340001a07983 */ /* 0x000f220000100800 */
[----:B------:R-:W-:-:S13]  /*9ae0*/  ISETP.GE.AND P3, PT, R149, RZ, PT ;  /* 0x000000ff9500720c */ /* 0x000fda0003f66270 */
[----:B------:R-:W-:Y:S01]  /*9af0*/  @!P3 IMAD.MOV R131, RZ, RZ, -R131 ;  /* 0x000000ffff83b224 */ /* 0x000fe200078e0a83 */
[C---:B------:R-:W-:Y:S01]  /*9b00*/  ISETP.GT.U32.AND P3, PT, R93.reuse, R137, PT ;  /* 0x000000895d00720c */ /* 0x040fe20003f64070 */
[----:B------:R-:W-:Y:S01]  /*9b10*/  @!P2 IMAD.MOV R242, RZ, RZ, -R242 ;  /* 0x000000fffff2a224 */ /* 0x000fe200078e0af2 */
[----:B------:R-:W-:Y:S01]  /*9b20*/  ISETP.GT.U32.AND P2, PT, R93, R209, PT ;  /* 0x000000d15d00720c */ /* 0x000fe20003f44070 */
[----:B------:R-:W-:-:S10]  /*9b30*/  @!P4 IMAD.IADD R10, R10, 0x1, -R93 ;  /* 0x000000010a0ac824 */ /* 0x000fd400078e0a5d */
[----:B------:R-:W-:Y:S01]  /*9b40*/  @!P3 IMAD.IADD R137, R137, 0x1, -R93 ;  /* 0x000000018989b824 */ /* 0x000fe200078e0a5d */
[----:B------:R-:W-:Y:S02]  /*9b50*/  ISETP.GT.U32.AND P3, PT, R93, R141, PT ;  /* 0x0000008d5d00720c */ /* 0x000fe40003f64070 */
[----:B------:R-:W-:Y:S02]  /*9b60*/  ISETP.GE.AND P4, PT, R220, RZ, PT ;  /* 0x000000ffdc00720c */ /* 0x000fe40003f86270 */
[----:B------:R-:W4:Y:S01]  /*9b70*/  LDL R220, [R1+0x203c] ;  /* 0x00203c0001dc7983 */ /* 0x000f220000100800 */
[----:B------:R-:W-:Y:S02]  /*9b80*/  @!P2 IADD3 R209, R209, -R93, RZ ;  /* 0x8000005dd1d1a210 */ /* 0x000fe40007ffe0ff */
[----:B------:R-:W-:-:S06]  /*9b90*/  ISETP.GT.U32.AND P2, PT, R93, R18, PT ;  /* 0x000000125d00720c */ /* 0x000fcc0003f44070 */
[----:B------:R-:W-:-:S07]  /*9ba0*/  @!P3 IMAD.IADD R141, R141, 0x1, -R93 ;  /* 0x000000018d8db824 */ /* 0x000fce00078e0a5d */
[----:B------:R-:W-:Y:S01]  /*9bb0*/  @!P2 IMAD.IADD R18, R18, 0x1, -R93 ;  /* 0x000000011212a824 */ /* 0x000fe200078e0a5d */
[----:B--2---:R-:W-:Y:S02]  /*9bc0*/  ISETP.GE.AND P3, PT, R248, RZ, PT ;  /* 0x000000fff800720c */ /* 0x004fe40003f66270 */
[----:B------:R-:W2:Y:S01]  /*9bd0*/  LDL R248, [R1+0x207c] ;  /* 0x00207c0001f87983 */ /* 0x000ea20000100800 */
[----:B---3--:R-:W-:-:S03]  /*9be0*/  ISETP.GE.AND P2, PT, R249, RZ, PT ;  /* 0x000000fff900720c */ /* 0x008fc60003f46270 */
[----:B------:R-:W3:Y:S01]  /*9bf0*/  LDL R249, [R1+0x2080] ;  /* 0x0020800001f97983 */ /* 0x000ee20000100800 */
[----:B------:R-:W-:Y:S01]  /*9c00*/  @!P6 IMAD.MOV R123, RZ, RZ, -R123 ;  /* 0x000000ffff7be224 */ /* 0x000fe200078e0a7b */
[----:B------:R-:W-:-:S13]  /*9c10*/  ISETP.GT.U32.AND P6, PT, R93, R57, PT ;  /* 0x000000395d00720c */ /* 0x000fda0003fc4070 */
[----:B------:R-:W-:Y:S02]  /*9c20*/  @!P6 IADD3 R57, R57, -R93, RZ ;  /* 0x8000005d3939e210 */ /* 0x000fe40007ffe0ff */
[----:B------:R-:W-:Y:S01]  /*9c30*/  ISETP.GT.U32.AND P6, PT, R93, R215, PT ;  /* 0x000000d75d00720c */ /* 0x000fe20003fc4070 */
[----:B------:R-:W-:Y:S01]  /*9c40*/  @!P0 IMAD.MOV R205, RZ, RZ, -R205 ;  /* 0x000000ffffcd8224 */ /* 0x000fe200078e0acd */
[----:B------:R-:W-:Y:S02]  /*9c50*/  @!P5 IADD3 R135, -R135, RZ, RZ ;  /* 0x000000ff8787d210 */ /* 0x000fe40007ffe1ff */
[C---:B------:R-:W-:Y:S02]  /*9c60*/  ISETP.GT.U32.AND P0, PT, R93.reuse, R57, PT ;  /* 0x000000395d00720c */ /* 0x040fe40003f04070 */
[----:B------:R-:W-:-:S07]  /*9c70*/  ISETP.GT.U32.AND P5, PT, R93, R148, PT ;  /* 0x000000945d00720c */ /* 0x000fce0003fa4070 */
[----:B------:R-:W-:-:S05]  /*9c80*/  @!P6 IMAD.IADD R215, R215, 0x1, -R93 ;  /* 0x00000001d7d7e824 */ /* 0x000fca00078e0a5d */
[----:B------:R-:W-:Y:S01]  /*9c90*/  ISETP.GT.U32.AND P6, PT, R93, R215, PT ;  /* 0x000000d75d00720c */ /* 0x000fe20003fc4070 */
[--C-:B------:R-:W-:Y:S01]  /*9ca0*/  @!P0 IMAD.IADD R57, R57, 0x1, -R93.reuse ;  /* 0x0000000139398824 */ /* 0x100fe200078e0a5d */
[C---:B------:R-:W-:Y:S01]  /*9cb0*/  ISETP.GT.U32.AND P0, PT, R93.reuse, R211, PT ;  /* 0x000000d35d00720c */ /* 0x040fe20003f04070 */
[----:B------:R-:W-:Y:S01]  /*9cc0*/  @!P5 IMAD.IADD R148, R148, 0x1, -R93 ;  /* 0x000000019494d824 */ /* 0x000fe200078e0a5d */
[----:B------:R-:W-:-:S09]  /*9cd0*/  ISETP.GT.U32.AND P5, PT, R93, R17, PT ;  /* 0x000000115d00720c */ /* 0x000fd20003fa4070 */
[--C-:B------:R-:W-:Y:S01]  /*9ce0*/  @!P6 IMAD.IADD R215, R215, 0x1, -R93.reuse ;  /* 0x00000001d7d7e824 */ /* 0x100fe200078e0a5d */
[----:B------:R-:W-:Y:S02]  /*9cf0*/  ISETP.GE.AND P6, PT, R252, RZ, PT ;  /* 0x000000fffc00720c */ /* 0x000fe40003fc6270 */
[----:B------:R-:W3:Y:S01]  /*9d00*/  LDL R252, [R1+0x2068] ;  /* 0x0020680001fc7983 */ /* 0x000ee20000100800 */
[----:B------:R-:W-:Y:S01]  /*9d10*/  @!P0 IADD3 R211, R211, -R93, RZ ;  /* 0x8000005dd3d38210 */ /* 0x000fe20007ffe0ff */
[----:B------:R-:W-:Y:S01]  /*9d20*/  @!P5 IMAD.IADD R17, R17, 0x1, -R93 ;  /* 0x000000011111d824 */ /* 0x000fe200078e0a5d */
[----:B----4-:R-:W-:Y:S02]  /*9d30*/  ISETP.GE.AND P0, PT, R151, RZ, PT ;  /* 0x000000ff9700720c */ /* 0x010fe40003f06270 */
[----:B------:R-:W4:Y:S01]  /*9d40*/  LDL R151, [R1+0x204c] ;  /* 0x00204c0001977983 */ /* 0x000f220000100800 */
[----:B------:R-:W-:-:S03]  /*9d50*/  ISETP.GE.AND P5, PT, R160, RZ, PT ;  /* 0x000000ffa000720c */ /* 0x000fc60003fa6270 */
[----:B------:R-:W4:Y:S01]  /*9d60*/  LDL R160, [R1+0x2060] ;  /* 0x0020600001a07983 */ /* 0x000f220000100800 */
[----:B-1----:R-:W-:-:S06]  /*9d70*/  IABS R145, R145 ;  /* 0x0000009100917213 */ /* 0x002fcc0000000000 */
[----:B------:R-:W-:Y:S01]  /*9d80*/  @!P0 IMAD.MOV R137, RZ, RZ, -R137 ;  /* 0x000000ffff898224 */ /* 0x000fe200078e0a89 */
        /* <DEDUP_REMOVED lines=11> */
[----:B------:R-:W-:Y:S02]  /*9e40*/  @!P2 IMAD.IADD R19, R19, 0x1, -R93 ;  /* 0x000000011313a824 */ /* 0x000fe400078e0a5d */
[----:B------:R1:W-:Y:S01]  /*9e50*/  STL [R1+0x1e64], R149 ;  /* 0x001e649501007387 */ /* 0x0003e20000100800 */
[----:B------:R-:W-:Y:S01]  /*9e60*/  @!P1 IMAD.MOV R133, RZ, RZ, -R133 ;  /* 0x000000ffff859224 */ /* 0x000fe200078e0a85 */
[----:B------:R-:W-:-:S04]  /*9e70*/  ISETP.GE.AND P2, PT, R220, RZ, PT ;  /* 0x000000ffdc00720c */ /* 0x000fc80003f46270 */
[--C-:B------:R-:W-:Y:S01]  /*9e80*/  @!P6 IMAD.IADD R141, R141, 0x1, -R93.reuse ;  /* 0x000000018d8de824 */ /* 0x100fe200078e0a5d */
[----:B------:R-:W4:Y:S03]  /*9e90*/  LDL R220, [R1+0x205c] ;  /* 0x00205c0001dc7983 */ /* 0x000f260000100800 */
[----:B------:R-:W-:Y:S02]  /*9ea0*/  @!P0 IADD3 R22, R22, -R93, RZ ;  /* 0x8000005d16168210 */ /* 0x000fe40007ffe0ff */
[----:B------:R-:W-:Y:S01]  /*9eb0*/  ISETP.GT.U32.AND P6, PT, R93, R24, PT ;  /* 0x000000185d00720c */ /* 0x000fe20003fc4070 */
[----:B------:R-:W-:Y:S01]  /*9ec0*/  @!P4 IMAD.MOV R148, RZ, RZ, -R148 ;  /* 0x000000ffff94c224 */ /* 0x000fe200078e0a94 */
[----:B------:R-:W-:Y:S01]  /*9ed0*/  @!P5 IADD3 R209, -R209, RZ, RZ ;  /* 0x000000ffd1d1d210 */ /* 0x000fe20007ffe1ff */
[----:B------:R-:W4:Y:S04]  /*9ee0*/  LDL R251, [R1+0x2074] ;  /* 0x0020740001fb7983 */ /* 0x000f280000100800 */
[----:B------:R-:W4:Y:S06]  /*9ef0*/  LDL R250, [R1+0x20a0] ;  /* 0x0020a00001fa7983 */ /* 0x000f2c0000100800 */
[----:B------:R-:W-:Y:S01]  /*9f00*/  @!P6 IMAD.IADD R24, R24, 0x1, -R93 ;  /* 0x000000011818e824 */ /* 0x000fe200078e0a5d */
[----:B--2---:R-:W-:-:S02]  /*9f10*/  ISETP.GE.AND P0, PT, R248, RZ, PT ;  /* 0x000000fff800720c */ /* 0x004fc40003f06270 */
[----:B------:R-:W2:Y:S01]  /*9f20*/  LDL R248, [R1+0x2094] ;  /* 0x0020940001f87983 */ /* 0x000ea20000100800 */
[----:B---3--:R-:W-:-:S03]  /*9f30*/  ISETP.GE.AND P6, PT, R249, RZ, PT ;  /* 0x000000fff900720c */ /* 0x008fc60003fc6270 */
[----:B------:R-:W3:Y:S01]  /*9f40*/  LDL R249, [R1+0x2058] ;  /* 0x0020580001f97983 */ /* 0x000ee20000100800 */
[----:B------:R-:W-:-:S13]  /*9f50*/  ISETP.GT.U32.AND P1, PT, R93, R139, PT ;  /* 0x0000008b5d00720c */ /* 0x000fda0003f24070 */
[----:B------:R-:W-:Y:S01]  /*9f60*/  @!P1 IMAD.IADD R139, R139, 0x1, -R93 ;  /* 0x000000018b8b9824 */ /* 0x000fe200078e0a5d */
[C---:B------:R-:W-:Y:S02]  /*9f70*/  ISETP.GT.U32.AND P1, PT, R93.reuse, R213, PT ;  /* 0x000000d55d00720c */ /* 0x040fe40003f24070 */
[----:B------:R-:W-:-:S11]  /*9f80*/  ISETP.GT.U32.AND P4, PT, R93, R211, PT ;  /* 0x000000d35d00720c */ /* 0x000fd60003f84070 */
[----:B------:R-:W-:Y:S02]  /*9f90*/  @!P1 IADD3 R213, R213, -R93, RZ ;  /* 0x8000005dd5d59210 */ /* 0x000fe40007ffe0ff */
[C---:B------:R-:W-:Y:S02]  /*9fa0*/  ISETP.GT.U32.AND P1, PT, R93.reuse, R10, PT ;  /* 0x0000000a5d00720c */ /* 0x040fe40003f24070 */
[----:B------:R-:W-:Y:S01]  /*9fb0*/  ISETP.GT.U32.AND P5, PT, R93, R213, PT ;  /* 0x000000d55d00720c */ /* 0x000fe20003fa4070 */
[----:B------:R-:W-:Y:S01]  /*9fc0*/  @!P3 IMAD.MOV R139, RZ, RZ, -R139 ;  /* 0x000000ffff8bb224 */ /* 0x000fe200078e0a8b */
[----:B------:R-:W-:Y:S02]  /*9fd0*/  @!P4 IADD3 R211, R211, -R93, RZ ;  /* 0x8000005dd3d3c210 */ /* 0x000fe40007ffe0ff */
[C---:B------:R-:W-:Y:S02]  /*9fe0*/  ISETP.GT.U32.AND P4, PT, R93.reuse, R20, PT ;  /* 0x000000145d00720c */ /* 0x040fe40003f84070 */
[----:B------:R-:W-:-:S05]  /*9ff0*/  ISETP.GT.U32.AND P3, PT, R93, R18, PT ;  /* 0x000000125d00720c */ /* 0x000fca0003f64070 */
[--C-:B------:R-:W-:Y:S01]  /*a000*/  @!P1 IMAD.IADD R10, R10, 0x1, -R93.reuse ;  /* 0x000000010a0a9824 */ /* 0x100fe200078e0a5d */
[----:B------:R-:W-:Y:S02]  /*a010*/  ISETP.GT.U32.AND P1, PT, R93, R28, PT ;  /* 0x0000001c5d00720c */ /* 0x000fe40003f24070 */
[----:B------:R-:W-:Y:S02]  /*a020*/  @!P5 IADD3 R213, R213, -R93, RZ ;  /* 0x8000005dd5d5d210 */ /* 0x000fe40007ffe0ff */
[----:B------:R-:W-:Y:S02]  /*a030*/  ISETP.GE.AND P5, PT, R252, RZ, PT ;  /* 0x000000fffc00720c */ /* 0x000fe40003fa6270 */
[----:B------:R-:W3:Y:S01]  /*a040*/  LDL R252, [R1+0x2048] ;  /* 0x0020480001fc7983 */ /* 0x000ee20000100800 */
[--C-:B------:R-:W-:Y:S02]  /*a050*/  @!P4 IMAD.IADD R20, R20, 0x1, -R93.reuse ;  /* 0x000000011414c824 */ /* 0x100fe400078e0a5d */
[----:B------:R-:W-:Y:S01]  /*a060*/  @!P3 IMAD.IADD R18, R18, 0x1, -R93 ;  /* 0x000000011212b824 */ /* 0x000fe200078e0a5d */
[----:B------:R-:W-:-:S03]  /*a070*/  ISETP.GT.U32.AND P3, PT, R93, R26, PT ;  /* 0x0000001a5d00720c */ /* 0x000fc60003f64070 */
[--C-:B------:R-:W-:Y:S01]  /*a080*/  @!P1 IMAD.IADD R28, R28, 0x1, -R93.reuse ;  /* 0x000000011c1c9824 */ /* 0x100fe200078e0a5d */
[----:B----4-:R-:W-:Y:S02]  /*a090*/  ISETP.GE.AND P1, PT, R151, RZ, PT ;  /* 0x000000ff9700720c */ /* 0x010fe40003f26270 */
[----:B------:R-:W-:Y:S01]  /*a0a0*/  ISETP.GE.AND P4, PT, R160, RZ, PT ;  /* 0x000000ffa000720c */ /* 0x000fe20003f86270 */
[----:B------:R-:W4:Y:S04]  /*a0b0*/  LDL R151, [R1+0x2078] ;  /* 0x0020780001977983 */ /* 0x000f280000100800 */
[----:B------:R-:W4:Y:S02]  /*a0c0*/  LDL R160, [R1+0x2090] ;  /* 0x0020900001a07983 */ /* 0x000f240000100800 */
[----:B------:R-:W-:-:S06]  /*a0d0*/  @!P3 IMAD.IADD R26, R26, 0x1, -R93 ;  /* 0x000000011a1ab824 */ /* 0x000fcc00078e0a5d */
[----:B------:R-:W-:Y:S01]  /*a0e0*/  @!P4 IMAD.MOV R141, RZ, RZ, -R141 ;  /* 0x000000ffff8dc224 */ /* 0x000fe200078e0a8d */
[C---:B------:R-:W-:Y:S01]  /*a0f0*/  ISETP.GT.U32.AND P4, PT, R93.reuse, R22, PT ;  /* 0x000000165d00720c */ /* 0x040fe20003f84070 */
[----:B------:R-:W-:Y:S01]  /*a100*/  @!P5 IMAD.MOV R10, RZ, RZ, -R10 ;  /* 0x000000ffff0ad224 */ /* 0x000fe200078e0a0a */
[C---:B------:R-:W-:Y:S01]  /*a110*/  ISETP.GT.U32.AND P5, PT, R93.reuse, R26, PT ;  /* 0x0000001a5d00720c */ /* 0x040fe20003fa4070 */
[----:B------:R-:W-:Y:S01]  /*a120*/  @!P0 IMAD.MOV R18, RZ, RZ, -R18 ;  /* 0x000000ffff128224 */ /* 0x000fe200078e0a12 */
[----:B------:R-:W-:-:S09]  /*a130*/  ISETP.GT.U32.AND P0, PT, R93, R24, PT ;  /* 0x000000185d00720c */ /* 0x000fd20003f04070 */
[----:B------:R-:W-:Y:S02]  /*a140*/  @!P4 IADD3 R22, R22, -R93, RZ ;  /* 0x8000005d1616c210 */ /* 0x000fe40007ffe0ff */
[C---:B------:R-:W-:Y:S01]  /*a150*/  ISETP.GT.U32.AND P4, PT, R93.reuse, R34, PT ;  /* 0x000000225d00720c */ /* 0x040fe20003f84070 */
[--C-:B------:R-:W-:Y:S01]  /*a160*/  @!P5 IMAD.IADD R26, R26, 0x1, -R93.reuse ;  /* 0x000000011a1ad824 */ /* 0x100fe200078e0a5d */
[----:B------:R-:W-:Y:S02]  /*a170*/  ISETP.GE.AND P5, PT, R220, RZ, PT ;  /* 0x000000ffdc00720c */ /* 0x000fe40003fa6270 */
[----:B------:R-:W4:Y:S01]  /*a180*/  LDL R220, [R1+0x20a4] ;  /* 0x0020a40001dc7983 */ /* 0x000f220000100800 */
[----:B------:R-:W-:Y:S01]  /*a190*/  @!P0 IMAD.IADD R24, R24, 0x1, -R93 ;  /* 0x0000000118188824 */ /* 0x000fe200078e0a5d */
[----:B------:R-:W-:-:S07]  /*a1a0*/  ISETP.GT.U32.AND P0, PT, R93, R36, PT ;  /* 0x000000245d00720c */ /* 0x000fce0003f04070 */
[----:B------:R-:W-:-:S06]  /*a1b0*/  @!P4 IMAD.IADD R34, R34, 0x1, -R93 ;  /* 0x000000012222c824 */ /* 0x000fcc00078e0a5d */
        /* <DEDUP_REMOVED lines=9> */
[----:B------:R-:W-:Y:S02]  /*a250*/  ISETP.GT.U32.AND P3, PT, R93, R19, PT ;  /* 0x000000135d00720c */ /* 0x000fe40003f64070 */
[----:B------:R-:W-:Y:S02]  /*a260*/  @!P6 IADD3 R213, -R213, RZ, RZ ;  /* 0x000000ffd5d5e210 */ /* 0x000fe40007ffe1ff */
[----:B------:R-:W-:-:S05]  /*a270*/  ISETP.GT.U32.AND P6, PT, R93, R232, PT ;  /* 0x000000e85d00720c */ /* 0x000fca0003fc4070 */
[--C-:B------:R-:W-:Y:S01]  /*a280*/  @!P2 IMAD.IADD R28, R28, 0x1, -R93.reuse ;  /* 0x000000011c1ca824 */ /* 0x100fe200078e0a5d */
[C---:B------:R-:W-:Y:S01]  /*a290*/  ISETP.GT.U32.AND P2, PT, R93.reuse, R30, PT ;  /* 0x0000001e5d00720c */ /* 0x040fe20003f44070 */
[--C-:B------:R-:W-:Y:S01]  /*a2a0*/  @!P1 IMAD.IADD R20, R20, 0x1, -R93.reuse ;  /* 0x0000000114149824 */ /* 0x100fe200078e0a5d */
[----:B------:R-:W-:Y:S01]  /*a2b0*/  ISETP.GT.U32.AND P1, PT, R93, R32, PT ;  /* 0x000000205d00720c */ /* 0x000fe20003f24070 */
[----:B------:R-:W-:-:S04]  /*a2c0*/  @!P3 IMAD.IADD R19, R19, 0x1, -R93 ;  /* 0x000000011313b824 */ /* 0x000fc800078e0a5d */
[----:B------:R-:W-:-:S06]  /*a2d0*/  @!P6 IMAD.IADD R232, R232, 0x1, -R93 ;  /* 0x00000001e8e8e824 */ /* 0x000fcc00078e0a5d */
[----:B------:R-:W-:Y:S02]  /*a2e0*/  @!P2 IADD3 R30, R30, -R93, RZ ;  /* 0x8000005d1e1ea210 */ /* 0x000fe40007ffe0ff */
[----:B------:R-:W-:Y:S01]  /*a2f0*/  @!P1 IMAD.IADD R32, R32, 0x1, -R93 ;  /* 0x0000000120209824 */ /* 0x000fe200078e0a5d */
[----:B------:R-:W-:Y:S02]  /*a300*/  ISETP.GE.AND P3, PT, R252, RZ, PT ;  /* 0x000000fffc00720c */ /* 0x000fe40003f66270 */
[----:B------:R-:W3:Y:S01]  /*a310*/  LDL R252, [R1+0x208c] ;  /* 0x00208c0001fc7983 */ /* 0x000ee20000100800 */
[----:B----4-:R-:W-:Y:S02]  /*a320*/  ISETP.GE.AND P2, PT, R151, RZ, PT ;  /* 0x000000ff9700720c */ /* 0x010fe40003f46270 */
[----:B------:R-:W-:Y:S02]  /*a330*/  ISETP.GE.AND P1, PT, R160, RZ, PT ;  /* 0x000000ffa000720c */ /* 0x000fe40003f26270 */
[----:B------:R-:W4:Y:S06]  /*a340*/  LDL R160, [R1+0x20a8] ;  /* 0x0020a80001a07983 */ /* 0x000f2c0000100800 */
[----:B------:R-:W-:Y:S01]  /*a350*/  @!P3 IMAD.MOV R19, RZ, RZ, -R19 ;  /* 0x000000ffff13b224 */ /* 0x000fe200078e0a13 */
[----:B------:R-:W-:-:S02]  /*a360*/  ISETP.GT.U32.AND P3, PT, R93, R232, PT ;  /* 0x000000e85d00720c */ /* 0x000fc40003f64070 */
[----:B------:R-:W-:Y:S02]  /*a370*/  @!P2 IADD3 R20, -R20, RZ, RZ ;  /* 0x000000ff1414a210 */ /* 0x000fe40007ffe1ff */
[----:B------:R-:W-:-:S09]  /*a380*/  ISETP.GT.U32.AND P2, PT, R93, R32, PT ;  /* 0x000000205d00720c */ /* 0x000fd20003f44070 */
[----:B------:R-:W-:Y:S02]  /*a390*/  @!P3 IADD3 R232, R232, -R93, RZ ;  /* 0x8000005de8e8b210 */ /* 0x000fe40007ffe0ff */
[C---:B------:R-:W-:Y:S01]  /*a3a0*/  ISETP.GT.U32.AND P3, PT, R93.reuse, R42, PT ;  /* 0x0000002a5d00720c */ /* 0x040fe20003f64070 */
[----:B------:R-:W-:Y:S01]  /*a3b0*/  @!P1 IMAD.MOV R22, RZ, RZ, -R22 ;  /* 0x000000ffff169224 */ /* 0x000fe200078e0a16 */
[C---:B------:R-:W-:Y:S01]  /*a3c0*/  ISETP.GT.U32.AND P1, PT, R93.reuse, R34, PT ;  /* 0x000000225d00720c */ /* 0x040fe20003f24070 */
[----:B------:R-:W-:Y:S01]  /*a3d0*/  @!P2 IMAD.IADD R32, R32, 0x1, -R93 ;  /* 0x000000012020a824 */ /* 0x000fe200078e0a5d */
[----:B------:R-:W-:-:S09]  /*a3e0*/  ISETP.GT.U32.AND P2, PT, R93, R46, PT ;  /* 0x0000002e5d00720c */ /* 0x000fd20003f44070 */
[--C-:B------:R-:W-:Y:S01]  /*a3f0*/  @!P3 IMAD.IADD R42, R42, 0x1, -R93.reuse ;  /* 0x000000012a2ab824 */ /* 0x100fe200078e0a5d */
[----:B------:R-:W-:Y:S02]  /*a400*/  ISETP.GE.AND P3, PT, R220, RZ, PT ;  /* 0x000000ffdc00720c */ /* 0x000fe40003f66270 */
[----:B------:R-:W4:Y:S01]  /*a410*/  LDL R220, [R1+0x20bc] ;  /* 0x0020bc0001dc7983 */ /* 0x000f220000100800 */
[--C-:B------:R-:W-:Y:S01]  /*a420*/  @!P1 IMAD.IADD R34, R34, 0x1, -R93.reuse ;  /* 0x0000000122229824 */ /* 0x100fe200078e0a5d */
[----:B------:R-:W-:Y:S01]  /*a430*/  ISETP.GT.U32.AND P1, PT, R93, R48, PT ;  /* 0x000000305d00720c */ /* 0x000fe20003f24070 */
[----:B------:R-:W-:-:S12]  /*a440*/  @!P2 IMAD.IADD R46, R46, 0x1, -R93 ;  /* 0x000000012e2ea824 */ /* 0x000fd800078e0a5d */
        /* <DEDUP_REMOVED lines=9> */
[----:B------:R-:W-:-:S09]  /*a4e0*/  ISETP.GT.U32.AND P4, PT, R93, R36, PT ;  /* 0x000000245d00720c */ /* 0x000fd20003f84070 */
[----:B------:R-:W-:-:S05]  /*a4f0*/  @!P6 IMAD.IADD R38, R38, 0x1, -R93 ;  /* 0x000000012626e824 */ /* 0x000fca00078e0a5d */
[C---:B------:R-:W-:Y:S01]  /*a500*/  ISETP.GT.U32.AND P6, PT, R93.reuse, R38, PT ;  /* 0x000000265d00720c */ /* 0x040fe20003fc4070 */
[----:B------:R-:W-:Y:S01]  /*a510*/  @!P5 IMAD.IADD R30, R30, 0x1, -R93 ;  /* 0x000000011e1ed824 */ /* 0x000fe200078e0a5d */
[C---:B------:R-:W-:Y:S01]  /*a520*/  ISETP.GT.U32.AND P5, PT, R93.reuse, R44, PT ;  /* 0x0000002c5d00720c */ /* 0x040fe20003fa4070 */
[----:B------:R-:W-:Y:S01]  /*a530*/  @!P0 IMAD.MOV R26, RZ, RZ, -R26 ;  /* 0x000000ffff1a8224 */ /* 0x000fe200078e0a1a */
[C---:B------:R-:W-:Y:S02]  /*a540*/  ISETP.GT.U32.AND P0, PT, R93.reuse, R11, PT ;  /* 0x0000000b5d00720c */ /* 0x040fe40003f04070 */
[----:B------:R-:W-:Y:S02]  /*a550*/  @!P4 IADD3 R36, R36, -R93, RZ ;  /* 0x8000005d2424c210 */ /* 0x000fe40007ffe0ff */
[----:B------:R-:W-:-:S05]  /*a560*/  ISETP.GT.U32.AND P4, PT, R93, R50, PT ;  /* 0x000000325d00720c */ /* 0x000fca0003f84070 */
[--C-:B------:R-:W-:Y:S01]  /*a570*/  @!P6 IMAD.IADD R38, R38, 0x1, -R93.reuse ;  /* 0x000000012626e824 */ /* 0x100fe200078e0a5d */
[----:B------:R-:W-:Y:S02]  /*a580*/  ISETP.GE.AND P6, PT, R251, RZ, PT ;  /* 0x000000fffb00720c */ /* 0x000fe40003fc6270 */
[----:B------:R-:W3:Y:S01]  /*a590*/  LDL R251, [R1+0x20b8] ;  /* 0x0020b80001fb7983 */ /* 0x000ee20000100800 */
[----:B------:R-:W-:Y:S01]  /*a5a0*/  @!P5 IADD3 R44, R44, -R93, RZ ;  /* 0x8000005d2c2cd210 */ /* 0x000fe20007ffe0ff */
[----:B------:R-:W-:-:S03]  /*a5b0*/  @!P0 IMAD.IADD R11, R11, 0x1, -R93 ;  /* 0x000000010b0b8824 */ /* 0x000fc600078e0a5d */
[--C-:B------:R-:W-:Y:S02]  /*a5c0*/  @!P4 IMAD.IADD R50, R50, 0x1, -R93.reuse ;  /* 0x000000013232c824 */ /* 0x100fe400078e0a5d */
[C---:B------:R-:W-:Y:S01]  /*a5d0*/  ISETP.GT.U32.AND P4, PT, R93.reuse, R11, PT ;  /* 0x0000000b5d00720c */ /* 0x040fe20003f84070 */
[----:B------:R-:W-:Y:S01]  /*a5e0*/  @!P3 IMAD.MOV R32, RZ, RZ, -R32 ;  /* 0x000000ffff20b224 */ /* 0x000fe200078e0a20 */
[----:B------:R-:W-:Y:S02]  /*a5f0*/  ISETP.GT.U32.AND P3, PT, R93, R44, PT ;  /* 0x0000002c5d00720c */ /* 0x000fe40003f64070 */
[----:B----4-:R-:W-:Y:S02]  /*a600*/  ISETP.GE.AND P5, PT, R160, RZ, PT ;  /* 0x000000ffa000720c */ /* 0x010fe40003fa6270 */
[----:B------:R-:W4:Y:S07]  /*a610*/  LDL R160, [R1+0x2084] ;  /* 0x0020840001a07983 */ /* 0x000f2e0000100800 */
[----:B------:R-:W-:Y:S01]  /*a620*/  @!P4 IMAD.IADD R11, R11, 0x1, -R93 ;  /* 0x000000010b0bc824 */ /* 0x000fe200078e0a5d */
[----:B------:R-:W-:-:S02]  /*a630*/  ISETP.GT.U32.AND P4, PT, R93, R64, PT ;  /* 0x000000405d00720c */ /* 0x000fc40003f84070 */
[----:B------:R-:W-:Y:S02]  /*a640*/  ISETP.GE.AND P0, PT, R252, RZ, PT ;  /* 0x000000fffc00720c */ /* 0x000fe40003f06270 */
[----:B------:R-:W-:Y:S02]  /*a650*/  @!P6 IADD3 R232, -R232, RZ, RZ ;  /* 0x000000ffe8e8e210 */ /* 0x000fe40007ffe1ff */
[----:B------:R-:W-:Y:S02]  /*a660*/  @!P3 IADD3 R44, R44, -R93, RZ ;  /* 0x8000005d2c2cb210 */ /* 0x000fe40007ffe0ff */
[C---:B------:R-:W-:Y:S01]  /*a670*/  ISETP.GT.U32.AND P6, PT, R93.reuse, R46, PT ;  /* 0x0000002e5d00720c */ /* 0x040fe20003fc4070 */
[----:B------:R-:W-:Y:S01]  /*a680*/  @!P5 IMAD.MOV R34, RZ, RZ, -R34 ;  /* 0x000000ffff22d224 */ /* 0x000fe200078e0a22 */
[----:B------:R-:W-:Y:S02]  /*a690*/  IADD3 R252, R204, 0xfa, RZ ;  /* 0x000000faccfc7810 */ /* 0x000fe40007ffe0ff */
[----:B------:R-:W-:-:S02]  /*a6a0*/  ISETP.GT.U32.AND P5, PT, R93, R50, PT ;  /* 0x000000325d00720c */ /* 0x000fc40003fa4070 */
[----:B------:R-:W-:Y:S01]  /*a6b0*/  ISETP.GT.U32.AND P3, PT, R93, R58, PT ;  /* 0x0000003a5d00720c */ /* 0x000fe20003f64070 */
[----:B------:R-:W-:Y:S01]  /*a6c0*/  @!P4 IMAD.IADD R64, R64, 0x1, -R93 ;  /* 0x000000014040c824 */ /* 0x000fe200078e0a5d */
[----:B------:R-:W-:Y:S01]  /*a6d0*/  STL [R1+0x1e54], R252 ;  /* 0x001e54fc01007387 */ /* 0x000fe20000100800 */
[----:B------:R-:W-:-:S04]  /*a6e0*/  @!P0 IMAD.MOV R30, RZ, RZ, -R30 ;  /* 0x000000ffff1e8224 */ /* 0x000fc800078e0a1e */
[--C-:B------:R-:W-:Y:S01]  /*a6f0*/  @!P6 IMAD.IADD R46, R46, 0x1, -R93.reuse ;  /* 0x000000012e2ee824 */ /* 0x100fe200078e0a5d */
[----:B------:R-:W-:Y:S01]  /*a700*/  ISETP.GT.U32.AND P6, PT, R93, R60, PT ;  /* 0x0000003c5d00720c */ /* 0x000fe20003fc4070 */
[----:B------:R-:W-:Y:S01]  /*a710*/  @!P1 IMAD.MOV R38, RZ, RZ, -R38 ;  /* 0x000000ffff269224 */ /* 0x000fe200078e0a26 */
[----:B------:R-:W-:Y:S01]  /*a720*/  @!P2 IADD3 R36, -R36, RZ, RZ ;  /* 0x000000ff2424a210 */ /* 0x000fe20007ffe1ff */
[--C-:B------:R-:W-:Y:S01]  /*a730*/  @!P5 IMAD.IADD R50, R50, 0x1, -R93.reuse ;  /* 0x000000013232d824 */ /* 0x100fe200078e0a5d */
[----:B------:R-:W-:Y:S01]  /*a740*/  ISETP.GE.AND P4, PT, R220, RZ, PT ;  /* 0x000000ffdc00720c */ /* 0x000fe20003f86270 */
[----:B------:R-:W-:Y:S01]  /*a750*/  @!P3 IMAD.IADD R58, R58, 0x1, -R93 ;  /* 0x000000013a3ab824 */ /* 0x000fe200078e0a5d */
[----:B------:R-:W4:Y:S01]  /*a760*/  LDL R220, [R1+0x2098] ;  /* 0x0020980001dc7983 */ /* 0x000f220000100800 */
[----:B------:R-:W-:-:S03]  /*a770*/  ISETP.GE.AND P5, PT, R250, RZ, PT ;  /* 0x000000fffa00720c */ /* 0x000fc60003fa6270 */
[----:B------:R-:W4:Y:S03]  /*a780*/  LDL R250, [R1+0x20e0] ;  /* 0x0020e00001fa7983 */ /* 0x000f260000100800 */
[----:B------:R-:W-:Y:S01]  /*a790*/  @!P6 IADD3 R60, R60, -R93, RZ ;  /* 0x8000005d3c3ce210 */ /* 0x000fe20007ffe0ff */
[----:B------:R-:W4:Y:S04]  /*a7a0*/  LDL R153, [R1+0x2104] ;  /* 0x0021040001997983 */ /* 0x000f280000100800 */
[----:B------:R-:W4:Y:S01]  /*a7b0*/  LDL R241, [R1+0x20d4] ;  /* 0x0020d40001f17983 */ /* 0x000f220000100800 */
[----:B--2---:R-:W-:-:S03]  /*a7c0*/  ISETP.GE.AND P3, PT, R248, RZ, PT ;  /* 0x000000fff800720c */ /* 0x004fc60003f66270 */
[----:B------:R-:W2:Y:S01]  /*a7d0*/  LDL R248, [R1+0x20dc] ;  /* 0x0020dc0001f87983 */ /* 0x000ea20000100800 */
[----:B---3--:R-:W-:-:S03]  /*a7e0*/  ISETP.GE.AND P6, PT, R249, RZ, PT ;  /* 0x000000fff900720c */ /* 0x008fc60003fc6270 */
[----:B------:R-:W3:Y:S01]  /*a7f0*/  LDL R249, [R1+0x20f4] ;  /* 0x0020f40001f97983 */ /* 0x000ee20000100800 */
[C---:B------:R-:W-:Y:S02]  /*a800*/  ISETP.GT.U32.AND P0, PT, R93.reuse, R42, PT ;  /* 0x0000002a5d00720c */ /* 0x040fe40003f04070 */
[----:B------:R-:W-:-:S11]  /*a810*/  ISETP.GT.U32.AND P1, PT, R93, R54, PT ;  /* 0x000000365d00720c */ /* 0x000fd60003f24070 */
[--C-:B------:R-:W-:Y:S01]  /*a820*/  @!P0 IMAD.IADD R42, R42, 0x1, -R93.reuse ;  /* 0x000000012a2a8824 */ /* 0x100fe200078e0a5d */
[C---:B------:R-:W-:Y:S02]  /*a830*/  ISETP.GT.U32.AND P0, PT, R93.reuse, R56, PT ;  /* 0x000000385d00720c */ /* 0x040fe40003f04070 */
[----:B------:R-:W-:Y:S02]  /*a840*/  @!P1 IADD3 R54, R54, -R93, RZ ;  /* 0x8000005d36369210 */ /* 0x000fe40007ffe0ff */
[----:B------:R-:W-:Y:S02]  /*a850*/  ISETP.GT.U32.AND P2, PT, R93, R48, PT ;  /* 0x000000305d00720c */ /* 0x000fe40003f44070 */
[----:B------:R-:W-:Y:S02]  /*a860*/  ISETP.GE.AND P1, PT, R251, RZ, PT ;  /* 0x000000fffb00720c */ /* 0x000fe40003f26270 */
[----:B------:R-:W3:Y:S05]  /*a870*/  LDL R251, [R1+0x20e8] ;  /* 0x0020e80001fb7983 */ /* 0x000eea0000100800 */
[----:B------:R-:W-:-:S06]  /*a880*/  @!P0 IMAD.IADD R56, R56, 0x1, -R93 ;  /* 0x0000000138388824 */ /* 0x000fcc00078e0a5d */
[----:B------:R-:W-:Y:S01]  /*a890*/  @!P1 IMAD.MOV R42, RZ, RZ, -R42 ;  /* 0x000000ffff2a9224 */ /* 0x000fe200078e0a2a */
[C---:B------:R-:W-:Y:S01]  /*a8a0*/  ISETP.GT.U32.AND P1, PT, R93.reuse, R64, PT ;  /* 0x000000405d00720c */ /* 0x040fe20003f24070 */
[--C-:B------:R-:W-:Y:S01]  /*a8b0*/  @!P2 IMAD.IADD R48, R48, 0x1, -R93.reuse ;  /* 0x000000013030a824 */ /* 0x100fe200078e0a5d */
[C---:B------:R-:W-:Y:S02]  /*a8c0*/  ISETP.GT.U32.AND P2, PT, R93.reuse, R62, PT ;  /* 0x0000003e5d00720c */ /* 0x040fe40003f44070 */
[----:B----4-:R-:W-:Y:S02]  /*a8d0*/  ISETP.GE.AND P0, PT, R160, RZ, PT ;  /* 0x000000ffa000720c */ /* 0x010fe40003f06270 */
[----:B------:R-:W4:Y:S07]  /*a8e0*/  LDL R160, [R1+0x20b0] ;  /* 0x0020b00001a07983 */ /* 0x000f2e0000100800 */
[----:B------:R-:W-:Y:S01]  /*a8f0*/  @!P1 IMAD.IADD R64, R64, 0x1, -R93 ;  /* 0x0000000140409824 */ /* 0x000fe200078e0a5d */
[----:B------:R-:W-:-:S03]  /*a900*/  ISETP.GT.U32.AND P1, PT, R93, R66, PT ;  /* 0x000000425d00720c */ /* 0x000fc60003f24070 */
[----:B------:R-:W-:Y:S01]  /*a910*/  @!P0 IMAD.MOV R46, RZ, RZ, -R46 ;  /* 0x000000ffff2e8224 */ /* 0x000fe200078e0a2e */
[C---:B------:R-:W-:Y:S01]  /*a920*/  ISETP.GT.U32.AND P0, PT, R93.reuse, R58, PT ;  /* 0x0000003a5d00720c */ /* 0x040fe20003f04070 */
[----:B------:R-:W-:Y:S01]  /*a930*/  @!P2 IMAD.IADD R62, R62, 0x1, -R93 ;  /* 0x000000013e3ea824 */ /* 0x000fe200078e0a5d */
[C---:B------:R-:W-:Y:S01]  /*a940*/  ISETP.GT.U32.AND P2, PT, R93.reuse, R54, PT ;  /* 0x000000365d00720c */ /* 0x040fe20003f44070 */
[----:B------:R-:W-:Y:S01]  /*a950*/  @!P3 IMAD.MOV R48, RZ, RZ, -R48 ;  /* 0x000000ffff30b224 */ /* 0x000fe200078e0a30 */
[----:B------:R-:W-:-:S05]  /*a960*/  ISETP.GT.U32.AND P3, PT, R93, R60, PT ;  /* 0x0000003c5d00720c */ /* 0x000fca0003f64070 */
[----:B------:R-:W-:-:S04]  /*a970*/  @!P1 IMAD.IADD R66, R66, 0x1, -R93 ;  /* 0x0000000142429824 */ /* 0x000fc800078e0a5d */
[----:B------:R-:W-:Y:S01]  /*a980*/  @!P0 IMAD.IADD R58, R58, 0x1, -R93 ;  /* 0x000000013a3a8824 */ /* 0x000fe200078e0a5d */
[----:B------:R-:W-:Y:S02]  /*a990*/  ISETP.GT.U32.AND P0, PT, R93, R70, PT ;  /* 0x000000465d00720c */ /* 0x000fe40003f04070 */
[----:B------:R-:W-:Y:S02]  /*a9a0*/  ISETP.GE.AND P1, PT, R220, RZ, PT ;  /* 0x000000ffdc00720c */ /* 0x000fe40003f26270 */
[----:B------:R-:W4:Y:S01]  /*a9b0*/  LDL R220, [R1+0x20f0] ;  /* 0x0020f00001dc7983 */ /* 0x000f220000100800 */
[-C--:B------:R-:W-:Y:S02]  /*a9c0*/  @!P2 IADD3 R54, R54, -R93.reuse, RZ ;  /* 0x8000005d3636a210 */ /* 0x080fe40007ffe0ff */
[----:B------:R-:W-:-:S06]  /*a9d0*/  @!P3 IADD3 R60, R60, -R93, RZ ;  /* 0x8000005d3c3cb210 */ /* 0x000fcc0007ffe0ff */
[----:B------:R-:W-:Y:S01]  /*a9e0*/  @!P0 IMAD.IADD R70, R70, 0x1, -R93 ;  /* 0x0000000146468824 */ /* 0x000fe200078e0a5d */
[----:B------:R-:W-:Y:S02]  /*a9f0*/  ISETP.GE.AND P2, PT, R250, RZ, PT ;  /* 0x000000fffa00720c */ /* 0x000fe40003f46270 */
[----:B------:R-:W-:Y:S01]  /*aa00*/  ISETP.GT.U32.AND P3, PT, R93, R72, PT ;  /* 0x000000485d00720c */ /* 0x000fe20003f64070 */
[----:B------:R-:W4:-:S12]  /*aa10*/  LDL R250, [R1+0x20ac] ;  /* 0x0020ac0001fa7983 */ /* 0x000f180000100800 */
[----:B------:R-:W-:Y:S01]  /*aa20*/  @!P3 IMAD.IADD R72, R72, 0x1, -R93 ;  /* 0x000000014848b824 */ /* 0x000fe200078e0a5d */
[----:B--2---:R-:W-:Y:S02]  /*aa30*/  ISETP.GE.AND P0, PT, R248, RZ, PT ;  /* 0x000000fff800720c */ /* 0x004fe40003f06270 */
[----:B------:R-:W2:Y:S01]  /*aa40*/  LDL R248, [R1+0x2118] ;  /* 0x0021180001f87983 */ /* 0x000ea20000100800 */
[----:B---3--:R-:W-:-:S03]  /*aa50*/  ISETP.GE.AND P3, PT, R249, RZ, PT ;  /* 0x000000fff900720c */ /* 0x008fc60003f66270 */
[----:B------:R-:W3:Y:S01]  /*aa60*/  LDL R249, [R1+0x211c] ;  /* 0x00211c0001f97983 */ /* 0x000ee20000100800 */
[----:B------:R-:W-:Y:S01]  /*aa70*/  @!P5 IMAD.MOV R11, RZ, RZ, -R11 ;  /* 0x000000ffff0bd224 */ /* 0x000fe200078e0a0b */
[C---:B------:R-:W-:Y:S02]  /*aa80*/  ISETP.GT.U32.AND P5, PT, R93.reuse, R62, PT ;  /* 0x0000003e5d00720c */ /* 0x040fe40003fa4070 */
[----:B------:R-:W-:Y:S02]  /*aa90*/  @!P4 IADD3 R44, -R44, RZ, RZ ;  /* 0x000000ff2c2cc210 */ /* 0x000fe40007ffe1ff */
[C---:B------:R-:W-:Y:S01]  /*aaa0*/  ISETP.GT.U32.AND P4, PT, R93.reuse, R56, PT ;  /* 0x000000385d00720c */ /* 0x040fe20003f84070 */
[----:B------:R-:W-:Y:S01]  /*aab0*/  @!P6 IMAD.MOV R50, RZ, RZ, -R50 ;  /* 0x000000ffff32e224 */ /* 0x000fe200078e0a32 */
[----:B------:R-:W-:-:S07]  /*aac0*/  ISETP.GT.U32.AND P6, PT, R93, R147, PT ;  /* 0x000000935d00720c */ /* 0x000fce0003fc4070 */
[----:B------:R-:W-:-:S04]  /*aad0*/  @!P5 IMAD.IADD R62, R62, 0x1, -R93 ;  /* 0x000000013e3ed824 */ /* 0x000fc800078e0a5d */
[--C-:B------:R-:W-:Y:S01]  /*aae0*/  @!P4 IMAD.IADD R56, R56, 0x1, -R93.reuse ;  /* 0x000000013838c824 */ /* 0x100fe200078e0a5d */
[----:B------:R-:W-:Y:S02]  /*aaf0*/  ISETP.GT.U32.AND P4, PT, R93, R68, PT ;  /* 0x000000445d00720c */ /* 0x000fe40003f84070 */
[----:B------:R-:W-:Y:S02]  /*ab00*/  ISETP.GE.AND P5, PT, R251, RZ, PT ;  /* 0x000000fffb00720c */ /* 0x000fe40003fa6270 */
[----:B------:R-:W3:Y:S01]  /*ab10*/  LDL R251, [R1+0x20d8] ;  /* 0x0020d80001fb7983 */ /* 0x000ee20000100800 */
[----:B------:R-:W-:-:S08]  /*ab20*/  @!P6 IMAD.IADD R147, R147, 0x1, -R93 ;  /* 0x000000019393e824 */ /* 0x000fd000078e0a5d */
[----:B------:R-:W-:Y:S02]  /*ab30*/  @!P4 IADD3 R68, R68, -R93, RZ ;  /* 0x8000005d4444c210 */ /* 0x000fe40007ffe0ff */
[C---:B------:R-:W-:Y:S01]  /*ab40*/  ISETP.GT.U32.AND P6, PT, R93.reuse, R74, PT ;  /* 0x0000004a5d00720c */ /* 0x040fe20003fc4070 */
[----:B------:R-:W-:Y:S01]  /*ab50*/  @!P5 IMAD.MOV R64, RZ, RZ, -R64 ;  /* 0x000000ffff40d224 */ /* 0x000fe200078e0a40 */
[C---:B------:R-:W-:Y:S01]  /*ab60*/  ISETP.GT.U32.AND P5, PT, R93.reuse, R66, PT ;  /* 0x000000425d00720c */ /* 0x040fe20003fa4070 */
[----:B------:R-:W-:Y:S01]  /*ab70*/  @!P1 IMAD.MOV R56, RZ, RZ, -R56 ;  /* 0x000000ffff389224 */ /* 0x000fe200078e0a38 */
[----:B------:R-:W-:-:S09]  /*ab80*/  ISETP.GT.U32.AND P1, PT, R93, R68, PT ;  /* 0x000000445d00720c */ /* 0x000fd20003f24070 */
[-C--:B------:R-:W-:Y:S02]  /*ab90*/  @!P6 IADD3 R74, R74, -R93.reuse, RZ ;  /* 0x8000005d4a4ae210 */ /* 0x080fe40007ffe0ff */
[----:B----4-:R-:W-:Y:S02]  /*aba0*/  ISETP.GE.AND P4, PT, R160, RZ, PT ;  /* 0x000000ffa000720c */ /* 0x010fe40003f86270 */
[----:B------:R-:W-:Y:S02]  /*abb0*/  @!P5 IADD3 R66, R66, -R93, RZ ;  /* 0x8000005d4242d210 */ /* 0x000fe40007ffe0ff */
[C---:B------:R-:W-:Y:S01]  /*abc0*/  ISETP.GT.U32.AND P5, PT, R93.reuse, R80, PT ;  /* 0x000000505d00720c */ /* 0x040fe20003fa4070 */
[----:B------:R-:W-:Y:S01]  /*abd0*/  @!P3 IMAD.MOV R62, RZ, RZ, -R62 ;  /* 0x000000ffff3eb224 */ /* 0x000fe200078e0a3e */
[C---:B------:R-:W-:Y:S01]  /*abe0*/  ISETP.GT.U32.AND P6, PT, R93.reuse, R74, PT ;  /* 0x0000004a5d00720c */ /* 0x040fe20003fc4070 */
[----:B------:R-:W-:Y:S01]  /*abf0*/  @!P1 IMAD.IADD R68, R68, 0x1, -R93 ;  /* 0x0000000144449824 */ /* 0x000fe200078e0a5d */
[----:B------:R-:W-:-:S02]  /*ac00*/  ISETP.GT.U32.AND P3, PT, R93, R12, PT ;  /* 0x0000000c5d00720c */ /* 0x000fc40003f64070 */
[----:B------:R-:W-:-:S03]  /*ac10*/  ISETP.GT.U32.AND P1, PT, R93, R82, PT ;  /* 0x000000525d00720c */ /* 0x000fc60003f24070 */
[----:B------:R-:W-:Y:S02]  /*ac20*/  @!P4 IADD3 R58, -R58, RZ, RZ ;  /* 0x000000ff3a3ac210 */ /* 0x000fe40007ffe1ff */
[----:B------:R-:W-:Y:S02]  /*ac30*/  ISETP.GT.U32.AND P4, PT, R93, R70, PT ;  /* 0x000000465d00720c */ /* 0x000fe40003f84070 */
[--C-:B------:R-:W-:Y:S02]  /*ac40*/  @!P5 IMAD.IADD R80, R80, 0x1, -R93.reuse ;  /* 0x000000015050d824 */ /* 0x100fe400078e0a5d */
[-C--:B------:R-:W-:Y:S02]  /*ac50*/  @!P6 IADD3 R74, R74, -R93.reuse, RZ ;  /* 0x8000005d4a4ae210 */ /* 0x080fe40007ffe0ff */
[----:B------:R-:W-:Y:S01]  /*ac60*/  @!P3 IMAD.IADD R12, R12, 0x1, -R93 ;  /* 0x000000010c0cb824 */ /* 0x000fe200078e0a5d */
[----:B------:R-:W-:Y:S02]  /*ac70*/  ISETP.GE.AND P6, PT, R153, RZ, PT ;  /* 0x000000ff9900720c */ /* 0x000fe40003fc6270 */
[----:B------:R-:W-:Y:S01]  /*ac80*/  @!P1 IADD3 R82, R82, -R93, RZ ;  /* 0x8000005d52529210 */ /* 0x000fe20007ffe0ff */
[----:B------:R-:W4:Y:S01]  /*ac90*/  LDL R153, [R1+0x20ec] ;  /* 0x0020ec0001997983 */ /* 0x000f220000100800 */
[----:B------:R-:W-:-:S03]  /*aca0*/  ISETP.GE.AND P5, PT, R220, RZ, PT ;  /* 0x000000ffdc00720c */ /* 0x000fc60003fa6270 */
[----:B------:R-:W4:Y:S01]  /*acb0*/  LDL R220, [R1+0x213c] ;  /* 0x00213c0001dc7983 */ /* 0x000f220000100800 */
[--C-:B------:R-:W-:Y:S01]  /*acc0*/  @!P4 IMAD.IADD R70, R70, 0x1, -R93.reuse ;  /* 0x000000014646c824 */ /* 0x100fe200078e0a5d */
[----:B------:R-:W-:Y:S02]  /*acd0*/  ISETP.GT.U32.AND P4, PT, R93, R84, PT ;  /* 0x000000545d00720c */ /* 0x000fe40003f84070 */
[----:B------:R-:W-:Y:S02]  /*ace0*/  ISETP.GE.AND P3, PT, R250, RZ, PT ;  /* 0x000000fffa00720c */ /* 0x000fe40003f66270 */
[----:B------:R-:W4:Y:S09]  /*acf0*/  LDL R250, [R1+0x2114] ;  /* 0x0021140001fa7983 */ /* 0x000f320000100800 */
[----:B------:R-:W-:Y:S01]  /*ad00*/  @!P4 IMAD.IADD R84, R84, 0x1, -R93 ;  /* 0x000000015454c824 */ /* 0x000fe200078e0a5d */
[----:B--2---:R-:W-:-:S02]  /*ad10*/  ISETP.GE.AND P1, PT, R248, RZ, PT ;  /* 0x000000fff800720c */ /* 0x004fc40003f26270 */
[----:B------:R-:W2:Y:S01]  /*ad20*/  LDL R248, [R1+0x2144] ;  /* 0x0021440001f87983 */ /* 0x000ea20000100800 */
[----:B---3--:R-:W-:-:S03]  /*ad30*/  ISETP.GE.AND P4, PT, R249, RZ, PT ;  /* 0x000000fff900720c */ /* 0x008fc60003f86270 */
[----:B------:R-:W3:Y:S01]  /*ad40*/  LDL R249, [R1+0x20e4] ;  /* 0x0020e40001f97983 */ /* 0x000ee20000100800 */
[----:B------:R-:W-:Y:S01]  /*ad50*/  @!P2 IMAD.MOV R54, RZ, RZ, -R54 ;  /* 0x000000ffff36a224 */ /* 0x000fe200078e0a36 */
[C---:B------:R-:W-:Y:S01]  /*ad60*/  ISETP.GT.U32.AND P2, PT, R93.reuse, R147, PT ;  /* 0x000000935d00720c */ /* 0x040fe20003f44070 */
[----:B------:R-:W-:Y:S01]  /*ad70*/  @!P0 IMAD.MOV R60, RZ, RZ, -R60 ;  /* 0x000000ffff3c8224 */ /* 0x000fe200078e0a3c */
[----:B------:R-:W-:-:S11]  /*ad80*/  ISETP.GT.U32.AND P0, PT, R93, R72, PT ;  /* 0x000000485d00720c */ /* 0x000fd60003f04070 */
[--C-:B------:R-:W-:Y:S01]  /*ad90*/  @!P2 IMAD.IADD R147, R147, 0x1, -R93.reuse ;  /* 0x000000019393a824 */ /* 0x100fe200078e0a5d */
[C---:B------:R-:W-:Y:S01]  /*ada0*/  ISETP.GT.U32.AND P2, PT, R93.reuse, R78, PT ;  /* 0x0000004e5d00720c */ /* 0x040fe20003f44070 */
[----:B------:R-:W-:Y:S01]  /*adb0*/  @!P0 IMAD.IADD R72, R72, 0x1, -R93 ;  /* 0x0000000148488824 */ /* 0x000fe200078e0a5d */
[----:B------:R-:W-:Y:S02]  /*adc0*/  ISETP.GT.U32.AND P0, PT, R93, R86, PT ;  /* 0x000000565d00720c */ /* 0x000fe40003f04070 */
[----:B------:R-:W-:-:S09]  /*add0*/  @!P3 IADD3 R66, -R66, RZ, RZ ;  /* 0x000000ff4242b210 */ /* 0x000fd20007ffe1ff */
[----:B------:R-:W-:Y:S01]  /*ade0*/  @!P2 IMAD.IADD R78, R78, 0x1, -R93 ;  /* 0x000000014e4ea824 */ /* 0x000fe200078e0a5d */
[----:B------:R-:W-:-:S04]  /*adf0*/  ISETP.GE.AND P2, PT, R251, RZ, PT ;  /* 0x000000fffb00720c */ /* 0x000fc80003f46270 */
[C---:B------:R-:W-:Y:S01]  /*ae00*/  ISETP.GT.U32.AND P3, PT, R93.reuse, R78, PT ;  /* 0x0000004e5d00720c */ /* 0x040fe20003f64070 */
[----:B------:R-:W-:Y:S01]  /*ae10*/  @!P0 IMAD.IADD R86, R86, 0x1, -R93 ;  /* 0x0000000156568824 */ /* 0x000fe200078e0a5d */
[----:B------:R-:W-:-:S07]  /*ae20*/  ISETP.GT.U32.AND P0, PT, R93, R12, PT ;  /* 0x0000000c5d00720c */ /* 0x000fce0003f04070 */
[----:B------:R-:W-:Y:S01]  /*ae30*/  @!P2 IMAD.MOV R68, RZ, RZ, -R68 ;  /* 0x000000ffff44a224 */ /* 0x000fe200078e0a44 */
[----:B------:R-:W-:-:S03]  /*ae40*/  ISETP.GT.U32.AND P2, PT, R93, R80, PT ;  /* 0x000000505d00720c */ /* 0x000fc60003f44070 */
[----:B------:R-:W-:Y:S01]  /*ae50*/  @!P3 IMAD.IADD R78, R78, 0x1, -R93 ;  /* 0x000000014e4eb824 */ /* 0x000fe200078e0a5d */
[C---:B------:R-:W-:Y:S01]  /*ae60*/  ISETP.GT.U32.AND P3, PT, R93.reuse, R92, PT ;  /* 0x0000005c5d00720c */ /* 0x040fe20003f64070 */
[----:B------:R-:W-:Y:S01]  /*ae70*/  @!P6 IMAD.MOV R147, RZ, RZ, -R147 ;  /* 0x000000ffff93e224 */ /* 0x000fe200078e0a93 */
[----:B------:R-:W-:Y:S01]  /*ae80*/  @!P4 IADD3 R74, -R74, RZ, RZ ;  /* 0x000000ff4a4ac210 */ /* 0x000fe20007ffe1ff */
[----:B------:R-:W-:Y:S01]  /*ae90*/  @!P5 IMAD.MOV R70, RZ, RZ, -R70 ;  /* 0x000000ffff46d224 */ /* 0x000fe200078e0a46 */
[C---:B------:R-:W-:Y:S01]  /*aea0*/  ISETP.GT.U32.AND P6, PT, R93.reuse, R82, PT ;  /* 0x000000525d00720c */ /* 0x040fe20003fc4070 */
[--C-:B------:R-:W-:Y:S01]  /*aeb0*/  @!P0 IMAD.IADD R12, R12, 0x1, -R93.reuse ;  /* 0x000000010c0c8824 */ /* 0x100fe200078e0a5d */
[----:B------:R-:W-:Y:S02]  /*aec0*/  IADD3 R251, R204, 0xfb, RZ ;  /* 0x000000fbccfb7810 */ /* 0x000fe40007ffe0ff */
[C---:B------:R-:W-:Y:S02]  /*aed0*/  ISETP.GT.U32.AND P5, PT, R93.reuse, R86, PT ;  /* 0x000000565d00720c */ /* 0x040fe40003fa4070 */
[C---:B------:R-:W-:Y:S01]  /*aee0*/  ISETP.GT.U32.AND P4, PT, R93.reuse, R90, PT ;  /* 0x0000005a5d00720c */ /* 0x040fe20003f84070 */
[----:B------:R-:W-:Y:S01]  /*aef0*/  @!P2 IMAD.IADD R80, R80, 0x1, -R93 ;  /* 0x000000015050a824 */ /* 0x000fe200078e0a5d */
[----:B------:R-:W-:-:S02]  /*af00*/  ISETP.GT.U32.AND P0, PT, R93, R100, PT ;  /* 0x000000645d00720c */ /* 0x000fc40003f04070 */
[C---:B------:R-:W-:Y:S01]  /*af10*/  ISETP.GT.U32.AND P2, PT, R93.reuse, R94, PT ;  /* 0x0000005e5d00720c */ /* 0x040fe20003f44070 */
[--C-:B------:R-:W-:Y:S01]  /*af20*/  @!P3 IMAD.IADD R92, R92, 0x1, -R93.reuse ;  /* 0x000000015c5cb824 */ /* 0x100fe200078e0a5d */
[----:B------:R-:W-:Y:S01]  /*af30*/  STL [R1+0x1e44], R251 ;  /* 0x001e44fb01007387 */ /* 0x000fe20000100800 */
[-C--:B------:R-:W-:Y:S02]  /*af40*/  @!P6 IADD3 R82, R82, -R93.reuse, RZ ;  /* 0x8000005d5252e210 */ /* 0x080fe40007ffe0ff */
[----:B------:R-:W-:Y:S02]  /*af50*/  ISETP.GT.U32.AND P6, PT, R93, R96, PT ;  /* 0x000000605d00720c */ /* 0x000fe40003fc4070 */
[--C-:B------:R-:W-:Y:S01]  /*af60*/  @!P5 IMAD.IADD R86, R86, 0x1, -R93.reuse ;  /* 0x000000015656d824 */ /* 0x100fe200078e0a5d */
[----:B------:R-:W-:Y:S01]  /*af70*/  ISETP.GE.AND P5, PT, R241, RZ, PT ;  /* 0x000000fff100720c */ /* 0x000fe20003fa6270 */
[----:B------:R-:W-:Y:S01]  /*af80*/  @!P4 IMAD.IADD R90, R90, 0x1, -R93 ;  /* 0x000000015a5ac824 */ /* 0x000fe200078e0a5d */
[----:B------:R-:W3:Y:S01]  /*af90*/  LDL R241, [R1+0x2110] ;  /* 0x0021100001f17983 */ /* 0x000ee20000100800 */
[----:B------:R-:W-:-:S02]  /*afa0*/  @!P0 IADD3 R100, R100, -R93, RZ ;  /* 0x8000005d64648210 */ /* 0x000fc40007ffe0ff */
[----:B------:R-:W-:Y:S01]  /*afb0*/  @!P2 IMAD.IADD R94, R94, 0x1, -R93 ;  /* 0x000000015e5ea824 */ /* 0x000fe200078e0a5d */
[----:B----4-:R-:W-:Y:S02]  /*afc0*/  ISETP.GE.AND P4, PT, R153, RZ, PT ;  /* 0x000000ff9900720c */ /* 0x010fe40003f86270 */
[----:B------:R-:W4:Y:S01]  /*afd0*/  LDL R153, [R1+0x2138] ;  /* 0x0021380001997983 */ /* 0x000f220000100800 */
[----:B------:R-:W-:-:S03]  /*afe0*/  ISETP.GE.AND P3, PT, R220, RZ, PT ;  /* 0x000000ffdc00720c */ /* 0x000fc60003f66270 */
[----:B------:R-:W4:Y:S01]  /*aff0*/  LDL R220, [R1+0x215c] ;  /* 0x00215c0001dc7983 */ /* 0x000f220000100800 */
[----:B------:R-:W-:-:S03]  /*b000*/  ISETP.GE.AND P0, PT, R250, RZ, PT ;  /* 0x000000fffa00720c */ /* 0x000fc60003f06270 */
[----:B------:R-:W4:Y:S01]  /*b010*/  LDL R250, [R1+0x2150] ;  /* 0x0021500001fa7983 */ /* 0x000f220000100800 */
[----:B------:R-:W-:Y:S01]  /*b020*/  @!P6 IMAD.IADD R96, R96, 0x1, -R93 ;  /* 0x000000016060e824 */ /* 0x000fe200078e0a5d */
[----:B--2---:R-:W-:Y:S02]  /*b030*/  ISETP.GE.AND P2, PT, R248, RZ, PT ;  /* 0x000000fff800720c */ /* 0x004fe40003f46270 */
[----:B------:R-:W2:Y:S01]  /*b040*/  LDL R248, [R1+0x20d0] ;  /* 0x0020d00001f87983 */ /* 0x000ea20000100800 */
[----:B---3--:R-:W-:-:S03]  /*b050*/  ISETP.GE.AND P6, PT, R249, RZ, PT ;  /* 0x000000fff900720c */ /* 0x008fc60003fc6270 */
[----:B------:R-:W3:Y:S01]  /*b060*/  LDL R249, [R1+0x210c] ;  /* 0x00210c0001f97983 */ /* 0x000ee20000100800 */
[----:B------:R-:W-:Y:S01]  /*b070*/  @!P1 IMAD.MOV R72, RZ, RZ, -R72 ;  /* 0x000000ffff489224 */ /* 0x000fe200078e0a48 */
[C---:B------:R-:W-:Y:S02]  /*b080*/  ISETP.GT.U32.AND P1, PT, R93.reuse, R84, PT ;  /* 0x000000545d00720c */ /* 0x040fe40003f24070 */
[----:B-1----:R-:W-:Y:S01]  /*b090*/  IABS R149, R149 ;  /* 0x0000009500957213 */ /* 0x002fe20000000000 */
[----:B------:R-:W-:Y:S01]  /*b0a0*/  @!P0 IMAD.MOV R80, RZ, RZ, -R80 ;  /* 0x000000ffff508224 */ /* 0x000fe200078e0a50 */
[----:B------:R-:W-:-:S03]  /*b0b0*/  ISETP.GT.U32.AND P0, PT, R93, R92, PT ;  /* 0x0000005c5d00720c */ /* 0x000fc60003f04070 */
[----:B------:R-:W-:Y:S01]  /*b0c0*/  IMAD.HI.U32 R151, R208, R149, RZ ;  /* 0x00000095d0977227 */ /* 0x000fe200078e00ff */
[----:B------:R-:W-:-:S04]  /*b0d0*/  @!P3 IADD3 R82, -R82, RZ, RZ ;  /* 0x000000ff5252b210 */ /* 0x000fc80007ffe1ff */
[----:B------:R-:W-:Y:S01]  /*b0e0*/  IADD3 R151, -R151, RZ, RZ ;  /* 0x000000ff97977210 */ /* 0x000fe20007ffe1ff */
[----:B------:R-:W-:Y:S01]  /*b0f0*/  @!P1 IMAD.IADD R84, R84, 0x1, -R93 ;  /* 0x0000000154549824 */ /* 0x000fe200078e0a5d */
[C---:B------:R-:W-:Y:S01]  /*b100*/  ISETP.GT.U32.AND P1, PT, R93.reuse, R98, PT ;  /* 0x000000625d00720c */ /* 0x040fe20003f24070 */
[----:B------:R-:W-:Y:S01]  /*b110*/  @!P5 IMAD.MOV R12, RZ, RZ, -R12 ;  /* 0x000000ffff0cd224 */ /* 0x000fe200078e0a0c */
[C---:B------:R-:W-:Y:S01]  /*b120*/  ISETP.GT.U32.AND P5, PT, R93.reuse, R100, PT ;  /* 0x000000645d00720c */ /* 0x040fe20003fa4070 */
[C---:B------:R-:W-:Y:S01]  /*b130*/  IMAD R149, R93.reuse, R151, R149 ;  /* 0x000000975d957224 */ /* 0x040fe200078e0295 */
[C---:B------:R-:W-:Y:S02]  /*b140*/  ISETP.GT.U32.AND P3, PT, R93.reuse, R94, PT ;  /* 0x0000005e5d00720c */ /* 0x040fe40003f64070 */
[----:B------:R-:W-:Y:S01]  /*b150*/  IABS R151, R252 ;  /* 0x000000fc00977213 */ /* 0x000fe20000000000 */
[----:B------:R-:W-:Y:S01]  /*b160*/  @!P0 IMAD.IADD R92, R92, 0x1, -R93 ;  /* 0x000000015c5c8824 */ /* 0x000fe200078e0a5d */
[----:B------:R-:W-:-:S03]  /*b170*/  ISETP.GT.U32.AND P0, PT, R93, R104, PT ;  /* 0x000000685d00720c */ /* 0x000fc60003f04070 */
[----:B------:R-:W-:Y:S02]  /*b180*/  IMAD.HI.U32 R160, R208, R151, RZ ;  /* 0x00000097d0a07227 */ /* 0x000fe400078e00ff */
[-C--:B------:R-:W-:Y:S02]  /*b190*/  @!P1 IADD3 R98, R98, -R93.reuse, RZ ;  /* 0x8000005d62629210 */ /* 0x080fe40007ffe0ff */
[----:B------:R-:W-:Y:S01]  /*b1a0*/  IMAD.MOV R160, RZ, RZ, -R160 ;  /* 0x000000ffffa07224 */ /* 0x000fe200078e0aa0 */
[----:B------:R-:W-:Y:S01]  /*b1b0*/  @!P5 IADD3 R100, R100, -R93, RZ ;  /* 0x8000005d6464d210 */ /* 0x000fe20007ffe0ff */
[----:B------:R-:W-:Y:S01]  /*b1c0*/  @!P4 IMAD.MOV R78, RZ, RZ, -R78 ;  /* 0x000000ffff4ec224 */ /* 0x000fe200078e0a4e */
[C---:B------:R-:W-:Y:S01]  /*b1d0*/  ISETP.GT.U32.AND P1, PT, R93.reuse, R90, PT ;  /* 0x0000005a5d00720c */ /* 0x040fe20003f24070 */
[----:B------:R-:W-:Y:S01]  /*b1e0*/  @!P2 IMAD.MOV R84, RZ, RZ, -R84 ;  /* 0x000000ffff54a224 */ /* 0x000fe200078e0a54 */
[C---:B------:R-:W-:Y:S01]  /*b1f0*/  ISETP.GT.U32.AND P2, PT, R93.reuse, R96, PT ;  /* 0x000000605d00720c */ /* 0x040fe20003f44070 */
[----:B------:R-:W-:Y:S01]  /*b200*/  @!P3 IMAD.IADD R94, R94, 0x1, -R93 ;  /* 0x000000015e5eb824 */ /* 0x000fe200078e0a5d */
[C---:B------:R-:W-:Y:S01]  /*b210*/  ISETP.GT.U32.AND P4, PT, R93.reuse, R98, PT ;  /* 0x000000625d00720c */ /* 0x040fe20003f84070 */
[C---:B------:R-:W-:Y:S01]  /*b220*/  IMAD R151, R93.reuse, R160, R151 ;  /* 0x000000a05d977224 */ /* 0x040fe200078e0297 */
[----:B------:R-:W-:-:S02]  /*b230*/  ISETP.GT.U32.AND P5, PT, R93, R102, PT ;  /* 0x000000665d00720c */ /* 0x000fc40003fa4070 */
[C---:B------:R-:W-:Y:S02]  /*b240*/  ISETP.GT.U32.AND P3, PT, R93.reuse, R106, PT ;  /* 0x0000006a5d00720c */ /* 0x040fe40003f64070 */
[----:B------:R-:W-:Y:S01]  /*b250*/  IABS R160, R251 ;  /* 0x000000fb00a07213 */ /* 0x000fe20000000000 */
[--C-:B------:R-:W-:Y:S02]  /*b260*/  @!P0 IMAD.IADD R104, R104, 0x1, -R93.reuse ;  /* 0x0000000168688824 */ /* 0x100fe400078e0a5d */
[--C-:B------:R-:W-:Y:S02]  /*b270*/  @!P1 IMAD.IADD R90, R90, 0x1, -R93.reuse ;  /* 0x000000015a5a9824 */ /* 0x100fe400078e0a5d */
[--C-:B------:R-:W-:Y:S01]  /*b280*/  @!P2 IMAD.IADD R96, R96, 0x1, -R93.reuse ;  /* 0x000000016060a824 */ /* 0x100fe200078e0a5d */
[----:B------:R-:W-:Y:S02]  /*b290*/  ISETP.GT.U32.AND P2, PT, R93, R108, PT ;  /* 0x0000006c5d00720c */ /* 0x000fe40003f44070 */
[----:B------:R-:W-:Y:S01]  /*b2a0*/  @!P4 IADD3 R98, R98, -R93, RZ ;  /* 0x8000005d6262c210 */ /* 0x000fe20007ffe0ff */
[----:B------:R-:W-:-:S02]  /*b2b0*/  @!P5 IMAD.IADD R102, R102, 0x1, -R93 ;  /* 0x000000016666d824 */ /* 0x000fc400078e0a5d */
[----:B------:R-:W-:Y:S02]  /*b2c0*/  @!P3 IADD3 R106, R106, -R93, RZ ;  /* 0x8000005d6a6ab210 */ /* 0x000fe40007ffe0ff */
[----:B------:R-:W-:Y:S02]  /*b2d0*/  ISETP.GE.AND P1, PT, R241, RZ, PT ;  /* 0x000000fff100720c */ /* 0x000fe40003f26270 */
[----:B------:R-:W3:Y:S01]  /*b2e0*/  LDL R241, [R1+0x2158] ;  /* 0x0021580001f17983 */ /* 0x000ee20000100800 */
[----:B----4-:R-:W-:-:S03]  /*b2f0*/  ISETP.GE.AND P4, PT, R153, RZ, PT ;  /* 0x000000ff9900720c */ /* 0x010fc60003f86270 */
[----:B------:R-:W4:Y:S01]  /*b300*/  LDL R153, [R1+0x216c] ;  /* 0x00216c0001997983 */ /* 0x000f220000100800 */
[----:B------:R-:W-:Y:S01]  /*b310*/  ISETP.GE.AND P0, PT, R220, RZ, PT ;  /* 0x000000ffdc00720c */ /* 0x000fe20003f06270 */
[----:B------:R-:W-:-:S04]  /*b320*/  IMAD.HI.U32 R220, R208, R160, RZ ;  /* 0x000000a0d0dc7227 */ /* 0x000fc800078e00ff */
[----:B------:R-:W-:Y:S01]  /*b330*/  IMAD.MOV R220, RZ, RZ, -R220 ;  /* 0x000000ffffdc7224 */ /* 0x000fe200078e0adc */
[----:B------:R-:W-:-:S03]  /*b340*/  ISETP.GE.AND P5, PT, R250, RZ, PT ;  /* 0x000000fffa00720c */ /* 0x000fc60003fa6270 */
[----:B------:R-:W-:Y:S01]  /*b350*/  IMAD R160, R93, R220, R160 ;  /* 0x000000dc5da07224 */ /* 0x000fe200078e02a0 */
[----:B------:R-:W4:Y:S04]  /*b360*/  LDL R250, [R1+0x20cc] ;  /* 0x0020cc0001fa7983 */ /* 0x000f280000100800 */
[----:B------:R-:W4:Y:S01]  /*b370*/  LDL R220, [R1+0x2134] ;  /* 0x0021340001dc7983 */ /* 0x000f220000100800 */
[----:B------:R-:W-:Y:S01]  /*b380*/  @!P2 IMAD.IADD R108, R108, 0x1, -R93 ;  /* 0x000000016c6ca824 */ /* 0x000fe200078e0a5d */
[----:B--2---:R-:W-:Y:S02]  /*b390*/  ISETP.GE.AND P3, PT, R248, RZ, PT ;  /* 0x000000fff800720c */ /* 0x004fe40003f66270 */
[----:B------:R-:W2:Y:S01]  /*b3a0*/  LDL R248, [R1+0x2108] ;  /* 0x0021080001f87983 */ /* 0x000ea20000100800 */
[----:B---3--:R-:W-:-:S03]  /*b3b0*/  ISETP.GE.AND P2, PT, R249, RZ, PT ;  /* 0x000000fff900720c */ /* 0x008fc60003f46270 */
[----:B------:R-:W3:Y:S01]  /*b3c0*/  LDL R249, [R1+0x2130] ;  /* 0x0021300001f97983 */ /* 0x000ee20000100800 */
[----:B------:R-:W-:Y:S01]  /*b3d0*/  @!P6 IMAD.MOV R86, RZ, RZ, -R86 ;  /* 0x000000ffff56e224 */ /* 0x000fe200078e0a56 */
[C---:B------:R-:W-:Y:S01]  /*b3e0*/  ISETP.GT.U32.AND P6, PT, R93.reuse, R111, PT ;  /* 0x0000006f5d00720c */ /* 0x040fe20003fc4070 */
[----:B------:R-:W-:Y:S01]  /*b3f0*/  @!P4 IMAD.MOV R100, RZ, RZ, -R100 ;  /* 0x000000ffff64c224 */ /* 0x000fe200078e0a64 */
[----:B------:R-:W-:Y:S01]  /*b400*/  @!P1 IADD3 R90, -R90, RZ, RZ ;  /* 0x000000ff5a5a9210 */ /* 0x000fe20007ffe1ff */
[----:B------:R-:W-:Y:S01]  /*b410*/  @!P5 IMAD.MOV R92, RZ, RZ, -R92 ;  /* 0x000000ffff5cd224 */ /* 0x000fe200078e0a5c */
[C---:B------:R-:W-:Y:S02]  /*b420*/  ISETP.GT.U32.AND P4, PT, R93.reuse, R102, PT ;  /* 0x000000665d00720c */ /* 0x040fe40003f84070 */
[----:B------:R-:W-:-:S07]  /*b430*/  ISETP.GT.U32.AND P5, PT, R93, R104, PT ;  /* 0x000000685d00720c */ /* 0x000fce0003fa4070 */
[----:B------:R-:W-:Y:S01]  /*b440*/  @!P6 IMAD.IADD R111, R111, 0x1, -R93 ;  /* 0x000000016f6fe824 */ /* 0x000fe200078e0a5d */
[----:B------:R-:W-:-:S04]  /*b450*/  ISETP.GT.U32.AND P6, PT, R93, R110, PT ;  /* 0x0000006e5d00720c */ /* 0x000fc80003fc4070 */
[C---:B------:R-:W-:Y:S01]  /*b460*/  ISETP.GT.U32.AND P1, PT, R93.reuse, R111, PT ;  /* 0x0000006f5d00720c */ /* 0x040fe20003f24070 */
[----:B------:R-:W-:Y:S01]  /*b470*/  @!P0 IMAD.MOV R94, RZ, RZ, -R94 ;  /* 0x000000ffff5e8224 */ /* 0x000fe200078e0a5e */
[----:B------:R-:W-:Y:S02]  /*b480*/  @!P3 IADD3 R96, -R96, RZ, RZ ;  /* 0x000000ff6060b210 */ /* 0x000fe40007ffe1ff */
[C---:B------:R-:W-:Y:S02]  /*b490*/  ISETP.GT.U32.AND P0, PT, R93.reuse, R106, PT ;  /* 0x0000006a5d00720c */ /* 0x040fe40003f04070 */
[----:B------:R-:W-:-:S03]  /*b4a0*/  ISETP.GT.U32.AND P3, PT, R93, R108, PT ;  /* 0x0000006c5d00720c */ /* 0x000fc60003f64070 */
[--C-:B------:R-:W-:Y:S01]  /*b4b0*/  @!P6 IMAD.IADD R110, R110, 0x1, -R93.reuse ;  /* 0x000000016e6ee824 */ /* 0x100fe200078e0a5d */
[----:B------:R-:W-:Y:S01]  /*b4c0*/  @!P5 IADD3 R104, R104, -R93, RZ ;  /* 0x8000005d6868d210 */ /* 0x000fe20007ffe0ff */
[----:B------:R-:W-:Y:S01]  /*b4d0*/  @!P2 IMAD.MOV R98, RZ, RZ, -R98 ;  /* 0x000000ffff62a224 */ /* 0x000fe200078e0a62 */
[----:B------:R-:W-:Y:S01]  /*b4e0*/  ISETP.GT.U32.AND P2, PT, R93, R13, PT ;  /* 0x0000000d5d00720c */ /* 0x000fe20003f44070 */
[--C-:B------:R-:W-:Y:S01]  /*b4f0*/  @!P1 IMAD.IADD R111, R111, 0x1, -R93.reuse ;  /* 0x000000016f6f9824 */ /* 0x100fe200078e0a5d */
[C---:B------:R-:W-:Y:S01]  /*b500*/  ISETP.GT.U32.AND P1, PT, R93.reuse, R114, PT ;  /* 0x000000725d00720c */ /* 0x040fe20003f24070 */
[--C-:B------:R-:W-:Y:S01]  /*b510*/  @!P4 IMAD.IADD R102, R102, 0x1, -R93.reuse ;  /* 0x000000016666c824 */ /* 0x100fe200078e0a5d */
[C---:B------:R-:W-:Y:S02]  /*b520*/  ISETP.GT.U32.AND P4, PT, R93.reuse, R116, PT ;  /* 0x000000745d00720c */ /* 0x040fe40003f84070 */
[C---:B------:R-:W-:Y:S02]  /*b530*/  ISETP.GT.U32.AND P5, PT, R93.reuse, R118, PT ;  /* 0x000000765d00720c */ /* 0x040fe40003fa4070 */
[C---:B------:R-:W-:Y:S01]  /*b540*/  ISETP.GT.U32.AND P6, PT, R93.reuse, R110, PT ;  /* 0x0000006e5d00720c */ /* 0x040fe20003fc4070 */
[--C-:B------:R-:W-:Y:S01]  /*b550*/  @!P0 IMAD.IADD R106, R106, 0x1, -R93.reuse ;  /* 0x000000016a6a8824 */ /* 0x100fe200078e0a5d */
[C---:B------:R-:W-:Y:S01]  /*b560*/  ISETP.GT.U32.AND P0, PT, R93.reuse, R120, PT ;  /* 0x000000785d00720c */ /* 0x040fe20003f04070 */
[----:B------:R-:W-:Y:S01]  /*b570*/  @!P3 IMAD.IADD R108, R108, 0x1, -R93 ;  /* 0x000000016c6cb824 */ /* 0x000fe200078e0a5d */
[----:B------:R-:W-:-:S02]  /*b580*/  ISETP.GT.U32.AND P3, PT, R93, R122, PT ;  /* 0x0000007a5d00720c */ /* 0x000fc40003f64070 */
[-C--:B------:R-:W-:Y:S01]  /*b590*/  @!P2 IADD3 R13, R13, -R93.reuse, RZ ;  /* 0x8000005d0d0da210 */ /* 0x080fe20007ffe0ff */
[--C-:B------:R-:W-:Y:S02]  /*b5a0*/  @!P1 IMAD.IADD R114, R114, 0x1, -R93.reuse ;  /* 0x0000000172729824 */ /* 0x100fe400078e0a5d */
[--C-:B------:R-:W-:Y:S02]  /*b5b0*/  @!P4 IMAD.IADD R116, R116, 0x1, -R93.reuse ;  /* 0x000000017474c824 */ /* 0x100fe400078e0a5d */
[--C-:B------:R-:W-:Y:S02]  /*b5c0*/  @!P5 IMAD.IADD R118, R118, 0x1, -R93.reuse ;  /* 0x000000017676d824 */ /* 0x100fe400078e0a5d */
[--C-:B------:R-:W-:Y:S02]  /*b5d0*/  @!P6 IMAD.IADD R110, R110, 0x1, -R93.reuse ;  /* 0x000000016e6ee824 */ /* 0x100fe400078e0a5d */
[----:B------:R-:W-:Y:S02]  /*b5e0*/  @!P0 IADD3 R120, R120, -R93, RZ ;  /* 0x8000005d78788210 */ /* 0x000fe40007ffe0ff */
[----:B------:R-:W-:Y:S01]  /*b5f0*/  @!P3 IMAD.IADD R122, R122, 0x1, -R93 ;  /* 0x000000017a7ab824 */ /* 0x000fe200078e0a5d */
[----:B------:R-:W-:-:S02]  /*b600*/  ISETP.GE.AND P2, PT, R241, RZ, PT ;  /* 0x000000fff100720c */ /* 0x000fc40003f46270 */
[----:B----4-:R-:W-:-:S11]  /*b610*/  ISETP.GE.AND P1, PT, R153, RZ, PT ;  /* 0x000000ff9900720c */ /* 0x010fd60003f26270 */
[----:B------:R-:W-:Y:S01]  /*b620*/  @!P2 IMAD.MOV R102, RZ, RZ, -R102 ;  /* 0x000000ffff66a224 */ /* 0x000fe200078e0a66 */
[C---:B------:R-:W-:Y:S01]  /*b630*/  ISETP.GT.U32.AND P3, PT, R93.reuse, R13, PT ;  /* 0x0000000d5d00720c */ /* 0x040fe20003f64070 */
[----:B------:R-:W4:Y:S01]  /*b640*/  LDL R241, [R1+0x20c8] ;  /* 0x0020c80001f17983 */ /* 0x000f220000100800 */
[----:B------:R-:W-:-:S03]  /*b650*/  ISETP.GT.U32.AND P2, PT, R93, R114, PT ;  /* 0x000000725d00720c */ /* 0x000fc60003f44070 */
[----:B------:R-:W4:Y:S01]  /*b660*/  LDL R153, [R1+0x2100] ;  /* 0x0021000001997983 */ /* 0x000f220000100800 */
[----:B------:R-:W-:Y:S02]  /*b670*/  ISETP.GE.AND P4, PT, R250, RZ, PT ;  /* 0x000000fffa00720c */ /* 0x000fe40003f86270 */
[----:B------:R-:W-:Y:S02]  /*b680*/  ISETP.GE.AND P6, PT, R220, RZ, PT ;  /* 0x000000ffdc00720c */ /* 0x000fe40003fc6270 */
[----:B------:R-:W-:Y:S01]  /*b690*/  @!P1 IADD3 R104, -R104, RZ, RZ ;  /* 0x000000ff68689210 */ /* 0x000fe20007ffe1ff */
[----:B------:R-:W4:Y:S01]  /*b6a0*/  LDL R220, [R1+0x2168] ;  /* 0x0021680001dc7983 */ /* 0x000f220000100800 */
[----:B------:R-:W-:-:S07]  /*b6b0*/  ISETP.GT.U32.AND P1, PT, R93, R116, PT ;  /* 0x000000745d00720c */ /* 0x000fce0003f24070 */
[----:B------:R-:W-:Y:S01]  /*b6c0*/  @!P4 IMAD.MOV R106, RZ, RZ, -R106 ;  /* 0x000000ffff6ac224 */ /* 0x000fe200078e0a6a */
[C---:B------:R-:W-:Y:S01]  /*b6d0*/  ISETP.GT.U32.AND P4, PT, R93.reuse, R118, PT ;  /* 0x000000765d00720c */ /* 0x040fe20003f84070 */
[----:B------:R-:W-:Y:S01]  /*b6e0*/  @!P6 IMAD.MOV R111, RZ, RZ, -R111 ;  /* 0x000000ffff6fe224 */ /* 0x000fe200078e0a6f */
[----:B------:R-:W-:Y:S02]  /*b6f0*/  ISETP.GT.U32.AND P6, PT, R93, R122, PT ;  /* 0x0000007a5d00720c */ /* 0x000fe40003fc4070 */
[----:B------:R-:W-:Y:S01]  /*b700*/  IADD3 R250, R204, 0xfc, RZ ;  /* 0x000000fcccfa7810 */ /* 0x000fe20007ffe0ff */
[--C-:B------:R-:W-:Y:S01]  /*b710*/  @!P2 IMAD.IADD R114, R114, 0x1, -R93.reuse ;  /* 0x000000017272a824 */ /* 0x100fe200078e0a5d */
[----:B------:R-:W-:Y:S01]  /*b720*/  @!P3 IADD3 R13, R13, -R93, RZ ;  /* 0x8000005d0d0db210 */ /* 0x000fe20007ffe0ff */
[----:B------:R-:W-:Y:S01]  /*b730*/  @!P1 IMAD.IADD R116, R116, 0x1, -R93 ;  /* 0x0000000174749824 */ /* 0x000fe200078e0a5d */
[C---:B------:R-:W-:Y:S02]  /*b740*/  ISETP.GT.U32.AND P3, PT, R93.reuse, R136, PT ;  /* 0x000000885d00720c */ /* 0x040fe40003f64070 */
[----:B------:R-:W-:-:S03]  /*b750*/  ISETP.GT.U32.AND P2, PT, R93, R128, PT ;  /* 0x000000805d00720c */ /* 0x000fc60003f44070 */
[--C-:B------:R-:W-:Y:S01]  /*b760*/  @!P4 IMAD.IADD R118, R118, 0x1, -R93.reuse ;  /* 0x000000017676c824 */ /* 0x100fe200078e0a5d */
[C---:B------:R-:W-:Y:S02]  /*b770*/  ISETP.GT.U32.AND P1, PT, R93.reuse, R130, PT ;  /* 0x000000825d00720c */ /* 0x040fe40003f24070 */
[----:B------:R-:W-:Y:S01]  /*b780*/  ISETP.GT.U32.AND P4, PT, R93, R132, PT ;  /* 0x000000845d00720c */ /* 0x000fe20003f84070 */
[----:B------:R-:W-:Y:S01]  /*b790*/  @!P6 IMAD.IADD R122, R122, 0x1, -R93 ;  /* 0x000000017a7ae824 */ /* 0x000fe200078e0a5d */
[----:B--2---:R-:W-:Y:S02]  /*b7a0*/  ISETP.GE.AND P5, PT, R248, RZ, PT ;  /* 0x000000fff800720c */ /* 0x004fe40003fa6270 */
[----:B------:R-:W2:Y:S01]  /*b7b0*/  LDL R248, [R1+0x212c] ;  /* 0x00212c0001f87983 */ /* 0x000ea20000100800 */
[----:B---3--:R-:W-:-:S03]  /*b7c0*/  ISETP.GE.AND P0, PT, R249, RZ, PT ;  /* 0x000000fff900720c */ /* 0x008fc60003f06270 */
[----:B------:R-:W3:Y:S07]  /*b7d0*/  LDL R249, [R1+0x214c] ;  /* 0x00214c0001f97983 */ /* 0x000eee0000100800 */
[----:B------:R-:W-:Y:S01]  /*b7e0*/  @!P5 IMAD.MOV R108, RZ, RZ, -R108 ;  /* 0x000000ffff6cd224 */ /* 0x000fe200078e0a6c */
[C---:B------:R-:W-:Y:S01]  /*b7f0*/  ISETP.GT.U32.AND P5, PT, R93.reuse, R120, PT ;  /* 0x000000785d00720c */ /* 0x040fe20003fa4070 */
[----:B------:R1:W-:Y:S01]  /*b800*/  STL [R1+0x1e38], R250 ;  /* 0x001e38fa01007387 */ /* 0x0003e20000100800 */
[----:B------:R-:W-:Y:S01]  /*b810*/  @!P0 IMAD.MOV R110, RZ, RZ, -R110 ;  /* 0x000000ffff6e8224 */ /* 0x000fe200078e0a6e */
[----:B------:R-:W-:-:S10]  /*b820*/  ISETP.GT.U32.AND P0, PT, R93, R126, PT ;  /* 0x0000007e5d00720c */ /* 0x000fd40003f04070 */
[----:B------:R-:W-:Y:S02]  /*b830*/  @!P5 IADD3 R120, R120, -R93, RZ ;  /* 0x8000005d7878d210 */ /* 0x000fe40007ffe0ff */
[----:B------:R-:W-:Y:S02]  /*b840*/  ISETP.GT.U32.AND P5, PT, R93, R134, PT ;  /* 0x000000865d00720c */ /* 0x000fe40003fa4070 */
[----:B------:R-:W2:Y:S02]  /*b850*/  LDL R93, [R1+0x2154] ;  /* 0x00215400015d7983 */ /* 0x000ea40000100800 */
[----:B--2---:R-:W-:Y:S02]  /*b860*/  ISETP.GE.AND P6, PT, R93, RZ, PT ;  /* 0x000000ff5d00720c */ /* 0x004fe40003fc6270 */
[----:B------:R-:W-:-:S04]  /*b870*/  IABS R93, c[0x0][0x17c] ;  /* 0x00005f00005d7a13 */ /* 0x000fc80000000000 */
[----:B------:R-:W-:Y:S01]  /*b880*/  @!P2 IADD3 R128, R128, -R93, RZ ;  /* 0x8000005d8080a210 */ /* 0x000fe20007ffe0ff */
[--C-:B------:R-:W-:Y:S01]  /*b890*/  @!P0 IMAD.IADD R126, R126, 0x1, -R93.reuse ;  /* 0x000000017e7e8824 */ /* 0x100fe200078e0a5d */
[----:B----4-:R-:W-:Y:S01]  /*b8a0*/  ISETP.GE.AND P0, PT, R220, RZ, PT ;  /* 0x000000ffdc00720c */ /* 0x010fe20003f06270 */
[--C-:B------:R-:W-:Y:S01]  /*b8b0*/  @!P3 IMAD.IADD R136, R136, 0x1, -R93.reuse ;  /* 0x000000018888b824 */ /* 0x100fe200078e0a5d */
[----:B------:R-:W-:Y:S01]  /*b8c0*/  ISETP.GE.AND P3, PT, R241, RZ, PT ;  /* 0x000000fff100720c */ /* 0x000fe20003f66270 */
[--C-:B------:R-:W-:Y:S01]  /*b8d0*/  @!P1 IMAD.IADD R130, R130, 0x1, -R93.reuse ;  /* 0x0000000182829824 */ /* 0x100fe200078e0a5d */
[----:B------:R-:W-:Y:S01]  /*b8e0*/  ISETP.GE.AND P2, PT, R153, RZ, PT ;  /* 0x000000ff9900720c */ /* 0x000fe20003f46270 */
[--C-:B------:R-:W-:Y:S01]  /*b8f0*/  @!P4 IMAD.IADD R132, R132, 0x1, -R93.reuse ;  /* 0x000000018484c824 */ /* 0x100fe200078e0a5d */
[----:B------:R-:W-:Y:S01]  /*b900*/  ISETP.GE.AND P1, PT, R248, RZ, PT ;  /* 0x000000fff800720c */ /* 0x000fe20003f26270 */
[----:B------:R-:W-:Y:S01]  /*b910*/  @!P5 IMAD.IADD R134, R134, 0x1, -R93 ;  /* 0x000000018686d824 */ /* 0x000fe200078e0a5d */
[----:B------:R-:W-:Y:S01]  /*b920*/  @!P6 IADD3 R13, -R13, RZ, RZ ;  /* 0x000000ff0d0de210 */ /* 0x000fe20007ffe1ff */
[----:B------:R-:W2:Y:S01]  /*b930*/  LDL R220, [R1+0x2164] ;  /* 0x0021640001dc7983 */ /* 0x000ea20000100800 */
[----:B---3--:R-:W-:-:S02]  /*b940*/  ISETP.GE.AND P4, PT, R249, RZ, PT ;  /* 0x000000fff900720c */ /* 0x008fc40003f86270 */
[C---:B------:R-:W-:Y:S01]  /*b950*/  ISETP.GT.U32.AND P6, PT, R93.reuse, R132, PT ;  /* 0x000000845d00720c */ /* 0x040fe20003fc4070 */
[----:B------:R-:W-:Y:S01]  /*b960*/  @!P0 IMAD.MOV R114, RZ, RZ, -R114 ;  /* 0x000000ffff728224 */ /* 0x000fe200078e0a72 */
[C---:B------:R-:W-:Y:S01]  /*b970*/  ISETP.GT.U32.AND P0, PT, R93.reuse, R136, PT ;  /* 0x000000885d00720c */ /* 0x040fe20003f04070 */
[----:B------:R-:W-:Y:S01]  /*b980*/  @!P3 IMAD.MOV R116, RZ, RZ, -R116 ;  /* 0x000000ffff74b224 */ /* 0x000fe200078e0a74 */
[C---:B------:R-:W-:Y:S01]  /*b990*/  ISETP.GT.U32.AND P3, PT, R93.reuse, R128, PT ;  /* 0x000000805d00720c */ /* 0x040fe20003f64070 */
[----:B------:R-:W-:Y:S01]  /*b9a0*/  @!P2 IMAD.MOV R118, RZ, RZ, -R118 ;  /* 0x000000ffff76a224 */ /* 0x000fe200078e0a76 */
[C---:B------:R-:W-:Y:S01]  /*b9b0*/  ISETP.GT.U32.AND P2, PT, R93.reuse, R130, PT ;  /* 0x000000825d00720c */ /* 0x040fe20003f44070 */
[----:B------:R-:W3:Y:S01]  /*b9c0*/  LDL R241, [R1+0x20fc] ;  /* 0x0020fc0001f17983 */ /* 0x000ee20000100800 */
[----:B------:R-:W-:Y:S02]  /*b9d0*/  @!P1 IADD3 R120, -R120, RZ, RZ ;  /* 0x000000ff78789210 */ /* 0x000fe40007ffe1ff */
[C---:B------:R-:W-:Y:S01]  /*b9e0*/  ISETP.GT.U32.AND P5, PT, R93.reuse, R126, PT ;  /* 0x0000007e5d00720c */ /* 0x040fe20003fa4070 */
[----:B------:R-:W4:Y:S01]  /*b9f0*/  LDL R248, [R1+0x2128] ;  /* 0x0021280001f87983 */ /* 0x000f220000100800 */
[C---:B------:R-:W-:Y:S01]  /*ba00*/  ISETP.GT.U32.AND P1, PT, R93.reuse, R134, PT ;  /* 0x000000865d00720c */ /* 0x040fe20003f24070 */
[----:B------:R-:W-:Y:S01]  /*ba10*/  @!P4 IMAD.MOV R122, RZ, RZ, -R122 ;  /* 0x000000ffff7ac224 */ /* 0x000fe200078e0a7a */
[C---:B------:R-:W-:Y:S01]  /*ba20*/  ISETP.GT.U32.AND P4, PT, R93.reuse, R129, PT ;  /* 0x000000815d00720c */ /* 0x040fe20003f84070 */
[--C-:B------:R-:W-:Y:S01]  /*ba30*/  @!P0 IMAD.IADD R136, R136, 0x1, -R93.reuse ;  /* 0x0000000188888824 */ /* 0x100fe200078e0a5d */
[C---:B------:R-:W-:Y:S01]  /*ba40*/  ISETP.GT.U32.AND P0, PT, R93.reuse, R138, PT ;  /* 0x0000008a5d00720c */ /* 0x040fe20003f04070 */
[--C-:B------:R-:W-:Y:S01]  /*ba50*/  @!P6 IMAD.IADD R132, R132, 0x1, -R93.reuse ;  /* 0x000000018484e824 */ /* 0x100fe200078e0a5d */
[----:B------:R-:W-:Y:S01]  /*ba60*/  @!P3 IADD3 R128, R128, -R93, RZ ;  /* 0x8000005d8080b210 */ /* 0x000fe20007ffe0ff */
[--C-:B------:R-:W-:Y:S01]  /*ba70*/  @!P2 IMAD.IADD R130, R130, 0x1, -R93.reuse ;  /* 0x000000018282a824 */ /* 0x100fe200078e0a5d */
[C---:B------:R-:W-:Y:S01]  /*ba80*/  ISETP.GT.U32.AND P3, PT, R93.reuse, R140, PT ;  /* 0x0000008c5d00720c */ /* 0x040fe20003f64070 */
[----:B------:R-:W3:Y:S01]  /*ba90*/  LDL R153, [R1+0x2148] ;  /* 0x0021480001997983 */ /* 0x000ee20000100800 */
[C---:B------:R-:W-:Y:S01]  /*baa0*/  ISETP.GT.U32.AND P2, PT, R93.reuse, R142, PT ;  /* 0x0000008e5d00720c */ /* 0x040fe20003f44070 */
[--C-:B------:R-:W-:Y:S01]  /*bab0*/  @!P5 IMAD.IADD R126, R126, 0x1, -R93.reuse ;  /* 0x000000017e7ed824 */ /* 0x100fe200078e0a5d */
[----:B------:R-:W-:Y:S01]  /*bac0*/  ISETP.GT.U32.AND P6, PT, R93, R144, PT ;  /* 0x000000905d00720c */ /* 0x000fe20003fc4070 */
[----:B------:R-:W-:Y:S01]  /*bad0*/  @!P1 IMAD.IADD R134, R134, 0x1, -R93 ;  /* 0x0000000186869824 */ /* 0x000fe200078e0a5d */
[----:B------:R-:W3:Y:S04]  /*bae0*/  LDL R249, [R1+0x2160] ;  /* 0x0021600001f97983 */ /* 0x000ee80000100800 */
[----:B------:R-:W3:Y:S01]  /*baf0*/  LDL R93, [R1+0x20c4] ;  /* 0x0020c400015d7983 */ /* 0x000ee20000100800 */
[----:B--2---:R-:W-:-:S02]  /*bb00*/  ISETP.GE.AND P5, PT, R220, RZ, PT ;  /* 0x000000ffdc00720c */ /* 0x004fc40003fa6270 */
[----:B------:R-:W-:Y:S02]  /*bb10*/  IABS R220, R250 ;  /* 0x000000fa00dc7213 */ /* 0x000fe40000000000 */
[----:B---3--:R-:W-:Y:S02]  /*bb20*/  ISETP.GE.AND P1, PT, R93, RZ, PT ;  /* 0x000000ff5d00720c */ /* 0x008fe40003f26270 */
[----:B------:R-:W-:-:S04]  /*bb30*/  IABS R93, c[0x0][0x17c] ;  /* 0x00005f00005d7a13 */ /* 0x000fc80000000000 */
[-C--:B------:R-:W-:Y:S02]  /*bb40*/  @!P4 IADD3 R129, R129, -R93.reuse, RZ ;  /* 0x8000005d8181c210 */ /* 0x080fe40007ffe0ff */
[----:B------:R-:W-:Y:S01]  /*bb50*/  ISETP.GT.U32.AND P4, PT, R93, R146, PT ;  /* 0x000000925d00720c */ /* 0x000fe20003f84070 */
[--C-:B------:R-:W-:Y:S01]  /*bb60*/  @!P0 IMAD.IADD R138, R138, 0x1, -R93.reuse ;  /* 0x000000018a8a8824 */ /* 0x100fe200078e0a5d */
[----:B------:R-:W-:Y:S01]  /*bb70*/  ISETP.GE.AND P0, PT, R241, RZ, PT ;  /* 0x000000fff100720c */ /* 0x000fe20003f06270 */
[--C-:B------:R-:W-:Y:S01]  /*bb80*/  @!P3 IMAD.IADD R140, R140, 0x1, -R93.reuse ;  /* 0x000000018c8cb824 */ /* 0x100fe200078e0a5d */
[----:B----4-:R-:W-:Y:S01]  /*bb90*/  ISETP.GE.AND P3, PT, R248, RZ, PT ;  /* 0x000000fff800720c */ /* 0x010fe20003f66270 */
[--C-:B------:R-:W-:Y:S01]  /*bba0*/  @!P2 IMAD.IADD R142, R142, 0x1, -R93.reuse ;  /* 0x000000018e8ea824 */ /* 0x100fe200078e0a5d */
[----:B------:R-:W-:Y:S02]  /*bbb0*/  ISETP.GE.AND P2, PT, R153, RZ, PT ;  /* 0x000000ff9900720c */ /* 0x000fe40003f46270 */
[----:B------:R-:W-:Y:S01]  /*bbc0*/  @!P6 IADD3 R144, R144, -R93, RZ ;  /* 0x8000005d9090e210 */ /* 0x000fe20007ffe0ff */
[----:B------:R-:W-:Y:S01]  /*bbd0*/  @!P5 IMAD.MOV R126, RZ, RZ, -R126 ;  /* 0x000000ffff7ed224 */ /* 0x000fe200078e0a7e */
[----:B------:R-:W-:Y:S01]  /*bbe0*/  @!P1 IADD3 R136, -R136, RZ, RZ ;  /* 0x000000ff88889210 */ /* 0x000fe20007ffe1ff */
[----:B------:R-:W2:Y:S02]  /*bbf0*/  LDL R241, [R1+0x2140] ;  /* 0x0021400001f17983 */ /* 0x000ea40000100800 */
[----:B------:R-:W-:Y:S01]  /*bc00*/  @!P4 IMAD.IADD R146, R146, 0x1, -R93 ;  /* 0x000000019292c824 */ /* 0x000fe200078e0a5d */
[----:B------:R-:W-:Y:S01]  /*bc10*/  ISETP.GE.AND P6, PT, R249, RZ, PT ;  /* 0x000000fff900720c */ /* 0x000fe20003fc6270 */
[----:B------:R-:W-:Y:S01]  /*bc20*/  @!P0 IMAD.MOV R128, RZ, RZ, -R128 ;  /* 0x000000ffff808224 */ /* 0x000fe200078e0a80 */
[C---:B------:R-:W-:Y:S01]  /*bc30*/  ISETP.GT.U32.AND P4, PT, R93.reuse, R129, PT ;  /* 0x000000815d00720c */ /* 0x040fe20003f84070 */
[----:B------:R-:W-:Y:S01]  /*bc40*/  @!P3 IMAD.MOV R130, RZ, RZ, -R130 ;  /* 0x000000ffff82b224 */ /* 0x000fe200078e0a82 */
[C---:B------:R-:W-:Y:S01]  /*bc50*/  ISETP.GT.U32.AND P1, PT, R93.reuse, R138, PT ;  /* 0x0000008a5d00720c */ /* 0x040fe20003f24070 */
[----:B------:R-:W-:Y:S01]  /*bc60*/  @!P2 IMAD.MOV R132, RZ, RZ, -R132 ;  /* 0x000000ffff84a224 */ /* 0x000fe200078e0a84 */
[C---:B------:R-:W-:Y:S01]  /*bc70*/  ISETP.GT.U32.AND P0, PT, R93.reuse, R140, PT ;  /* 0x0000008c5d00720c */ /* 0x040fe20003f04070 */
[----:B------:R-:W-:Y:S01]  /*bc80*/  IMAD.HI.U32 R248, R208, R220, RZ ;  /* 0x000000dcd0f87227 */ /* 0x000fe200078e00ff */
[C---:B------:R-:W-:Y:S01]  /*bc90*/  ISETP.GT.U32.AND P3, PT, R93.reuse, R142, PT ;  /* 0x0000008e5d00720c */ /* 0x040fe20003f64070 */
[----:B------:R-:W3:Y:S01]  /*bca0*/  LDL R153, [R1+0x2120] ;  /* 0x0021200001997983 */ /* 0x000ee20000100800 */
[----:B------:R-:W-:-:S02]  /*bcb0*/  ISETP.GT.U32.AND P5, PT, R93, R144, PT ;  /* 0x000000905d00720c */ /* 0x000fc40003fa4070 */
[----:B------:R-:W-:Y:S01]  /*bcc0*/  ISETP.GT.U32.AND P2, PT, R93, R146, PT ;  /* 0x000000925d00720c */ /* 0x000fe20003f44070 */
[----:B------:R-:W-:Y:S01]  /*bcd0*/  IMAD.MOV R248, RZ, RZ, -R248 ;  /* 0x000000fffff87224 */ /* 0x000fe200078e0af8 */
[----:B------:R-:W-:Y:S01]  /*bce0*/  @!P6 IADD3 R134, -R134, RZ, RZ ;  /* 0x000000ff8686e210 */ /* 0x000fe20007ffe1ff */
[--C-:B------:R-:W-:Y:S01]  /*bcf0*/  @!P4 IMAD.IADD R129, R129, 0x1, -R93.reuse ;  /* 0x000000018181c824 */ /* 0x100fe200078e0a5d */
[C---:B------:R-:W-:Y:S01]  /*bd00*/  ISETP.GT.U32.AND P6, PT, R93.reuse, R14, PT ;  /* 0x0000000e5d00720c */ /* 0x040fe20003fc4070 */
[--C-:B------:R-:W-:Y:S01]  /*bd10*/  @!P1 IMAD.IADD R138, R138, 0x1, -R93.reuse ;  /* 0x000000018a8a9824 */ /* 0x100fe200078e0a5d */
[C---:B------:R-:W-:Y:S01]  /*bd20*/  ISETP.GT.U32.AND P4, PT, R93.reuse, R150, PT ;  /* 0x000000965d00720c */ /* 0x040fe20003f84070 */
[--C-:B------:R-:W-:Y:S01]  /*bd30*/  @!P0 IMAD.IADD R140, R140, 0x1, -R93.reuse ;  /* 0x000000018c8c8824 */ /* 0x100fe200078e0a5d */
[C---:B------:R-:W-:Y:S01]  /*bd40*/  ISETP.GT.U32.AND P1, PT, R93.reuse, R152, PT ;  /* 0x000000985d00720c */ /* 0x040fe20003f24070 */
[C---:B------:R-:W-:Y:S01]  /*bd50*/  IMAD R220, R93.reuse, R248, R220 ;  /* 0x000000f85ddc7224 */ /* 0x040fe200078e02dc */
[----:B------:R-:W-:Y:S01]  /*bd60*/  @!P3 IADD3 R142, R142, -R93, RZ ;  /* 0x8000005d8e8eb210 */ /* 0x000fe20007ffe0ff */
[--C-:B------:R-:W-:Y:S01]  /*bd70*/  @!P5 IMAD.IADD R144, R144, 0x1, -R93.reuse ;  /* 0x000000019090d824 */ /* 0x100fe200078e0a5d */
[C---:B------:R-:W-:Y:S01]  /*bd80*/  ISETP.GT.U32.AND P0, PT, R93.reuse, R154, PT ;  /* 0x0000009a5d00720c */ /* 0x040fe20003f04070 */
[----:B------:R-:W-:Y:S01]  /*bd90*/  @!P2 IMAD.IADD R146, R146, 0x1, -R93 ;  /* 0x000000019292a824 */ /* 0x000fe200078e0a5d */
[C---:B------:R-:W-:Y:S01]  /*bda0*/  ISETP.GT.U32.AND P3, PT, R93.reuse, R156, PT ;  /* 0x0000009c5d00720c */ /* 0x040fe20003f64070 */
[----:B------:R-:W4:Y:S01]  /*bdb0*/  LDL R248, [R1+0x2124] ;  /* 0x0021240001f87983 */ /* 0x000f220000100800 */
[----:B------:R-:W-:-:S03]  /*bdc0*/  ISETP.GT.U32.AND P5, PT, R93, R158, PT ;  /* 0x0000009e5d00720c */ /* 0x000fc60003fa4070 */
[----:B------:R-:W2:Y:S04]  /*bdd0*/  LDL R93, [R1+0x20c0] ;  /* 0x0020c000015d7983 */ /* 0x000ea80000100800 */
[----:B------:R-:W3:Y:S01]  /*bde0*/  LDL R249, [R1+0x206c] ;  /* 0x00206c0001f97983 */ /* 0x000ee20000100800 */
[----:B--2---:R-:W-:Y:S02]  /*bdf0*/  ISETP.GE.AND P2, PT, R93, RZ, PT ;  /* 0x000000ff5d00720c */ /* 0x004fe40003f46270 */
[----:B------:R-:W-:-:S05]  /*be00*/  IABS R93, c[0x0][0x17c] ;  /* 0x00005f00005d7a13 */ /* 0x000fca0000000000 */
[----:B------:R-:W-:Y:S02]  /*be10*/  @!P6 IMAD.IADD R14, R14, 0x1, -R93 ;  /* 0x000000010e0ee824 */ /* 0x000fe400078e0a5d */
[----:B------:R-:W2:Y:S04]  /*be20*/  LDL R93, [R1+0x20f8] ;  /* 0x0020f800015d7983 */ /* 0x000ea80000100800 */
[----:B------:R-:W-:Y:S01]  /*be30*/  @!P2 IMAD.MOV R129, RZ, RZ, -R129 ;  /* 0x000000ffff81a224 */ /* 0x000fe200078e0a81 */
[----:B--2---:R-:W-:Y:S02]  /*be40*/  ISETP.GE.AND P6, PT, R93, RZ, PT ;  /* 0x000000ff5d00720c */ /* 0x004fe40003fc6270 */
[----:B------:R-:W-:-:S04]  /*be50*/  IABS R93, c[0x0][0x17c] ;  /* 0x00005f00005d7a13 */ /* 0x000fc80000000000 */
[-C--:B------:R-:W-:Y:S01]  /*be60*/  @!P4 IADD3 R150, R150, -R93.reuse, RZ ;  /* 0x8000005d9696c210 */ /* 0x080fe20007ffe0ff */
[--C-:B------:R-:W-:Y:S01]  /*be70*/  @!P1 IMAD.IADD R152, R152, 0x1, -R93.reuse ;  /* 0x0000000198989824 */ /* 0x100fe200078e0a5d */
[----:B----4-:R-:W-:Y:S01]  /*be80*/  ISETP.GE.AND P4, PT, R248, RZ, PT ;  /* 0x000000fff800720c */ /* 0x010fe20003f86270 */
[--C-:B------:R-:W-:Y:S01]  /*be90*/  @!P0 IMAD.IADD R154, R154, 0x1, -R93.reuse ;  /* 0x000000019a9a8824 */ /* 0x100fe200078e0a5d */
[----:B------:R-:W-:Y:S01]  /*bea0*/  ISETP.GE.AND P1, PT, R241, RZ, PT ;  /* 0x000000fff100720c */ /* 0x000fe20003f26270 */
[----:B------:R-:W-:Y:S01]  /*beb0*/  @!P3 IMAD.IADD R156, R156, 0x1, -R93 ;  /* 0x000000019c9cb824 */ /* 0x000fe200078e0a5d */
[----:B---3--:R-:W-:Y:S01]  /*bec0*/  ISETP.GE.AND P0, PT, R153, RZ, PT ;  /* 0x000000ff9900720c */ /* 0x008fe20003f06270 */
[----:B------:R-:W-:Y:S01]  /*bed0*/  @!P6 IMAD.MOV R138, RZ, RZ, -R138 ;  /* 0x000000ffff8ae224 */ /* 0x000fe200078e0a8a */
[----:B------:R-:W-:Y:S01]  /*bee0*/  @!P5 IADD3 R158, R158, -R93, RZ ;  /* 0x8000005d9e9ed210 */ /* 0x000fe20007ffe0ff */
[----:B------:R-:W2:Y:S01]  /*bef0*/  LDL R248, [R1+0x2050] ;  /* 0x0020500001f87983 */ /* 0x000ea20000100800 */
[----:B------:R-:W-:-:S02]  /*bf00*/  ISETP.GE.AND P3, PT, R249, RZ, PT ;  /* 0x000000fff900720c */ /* 0x000fc40003f66270 */
[C---:B------:R-:W-:Y:S01]  /*bf10*/  ISETP.GT.U32.AND P2, PT, R93.reuse, R14, PT ;  /* 0x0000000e5d00720c */ /* 0x040fe20003f44070 */
[----:B------:R-:W3:Y:S01]  /*bf20*/  LDL R153, [R1+0x2024] ;  /* 0x0020240001997983 */ /* 0x000ee20000100800 */
[C---:B------:R-:W-:Y:S01]  /*bf30*/  ISETP.GT.U32.AND P5, PT, R93.reuse, R150, PT ;  /* 0x000000965d00720c */ /* 0x040fe20003fa4070 */
[----:B------:R-:W-:Y:S01]  /*bf40*/  @!P4 IMAD.MOV R140, RZ, RZ, -R140 ;  /* 0x000000ffff8cc224 */ /* 0x000fe200078e0a8c */
[C---:B------:R-:W-:Y:S01]  /*bf50*/  ISETP.GT.U32.AND P4, PT, R93.reuse, R152, PT ;  /* 0x000000985d00720c */ /* 0x040fe20003f84070 */
[----:B------:R-:W4:Y:S01]  /*bf60*/  LDL R249, [R1+0x2020] ;  /* 0x0020200001f97983 */ /* 0x000f220000100800 */
[----:B------:R-:W-:Y:S01]  /*bf70*/  @!P1 IADD3 R142, -R142, RZ, RZ ;  /* 0x000000ff8e8e9210 */ /* 0x000fe20007ffe1ff */
[----:B------:R-:W-:Y:S01]  /*bf80*/  @!P0 IMAD.MOV R144, RZ, RZ, -R144 ;  /* 0x000000ffff908224 */ /* 0x000fe200078e0a90 */
[C---:B------:R-:W-:Y:S02]  /*bf90*/  ISETP.GT.U32.AND P1, PT, R93.reuse, R154, PT ;  /* 0x0000009a5d00720c */ /* 0x040fe40003f24070 */
[----:B------:R-:W-:-:S02]  /*bfa0*/  ISETP.GT.U32.AND P0, PT, R93, R156, PT ;  /* 0x0000009c5d00720c */ /* 0x000fc40003f04070 */
[C---:B------:R-:W-:Y:S02]  /*bfb0*/  ISETP.GT.U32.AND P6, PT, R93.reuse, R158, PT ;  /* 0x0000009e5d00720c */ /* 0x040fe40003fc4070 */
[----:B------:R-:W-:Y:S01]  /*bfc0*/  IADD3 R241, R204, 0xfd, RZ ;  /* 0x000000fdccf17810 */ /* 0x000fe20007ffe0ff */
[----:B------:R-:W-:Y:S01]  /*bfd0*/  @!P3 IMAD.MOV R146, RZ, RZ, -R146 ;  /* 0x000000ffff92b224 */ /* 0x000fe200078e0a92 */
[----:B------:R-:W-:Y:S01]  /*bfe0*/  @!P5 IADD3 R150, R150, -R93, RZ ;  /* 0x8000005d9696d210 */ /* 0x000fe20007ffe0ff */
[--C-:B------:R-:W-:Y:S01]  /*bff0*/  @!P2 IMAD.IADD R14, R14, 0x1, -R93.reuse ;  /* 0x000000010e0ea824 */ /* 0x100fe200078e0a5d */
[C---:B------:R-:W-:Y:S01]  /*c000*/  ISETP.GT.U32.AND P3, PT, R93.reuse, R162, PT ;  /* 0x000000a25d00720c */ /* 0x040fe20003f64070 */
[--C-:B------:R-:W-:Y:S01]  /*c010*/  @!P4 IMAD.IADD R152, R152, 0x1, -R93.reuse ;  /* 0x000000019898c824 */ /* 0x100fe200078e0a5d */
[----:B------:R1:W-:Y:S01]  /*c020*/  STL [R1+0x1e20], R241 ;  /* 0x001e20f101007387 */ /* 0x0003e20000100800 */
[--C-:B------:R-:W-:Y:S01]  /*c030*/  @!P1 IMAD.IADD R154, R154, 0x1, -R93.reuse ;  /* 0x000000019a9a9824 */ /* 0x100fe200078e0a5d */
[C---:B------:R-:W-:Y:S01]  /*c040*/  ISETP.GT.U32.AND P2, PT, R93.reuse, R172, PT ;  /* 0x000000ac5d00720c */ /* 0x040fe20003f44070 */
[----:B------:R-:W-:Y:S01]  /*c050*/  @!P0 IMAD.IADD R156, R156, 0x1, -R93 ;  /* 0x000000019c9c8824 */ /* 0x000fe200078e0a5d */
[----:B------:R-:W-:-:S02]  /*c060*/  ISETP.GT.U32.AND P5, PT, R93, R164, PT ;  /* 0x000000a45d00720c */ /* 0x000fc40003fa4070 */
[C---:B------:R-:W-:Y:S02]  /*c070*/  ISETP.GT.U32.AND P4, PT, R93.reuse, R166, PT ;  /* 0x000000a65d00720c */ /* 0x040fe40003f84070 */
[C---:B------:R-:W-:Y:S02]  /*c080*/  ISETP.GT.U32.AND P1, PT, R93.reuse, R168, PT ;  /* 0x000000a85d00720c */ /* 0x040fe40003f24070 */
[----:B------:R-:W-:Y:S02]  /*c090*/  ISETP.GT.U32.AND P0, PT, R93, R170, PT ;  /* 0x000000aa5d00720c */ /* 0x000fe40003f04070 */
[----:B------:R-:W-:Y:S02]  /*c0a0*/  @!P6 IADD3 R158, R158, -R93, RZ ;  /* 0x8000005d9e9ee210 */ /* 0x000fe40007ffe0ff */
[----:B------:R-:W2:Y:S02]  /*c0b0*/  LDL R93, [R1+0x2054] ;  /* 0x00205400015d7983 */ /* 0x000ea40000100800 */
[----:B--2---:R-:W-:-:S02]  /*c0c0*/  ISETP.GE.AND P6, PT, R93, RZ, PT ;  /* 0x000000ff5d00720c */ /* 0x004fc40003fc6270 */
[----:B------:R-:W-:-:S05]  /*c0d0*/  IABS R93, c[0x0][0x17c] ;  /* 0x00005f00005d7a13 */ /* 0x000fca0000000000 */
[--C-:B------:R-:W-:Y:S02]  /*c0e0*/  @!P3 IMAD.IADD R162, R162, 0x1, -R93.reuse ;  /* 0x00000001a2a2b824 */ /* 0x100fe400078e0a5d */
[----:B------:R-:W-:Y:S02]  /*c0f0*/  @!P2 IMAD.IADD R172, R172, 0x1, -R93 ;  /* 0x00000001acaca824 */ /* 0x000fe400078e0a5d */
[----:B------:R-:W2:Y:S02]  /*c100*/  LDL R93, [R1+0x2044] ;  /* 0x00204400015d7983 */ /* 0x000ea40000100800 */
[----:B--2---:R-:W-:Y:S02]  /*c110*/  ISETP.GE.AND P2, PT, R93, RZ, PT ;  /* 0x000000ff5d00720c */ /* 0x004fe40003f46270 */
[----:B------:R-:W-:-:S05]  /*c120*/  IABS R93, c[0x0][0x17c] ;  /* 0x00005f00005d7a13 */ /* 0x000fca0000000000 */
[----:B------:R-:W-:Y:S02]  /*c130*/  @!P5 IMAD.IADD R164, R164, 0x1, -R93 ;  /* 0x00000001a4a4d824 */ /* 0x000fe400078e0a5d */
[----:B------:R-:W2:Y:S01]  /*c140*/  LDL R93, [R1+0x2038] ;  /* 0x00203800015d7983 */ /* 0x000ea20000100800 */
[----:B------:R-:W-:Y:S01]  /*c150*/  ISETP.GE.AND P3, PT, R248, RZ, PT ;  /* 0x000000fff800720c */ /* 0x000fe20003f66270 */
[----:B------:R-:W-:Y:S02]  /*c160*/  @!P6 IMAD.MOV R14, RZ, RZ, -R14 ;  /* 0x000000ffff0ee224 */ /* 0x000fe400078e0a0e */
[----:B------:R-:W-:Y:S01]  /*c170*/  @!P2 IMAD.MOV R152, RZ, RZ, -R152 ;  /* 0x000000ffff98a224 */ /* 0x000fe200078e0a98 */
[----:B------:R-:W3:Y:S09]  /*c180*/  LDL R248, [R1+0x201c] ;  /* 0x00201c0001f87983 */ /* 0x000ef20000100800 */
[----:B------:R-:W-:-:S02]  /*c190*/  @!P3 IADD3 R150, -R150, RZ, RZ ;  /* 0x000000ff9696b210 */ /* 0x000fc40007ffe1ff */
[----:B--2---:R-:W-:Y:S02]  /*c1a0*/  ISETP.GE.AND P5, PT, R93, RZ, PT ;  /* 0x000000ff5d00720c */ /* 0x004fe40003fa6270 */
[----:B------:R-:W-:-:S04]  /*c1b0*/  IABS R93, c[0x0][0x17c] ;  /* 0x00005f00005d7a13 */ /* 0x000fc80000000000 */
[----:B------:R-:W-:Y:S02]  /*c1c0*/  @!P4 IADD3 R166, R166, -R93, RZ ;  /* 0x8000005da6a6c210 */ /* 0x000fe40007ffe0ff */
[----:B---3--:R-:W-:Y:S01]  /*c1d0*/  ISETP.GE.AND P4, PT, R153, RZ, PT ;  /* 0x000000ff9900720c */ /* 0x008fe20003f86270 */
[--C-:B------:R-:W-:Y:S02]  /*c1e0*/  @!P1 IMAD.IADD R168, R168, 0x1, -R93.reuse ;  /* 0x00000001a8a89824 */ /* 0x100fe400078e0a5d */
[----:B------:R-:W-:Y:S01]  /*c1f0*/  @!P0 IMAD.IADD R170, R170, 0x1, -R93 ;  /* 0x00000001aaaa8824 */ /* 0x000fe200078e0a5d */
[----:B----4-:R-:W-:Y:S01]  /*c200*/  ISETP.GE.AND P1, PT, R249, RZ, PT ;  /* 0x000000fff900720c */ /* 0x010fe20003f26270 */
[----:B------:R-:W-:Y:S01]  /*c210*/  @!P5 IMAD.MOV R154, RZ, RZ, -R154 ;  /* 0x000000ffff9ad224 */ /* 0x000fe200078e0a9a */
[C---:B------:R-:W-:Y:S01]  /*c220*/  ISETP.GT.U32.AND P3, PT, R93.reuse, R172, PT ;  /* 0x000000ac5d00720c */ /* 0x040fe20003f64070 */
[----:B------:R-:W2:Y:S01]  /*c230*/  LDL R249, [R1+0x1ffc] ;  /* 0x001ffc0001f97983 */ /* 0x000ea20000100800 */
[----:B------:R-:W-:-:S02]  /*c240*/  ISETP.GT.U32.AND P2, PT, R93, R164, PT ;  /* 0x000000a45d00720c */ /* 0x000fc40003f44070 */
[C---:B------:R-:W-:Y:S01]  /*c250*/  ISETP.GT.U32.AND P5, PT, R93.reuse, R166, PT ;  /* 0x000000a65d00720c */ /* 0x040fe20003fa4070 */
[----:B------:R-:W3:Y:S02]  /*c260*/  LDL R153, [R1+0x1ff4] ;  /* 0x001ff40001997983 */ /* 0x000ee40000100800 */
[----:B------:R-:W-:Y:S01]  /*c270*/  @!P4 IMAD.MOV R156, RZ, RZ, -R156 ;  /* 0x000000ffff9cc224 */ /* 0x000fe200078e0a9c */
[C---:B------:R-:W-:Y:S02]  /*c280*/  ISETP.GT.U32.AND P4, PT, R93.reuse, R168, PT ;  /* 0x000000a85d00720c */ /* 0x040fe40003f84070 */
[C---:B------:R-:W-:Y:S02]  /*c290*/  ISETP.GT.U32.AND P0, PT, R93.reuse, R162, PT ;  /* 0x000000a25d00720c */ /* 0x040fe40003f04070 */
[C---:B------:R-:W-:Y:S01]  /*c2a0*/  ISETP.GT.U32.AND P6, PT, R93.reuse, R170, PT ;  /* 0x000000aa5d00720c */ /* 0x040fe20003fc4070 */
[--C-:B------:R-:W-:Y:S01]  /*c2b0*/  @!P3 IMAD.IADD R172, R172, 0x1, -R93.reuse ;  /* 0x00000001acacb824 */ /* 0x100fe200078e0a5d */
[----:B------:R-:W-:Y:S01]  /*c2c0*/  @!P1 IADD3 R158, -R158, RZ, RZ ;  /* 0x000000ff9e9e9210 */ /* 0x000fe20007ffe1ff */
[----:B------:R-:W-:Y:S01]  /*c2d0*/  @!P2 IMAD.IADD R164, R164, 0x1, -R93 ;  /* 0x00000001a4a4a824 */ /* 0x000fe200078e0a5d */
[----:B------:R-:W-:-:S02]  /*c2e0*/  ISETP.GT.U32.AND P1, PT, R93, R88, PT ;  /* 0x000000585d00720c */ /* 0x000fc40003f24070 */
[----:B------:R-:W-:Y:S02]  /*c2f0*/  @!P5 IADD3 R166, R166, -R93, RZ ;  /* 0x8000005da6a6d210 */ /* 0x000fe40007ffe0ff */
[C---:B------:R-:W-:Y:S01]  /*c300*/  ISETP.GT.U32.AND P3, PT, R93.reuse, R174, PT ;  /* 0x000000ae5d00720c */ /* 0x040fe20003f64070 */
[--C-:B------:R-:W-:Y:S01]  /*c310*/  @!P4 IMAD.IADD R168, R168, 0x1, -R93.reuse ;  /* 0x00000001a8a8c824 */ /* 0x100fe200078e0a5d */
[C---:B------:R-:W-:Y:S01]  /*c320*/  ISETP.GT.U32.AND P2, PT, R93.reuse, R176, PT ;  /* 0x000000b05d00720c */ /* 0x040fe20003f44070 */
[--C-:B------:R-:W-:Y:S01]  /*c330*/  @!P0 IMAD.IADD R162, R162, 0x1, -R93.reuse ;  /* 0x00000001a2a28824 */ /* 0x100fe200078e0a5d */
[C---:B------:R-:W-:Y:S01]  /*c340*/  ISETP.GT.U32.AND P5, PT, R93.reuse, R178, PT ;  /* 0x000000b25d00720c */ /* 0x040fe20003fa4070 */
[----:B------:R-:W-:Y:S01]  /*c350*/  @!P6 IMAD.IADD R170, R170, 0x1, -R93 ;  /* 0x00000001aaaae824 */ /* 0x000fe200078e0a5d */
[----:B------:R-:W-:Y:S02]  /*c360*/  ISETP.GT.U32.AND P4, PT, R93, R180, PT ;  /* 0x000000b45d00720c */ /* 0x000fe40003f84070 */
[----:B------:R-:W4:Y:S02]  /*c370*/  LDL R93, [R1+0x2018] ;  /* 0x00201800015d7983 */ /* 0x000f240000100800 */
[----:B----4-:R-:W-:-:S02]  /*c380*/  ISETP.GE.AND P6, PT, R93, RZ, PT ;  /* 0x000000ff5d00720c */ /* 0x010fc40003fc6270 */
[----:B------:R-:W-:-:S04]  /*c390*/  IABS R93, c[0x0][0x17c] ;  /* 0x00005f00005d7a13 */ /* 0x000fc80000000000 */
[----:B------:R-:W-:Y:S01]  /*c3a0*/  @!P3 IADD3 R174, R174, -R93, RZ ;  /* 0x8000005daeaeb210 */ /* 0x000fe20007ffe0ff */
[----:B------:R-:W-:Y:S01]  /*c3b0*/  @!P1 IMAD.IADD R88, R88, 0x1, -R93 ;  /* 0x0000000158589824 */ /* 0x000fe200078e0a5d */
[----:B------:R-:W-:Y:S02]  /*c3c0*/  ISETP.GT.U32.AND P1, PT, R93, R182, PT ;  /* 0x000000b65d00720c */ /* 0x000fe40003f24070 */
[----:B------:R-:W4:Y:S02]  /*c3d0*/  LDL R93, [R1+0x2014] ;  /* 0x00201400015d7983 */ /* 0x000f240000100800 */
[----:B----4-:R-:W-:Y:S02]  /*c3e0*/  ISETP.GE.AND P3, PT, R93, RZ, PT ;  /* 0x000000ff5d00720c */ /* 0x010fe40003f66270 */
[----:B------:R-:W-:-:S05]  /*c3f0*/  IABS R93, c[0x0][0x17c] ;  /* 0x00005f00005d7a13 */ /* 0x000fca0000000000 */
[--C-:B------:R-:W-:Y:S02]  /*c400*/  @!P2 IMAD.IADD R176, R176, 0x1, -R93.reuse ;  /* 0x00000001b0b0a824 */ /* 0x100fe400078e0a5d */
[----:B------:R-:W-:Y:S02]  /*c410*/  @!P5 IMAD.IADD R178, R178, 0x1, -R93 ;  /* 0x00000001b2b2d824 */ /* 0x000fe400078e0a5d */
[----:B------:R-:W4:Y:S01]  /*c420*/  LDL R93, [R1+0x1ff8] ;  /* 0x001ff800015d7983 */ /* 0x000f220000100800 */
[----:B------:R-:W-:Y:S02]  /*c430*/  ISETP.GE.AND P0, PT, R248, RZ, PT ;  /* 0x000000fff800720c */ /* 0x000fe40003f06270 */
[----:B--2---:R-:W-:Y:S01]  /*c440*/  ISETP.GE.AND P2, PT, R249, RZ, PT ;  /* 0x000000fff900720c */ /* 0x004fe20003f46270 */
[----:B------:R-:W-:Y:S01]  /*c450*/  @!P6 IMAD.MOV R172, RZ, RZ, -R172 ;  /* 0x000000fffface224 */ /* 0x000fe200078e0aac */
[----:B------:R-:W-:Y:S02]  /*c460*/  IABS R248, R241 ;  /* 0x000000f100f87213 */ /* 0x000fe40000000000 */
[----:B------:R-:W-:-:S07]  /*c470*/  @!P3 IADD3 R164, -R164, RZ, RZ ;  /* 0x000000ffa4a4b210 */ /* 0x000fce0007ffe1ff */
[----:B------:R-:W-:Y:S02]  /*c480*/  @!P0 IMAD.MOV R162, RZ, RZ, -R162 ;  /* 0x000000ffffa28224 */ /* 0x000fe400078e0aa2 */
[----:B------:R-:W-:Y:S02]  /*c490*/  @!P2 IMAD.MOV R166, RZ, RZ, -R166 ;  /* 0x000000ffffa6a224 */ /* 0x000fe400078e0aa6 */
[----:B------:R-:W-:-:S05]  /*c4a0*/  IMAD.HI.U32 R249, R208, R248, RZ ;  /* 0x000000f8d0f97227 */ /* 0x000fca00078e00ff */
[----:B------:R-:W-:Y:S02]  /*c4b0*/  IADD3 R249, -R249, RZ, RZ ;  /* 0x000000fff9f97210 */ /* 0x000fe40007ffe1ff */
[----:B----4-:R-:W-:Y:S02]  /*c4c0*/  ISETP.GE.AND P5, PT, R93, RZ, PT ;  /* 0x000000ff5d00720c */ /* 0x010fe40003fa6270 */
[----:B------:R-:W-:-:S05]  /*c4d0*/  IABS R93, c[0x0][0x17c] ;  /* 0x00005f00005d7a13 */ /* 0x000fca0000000000 */
[--C-:B------:R-:W-:Y:S02]  /*c4e0*/  @!P4 IMAD.IADD R180, R180, 0x1, -R93.reuse ;  /* 0x00000001b4b4c824 */ /* 0x100fe400078e0a5d */
[----:B------:R-:W-:Y:S01]  /*c4f0*/  @!P1 IMAD.IADD R182, R182, 0x1, -R93 ;  /* 0x00000001b6b69824 */ /* 0x000fe200078e0a5d */
[----:B---3--:R-:W-:Y:S02]  /*c500*/  ISETP.GE.AND P4, PT, R153, RZ, PT ;  /* 0x000000ff9900720c */ /* 0x008fe40003f86270 */
[C---:B------:R-:W-:Y:S01]  /*c510*/  ISETP.GT.U32.AND P0, PT, R93.reuse, R88, PT ;  /* 0x000000585d00720c */ /* 0x040fe20003f04070 */
[----:B------:R-:W-:Y:S01]  /*c520*/  @!P5 IMAD.MOV R168, RZ, RZ, -R168 ;  /* 0x000000ffffa8d224 */ /* 0x000fe200078e0aa8 */
[C---:B------:R-:W-:Y:S01]  /*c530*/  ISETP.GT.U32.AND P1, PT, R93.reuse, R174, PT ;  /* 0x000000ae5d00720c */ /* 0x040fe20003f24070 */
[C---:B------:R-:W-:Y:S01]  /*c540*/  IMAD R248, R93.reuse, R249, R248 ;  /* 0x000000f95df87224 */ /* 0x040fe200078e02f8 */
[C---:B------:R-:W-:Y:S01]  /*c550*/  ISETP.GT.U32.AND P3, PT, R93.reuse, R176, PT ;  /* 0x000000b05d00720c */ /* 0x040fe20003f64070 */
[----:B------:R-:W2:Y:S01]  /*c560*/  LDL R153, [R1+0x1fc8] ;  /* 0x001fc80001997983 */ /* 0x000ea20000100800 */
[----:B------:R-:W-:-:S02]  /*c570*/  ISETP.GT.U32.AND P2, PT, R93, R178, PT ;  /* 0x000000b25d00720c */ /* 0x000fc40003f44070 */
[C---:B------:R-:W-:Y:S01]  /*c580*/  ISETP.GT.U32.AND P5, PT, R93.reuse, R180, PT ;  /* 0x000000b45d00720c */ /* 0x040fe20003fa4070 */
[----:B------:R-:W3:Y:S01]  /*c590*/  LDL R249, [R1+0x1fcc] ;  /* 0x001fcc0001f97983 */ /* 0x000ee20000100800 */
[C---:B------:R-:W-:Y:S01]  /*c5a0*/  ISETP.GT.U32.AND P6, PT, R93.reuse, R182, PT ;  /* 0x000000b65d00720c */ /* 0x040fe20003fc4070 */
[----:B------:R-:W-:Y:S01]  /*c5b0*/  @!P4 IMAD.MOV R170, RZ, RZ, -R170 ;  /* 0x000000ffffaac224 */ /* 0x000fe200078e0aaa */
[C---:B------:R-:W-:Y:S02]  /*c5c0*/  ISETP.GT.U32.AND P4, PT, R93.reuse, R15, PT ;  /* 0x0000000f5d00720c */ /* 0x040fe40003f84070 */
[----:B------:R-:W-:Y:S01]  /*c5d0*/  @!P0 IADD3 R88, R88, -R93, RZ ;  /* 0x8000005d58588210 */ /* 0x000fe20007ffe0ff */
[--C-:B------:R-:W-:Y:S01]  /*c5e0*/  @!P1 IMAD.IADD R174, R174, 0x1, -R93.reuse ;  /* 0x00000001aeae9824 */ /* 0x100fe200078e0a5d */
[C---:B------:R-:W-:Y:S01]  /*c5f0*/  ISETP.GT.U32.AND P0, PT, R93.reuse, R186, PT ;  /* 0x000000ba5d00720c */ /* 0x040fe20003f04070 */
[--C-:B------:R-:W-:Y:S01]  /*c600*/  @!P3 IMAD.IADD R176, R176, 0x1, -R93.reuse ;  /* 0x00000001b0b0b824 */ /* 0x100fe200078e0a5d */
[C---:B------:R-:W-:Y:S01]  /*c610*/  ISETP.GT.U32.AND P1, PT, R93.reuse, R188, PT ;  /* 0x000000bc5d00720c */ /* 0x040fe20003f24070 */
[----:B------:R-:W-:Y:S01]  /*c620*/  @!P2 IMAD.IADD R178, R178, 0x1, -R93 ;  /* 0x00000001b2b2a824 */ /* 0x000fe200078e0a5d */
[----:B------:R-:W-:-:S02]  /*c630*/  ISETP.GT.U32.AND P3, PT, R93, R190, PT ;  /* 0x000000be5d00720c */ /* 0x000fc40003f64070 */
[----:B------:R-:W-:Y:S01]  /*c640*/  @!P5 IADD3 R180, R180, -R93, RZ ;  /* 0x8000005db4b4d210 */ /* 0x000fe20007ffe0ff */
[----:B------:R-:W-:Y:S01]  /*c650*/  @!P6 IMAD.IADD R182, R182, 0x1, -R93 ;  /* 0x00000001b6b6e824 */ /* 0x000fe200078e0a5d */
[C---:B------:R-:W-:Y:S02]  /*c660*/  ISETP.GT.U32.AND P2, PT, R93.reuse, R192, PT ;  /* 0x000000c05d00720c */ /* 0x040fe40003f44070 */
[----:B------:R-:W-:Y:S02]  /*c670*/  ISETP.GT.U32.AND P5, PT, R93, R194, PT ;  /* 0x000000c25d00720c */ /* 0x000fe40003fa4070 */
[----:B------:R-:W4:Y:S02]  /*c680*/  LDL R93, [R1+0x1ff0] ;  /* 0x001ff000015d7983 */ /* 0x000f240000100800 */
[----:B----4-:R-:W-:Y:S02]  /*c690*/  ISETP.GE.AND P6, PT, R93, RZ, PT ;  /* 0x000000ff5d00720c */ /* 0x010fe40003fc6270 */
[----:B------:R-:W-:-:S05]  /*c6a0*/  IABS R93, c[0x0][0x17c] ;  /* 0x00005f00005d7a13 */ /* 0x000fca0000000000 */
[----:B------:R-:W-:Y:S02]  /*c6b0*/  @!P4 IMAD.IADD R15, R15, 0x1, -R93 ;  /* 0x000000010f0fc824 */ /* 0x000fe400078e0a5d */
[----:B------:R-:W4:Y:S02]  /*c6c0*/  LDL R93, [R1+0x1fec] ;  /* 0x001fec00015d7983 */ /* 0x000f240000100800 */
[----:B----4-:R-:W-:Y:S02]  /*c6d0*/  ISETP.GE.AND P4, PT, R93, RZ, PT ;  /* 0x000000ff5d00720c */ /* 0x010fe40003f86270 */
[----:B------:R-:W-:-:S05]  /*c6e0*/  IABS R93, c[0x0][0x17c] ;  /* 0x00005f00005d7a13 */ /* 0x000fca0000000000 */
[----:B------:R-:W-:Y:S02]  /*c6f0*/  @!P0 IMAD.IADD R186, R186, 0x1, -R93 ;  /* 0x00000001baba8824 */ /* 0x000fe400078e0a5d */
[----:B------:R-:W4:Y:S02]  /*c700*/  LDL R93, [R1+0x1fd4] ;  /* 0x001fd400015d7983 */ /* 0x000f240000100800 */
[----:B----4-:R-:W-:Y:S02]  /*c710*/  ISETP.GE.AND P0, PT, R93, RZ, PT ;  /* 0x000000ff5d00720c */ /* 0x010fe40003f06270 */
[----:B------:R-:W-:-:S04]  /*c720*/  IABS R93, c[0x0][0x17c] ;  /* 0x00005f00005d7a13 */ /* 0x000fc80000000000 */
[----:B------:R-:W-:Y:S02]  /*c730*/  @!P1 IADD3 R188, R188, -R93, RZ ;  /* 0x8000005dbcbc9210 */ /* 0x000fe40007ffe0ff */
[----:B------:R-:W4:Y:S01]  /*c740*/  LDL R93, [R1+0x1fd0] ;  /* 0x001fd000015d7983 */ /* 0x000f220000100800 */
[----:B------:R-:W-:Y:S01]  /*c750*/  @!P4 IMAD.MOV R174, RZ, RZ, -R174 ;  /* 0x000000ffffaec224 */ /* 0x000fe200078e0aae */
[----:B------:R-:W-:-:S03]  /*c760*/  @!P6 IADD3 R88, -R88, RZ, RZ ;  /* 0x000000ff5858e210 */ /* 0x000fc60007ffe1ff */
[----:B------:R-:W-:Y:S01]  /*c770*/  @!P0 IMAD.MOV R176, RZ, RZ, -R176 ;  /* 0x000000ffffb08224 */ /* 0x000fe200078e0ab0 */
[----:B----4-:R-:W-:Y:S02]  /*c780*/  ISETP.GE.AND P1, PT, R93, RZ, PT ;  /* 0x000000ff5d00720c */ /* 0x010fe40003f26270 */
[----:B------:R-:W-:-:S05]  /*c790*/  IABS R93, c[0x0][0x17c] ;  /* 0x00005f00005d7a13 */ /* 0x000fca0000000000 */
[--C-:B------:R-:W-:Y:S01]  /*c7a0*/  @!P3 IMAD.IADD R190, R190, 0x1, -R93.reuse ;  /* 0x00000001bebeb824 */ /* 0x100fe200078e0a5d */
[----:B---3--:R-:W-:Y:S01]  /*c7b0*/  ISETP.GE.AND P3, PT, R249, RZ, PT ;  /* 0x000000fff900720c */ /* 0x008fe20003f66270 */
[----:B------:R-:W-:Y:S01]  /*c7c0*/  @!P2 IMAD.IADD R192, R192, 0x1, -R93 ;  /* 0x00000001c0c0a824 */ /* 0x000fe200078e0a5d */
[----:B--2---:R-:W-:Y:S01]  /*c7d0*/  ISETP.GE.AND P2, PT, R153, RZ, PT ;  /* 0x000000ff9900720c */ /* 0x004fe20003f46270 */
[----:B------:R-:W2:Y:S01]  /*c7e0*/  LDL R249, [R1+0x1fc4] ;  /* 0x001fc40001f97983 */ /* 0x000ea20000100800 */
[----:B------:R-:W-:-:S03]  /*c7f0*/  IADD3 R153, R204, 0xfe, RZ ;  /* 0x000000fecc997810 */ /* 0x000fc60007ffe0ff */
[----:B------:R-:W3:Y:S01]  /*c800*/  LDL.LU R204, [R1+0x2210] ;  /* 0x0022100001cc7983 */ /* 0x000ee20000300800 */
[----:B------:R-:W-:Y:S01]  /*c810*/  @!P5 IMAD.IADD R194, R194, 0x1, -R93 ;  /* 0x00000001c2c2d824 */ /* 0x000fe200078e0a5d */
[C---:B------:R-:W-:Y:S01]  /*c820*/  ISETP.GT.U32.AND P5, PT, R93.reuse, R15, PT ;  /* 0x0000000f5d00720c */ /* 0x040fe20003fa4070 */
[----:B------:R-:W-:Y:S01]  /*c830*/  @!P1 IMAD.MOV R178, RZ, RZ, -R178 ;  /* 0x000000ffffb29224 */ /* 0x000fe200078e0ab2 */
[C---:B------:R-:W-:Y:S02]  /*c840*/  ISETP.GT.U32.AND P4, PT, R93.reuse, R186, PT ;  /* 0x000000ba5d00720c */ /* 0x040fe40003f84070 */
[----:B------:R-:W-:Y:S02]  /*c850*/  @!P3 IADD3 R180, -R180, RZ, RZ ;  /* 0x000000ffb4b4b210 */ /* 0x000fe40007ffe1ff */
[C---:B------:R-:W-:Y:S01]  /*c860*/  ISETP.GT.U32.AND P0, PT, R93.reuse, R188, PT ;  /* 0x000000bc5d00720c */ /* 0x040fe20003f04070 */
[----:B------:R-:W-:Y:S01]  /*c870*/  @!P2 IMAD.MOV R182, RZ, RZ, -R182 ;  /* 0x000000ffffb6a224 */ /* 0x000fe200078e0ab6 */
[----:B------:R-:W-:-:S02]  /*c880*/  ISETP.GT.U32.AND P1, PT, R93, R190, PT ;  /* 0x000000be5d00720c */ /* 0x000fc40003f24070 */
[C---:B------:R-:W-:Y:S02]  /*c890*/  ISETP.GT.U32.AND P3, PT, R93.reuse, R192, PT ;  /* 0x000000c05d00720c */ /* 0x040fe40003f64070 */
[C---:B------:R-:W-:Y:S02]  /*c8a0*/  ISETP.GT.U32.AND P6, PT, R93.reuse, R194, PT ;  /* 0x000000c25d00720c */ /* 0x040fe40003fc4070 */
[----:B------:R-:W-:Y:S01]  /*c8b0*/  ISETP.GT.U32.AND P2, PT, R93, R198, PT ;  /* 0x000000c65d00720c */ /* 0x000fe20003f44070 */
[--C-:B------:R-:W-:Y:S01]  /*c8c0*/  @!P5 IMAD.IADD R15, R15, 0x1, -R93.reuse ;  /* 0x000000010f0fd824 */ /* 0x100fe200078e0a5d */
[----:B------:R4:W-:Y:S01]  /*c8d0*/  STL [R1+0x1e14], R153 ;  /* 0x001e149901007387 */ /* 0x0009e20000100800 */
[--C-:B------:R-:W-:Y:S01]  /*c8e0*/  @!P4 IMAD.IADD R186, R186, 0x1, -R93.reuse ;  /* 0x00000001babac824 */ /* 0x100fe200078e0a5d */
        /* <DEDUP_REMOVED lines=8> */
[----:B------:R-:W-:Y:S02]  /*c970*/  @!P2 IADD3 R198, R198, -R93, RZ ;  /* 0x8000005dc6c6a210 */ /* 0x000fe40007ffe0ff */
[----:B---3--:R-:W-:Y:S02]  /*c980*/  ISETP.GT.U32.AND P1, PT, R93, R204, PT ;  /* 0x000000cc5d00720c */ /* 0x008fe40003f24070 */
[----:B------:R-:W3:Y:S02]  /*c990*/  LDL R93, [R1+0x1fac] ;  /* 0x001fac00015d7983 */ /* 0x000ee40000100800 */
[----:B---3--:R-:W-:Y:S02]  /*c9a0*/  ISETP.GE.AND P2, PT, R93, RZ, PT ;  /* 0x000000ff5d00720c */ /* 0x008fe40003f46270 */
[----:B------:R-:W-:-:S05]  /*c9b0*/  IABS R93, c[0x0][0x17c] ;  /* 0x00005f00005d7a13 */ /* 0x000fca0000000000 */
[----:B------:R-:W-:Y:S02]  /*c9c0*/  @!P5 IMAD.IADD R196, R196, 0x1, -R93 ;  /* 0x00000001c4c4d824 */ /* 0x000fe400078e0a5d */
        /* <DEDUP_REMOVED lines=10> */
[----:B------:R-:W-:-:S04]  /*ca70*/  IABS R93, c[0x0][0x17c] ;  /* 0x00005f00005d7a13 */ /* 0x000fc80000000000 */
[----:B------:R-:W-:Y:S02]  /*ca80*/  @!P1 IADD3 R204, R204, -R93, RZ ;  /* 0x8000005dcccc9210 */ /* 0x000fe40007ffe0ff */
[----:B------:R-:W3:Y:S01]  /*ca90*/  LDL R93, [R1+0x1f9c] ;  /* 0x001f9c00015d7983 */ /* 0x000ee20000100800 */
[----:B--2---:R-:W-:Y:S01]  /*caa0*/  ISETP.GE.AND P6, PT, R249, RZ, PT ;  /* 0x000000fff900720c */ /* 0x004fe20003fc6270 */
[----:B------:R-:W-:Y:S01]  /*cab0*/  @!P2 IMAD.MOV R186, RZ, RZ, -R186 ;  /* 0x000000ffffbaa224 */ /* 0x000fe200078e0aba */
[----:B------:R-:W-:Y:S01]  /*cac0*/  @!P5 IADD3 R188, -R188, RZ, RZ ;  /* 0x000000ffbcbcd210 */ /* 0x000fe20007ffe1ff */
[----:B------:R-:W-:Y:S01]  /*cad0*/  @!P4 IMAD.MOV R190, RZ, RZ, -R190 ;  /* 0x000000ffffbec224 */ /* 0x000fe200078e0abe */
[----:B------:R-:W2:Y:S01]  /*cae0*/  LDL R249, [R1+0x1f8c] ;  /* 0x001f8c0001f97983 */ /* 0x000ea20000100800 */
[----:B------:R-:W-:-:S08]  /*caf0*/  @!P0 IMAD.MOV R192, RZ, RZ, -R192 ;  /* 0x000000ffffc08224 */ /* 0x000fd000078e0ac0 */
[----:B------:R-:W-:Y:S01]  /*cb00*/  @!P6 IMAD.MOV R15, RZ, RZ, -R15 ;  /* 0x000000ffff0fe224 */ /* 0x000fe200078e0a0f */
[----:B---3--:R-:W-:Y:S02]  /*cb10*/  ISETP.GE.AND P1, PT, R93, RZ, PT ;  /* 0x000000ff5d00720c */ /* 0x008fe40003f26270 */
[----:B------:R-:W-:-:S05]  /*cb20*/  IABS R93, c[0x0][0x17c] ;  /* 0x00005f00005d7a13 */ /* 0x000fca0000000000 */
[--C-:B------:R-:W-:Y:S01]  /*cb30*/  @!P3 IMAD.IADD R206, R206, 0x1, -R93.reuse ;  /* 0x00000001ceceb824 */ /* 0x100fe200078e0a5d */
[C---:B------:R-:W-:Y:S02]  /*cb40*/  ISETP.GT.U32.AND P2, PT, R93.reuse, R196, PT ;  /* 0x000000c45d00720c */ /* 0x040fe40003f44070 */
[C---:B------:R-:W-:Y:S02]  /*cb50*/  ISETP.GT.U32.AND P5, PT, R93.reuse, R200, PT ;  /* 0x000000c85d00720c */ /* 0x040fe40003fa4070 */
[C---:B------:R-:W-:Y:S02]  /*cb60*/  ISETP.GT.U32.AND P4, PT, R93.reuse, R202, PT ;  /* 0x000000ca5d00720c */ /* 0x040fe40003f84070 */
[C---:B------:R-:W-:Y:S02]  /*cb70*/  ISETP.GT.U32.AND P0, PT, R93.reuse, R204, PT ;  /* 0x000000cc5d00720c */ /* 0x040fe40003f04070 */
[C---:B------:R-:W-:Y:S02]  /*cb80*/  ISETP.GT.U32.AND P3, PT, R93.reuse, R198, PT ;  /* 0x000000c65d00720c */ /* 0x040fe40003f64070 */
[C---:B------:R-:W-:Y:S01]  /*cb90*/  ISETP.GT.U32.AND P6, PT, R93.reuse, R206, PT ;  /* 0x000000ce5d00720c */ /* 0x040fe20003fc4070 */
[----:B------:R-:W-:Y:S01]  /*cba0*/  @!P1 IMAD.MOV R194, RZ, RZ, -R194 ;  /* 0x000000ffffc29224 */ /* 0x000fe200078e0ac2 */
[C---:B------:R-:W-:Y:S01]  /*cbb0*/  ISETP.GT.U32.AND P1, PT, R93.reuse, R124, PT ;  /* 0x0000007c5d00720c */ /* 0x040fe20003f24070 */
[--C-:B------:R-:W-:Y:S01]  /*cbc0*/  @!P2 IMAD.IADD R196, R196, 0x1, -R93.reuse ;  /* 0x00000001c4c4a824 */ /* 0x100fe200078e0a5d */
[C---:B------:R-:W-:Y:S01]  /*cbd0*/  ISETP.GT.U32.AND P2, PT, R93.reuse, R210, PT ;  /* 0x000000d25d00720c */ /* 0x040fe20003f44070 */
[--C-:B------:R-:W-:Y:S01]  /*cbe0*/  @!P5 IMAD.IADD R200, R200, 0x1, -R93.reuse ;  /* 0x00000001c8c8d824 */ /* 0x100fe200078e0a5d */
[C---:B------:R-:W-:Y:S01]  /*cbf0*/  ISETP.GT.U32.AND P5, PT, R93.reuse, R212, PT ;  /* 0x000000d45d00720c */ /* 0x040fe20003fa4070 */
[----:B------:R-:W-:Y:S01]  /*cc00*/  @!P4 IMAD.IADD R202, R202, 0x1, -R93 ;  /* 0x00000001cacac824 */ /* 0x000fe200078e0a5d */
[----:B------:R-:W-:-:S02]  /*cc10*/  ISETP.GT.U32.AND P4, PT, R93, R214, PT ;  /* 0x000000d65d00720c */ /* 0x000fc40003f84070 */
[-C--:B------:R-:W-:Y:S02]  /*cc20*/  @!P0 IADD3 R204, R204, -R93.reuse, RZ ;  /* 0x8000005dcccc8210 */ /* 0x080fe40007ffe0ff */
[----:B------:R-:W-:Y:S01]  /*cc30*/  @!P3 IADD3 R198, R198, -R93, RZ ;  /* 0x8000005dc6c6b210 */ /* 0x000fe20007ffe0ff */
[----:B------:R-:W-:Y:S01]  /*cc40*/  @!P6 IMAD.IADD R206, R206, 0x1, -R93 ;  /* 0x00000001cecee824 */ /* 0x000fe200078e0a5d */
[----:B------:R-:W-:Y:S02]  /*cc50*/  ISETP.GT.U32.AND P0, PT, R93, R216, PT ;  /* 0x000000d85d00720c */ /* 0x000fe40003f04070 */
[----:B------:R-:W3:Y:S02]  /*cc60*/  LDL R93, [R1+0x1f80] ;  /* 0x001f8000015d7983 */ /* 0x000ee40000100800 */
[----:B---3--:R-:W-:Y:S02]  /*cc70*/  ISETP.GE.AND P6, PT, R93, RZ, PT ;  /* 0x000000ff5d00720c */ /* 0x008fe40003fc6270 */
[----:B------:R-:W-:-:S05]  /*cc80*/  IABS R93, c[0x0][0x17c] ;  /* 0x00005f00005d7a13 */ /* 0x000fca0000000000 */
[--C-:B------:R-:W-:Y:S01]  /*cc90*/  @!P1 IMAD.IADD R124, R124, 0x1, -R93.reuse ;  /* 0x000000017c7c9824 */ /* 0x100fe200078e0a5d */
[----:B------:R-:W-:Y:S01]  /*cca0*/  ISETP.GT.U32.AND P1, PT, R93, R218, PT ;  /* 0x000000da5d00720c */ /* 0x000fe20003f24070 */
[----:B------:R-:W-:Y:S02]  /*ccb0*/  @!P2 IMAD.IADD R210, R210, 0x1, -R93 ;  /* 0x00000001d2d2a824 */ /* 0x000fe400078e0a5d */
[----:B------:R-:W3:Y:S02]  /*ccc0*/  LDL R93, [R1+0x1f7c] ;  /* 0x001f7c00015d7983 */ /* 0x000ee40000100800 */
[----:B---3--:R-:W-:Y:S02]  /*ccd0*/  ISETP.GE.AND P2, PT, R93, RZ, PT ;  /* 0x000000ff5d00720c */ /* 0x008fe40003f46270 */
[----:B------:R-:W-:-:S04]  /*cce0*/  IABS R93, c[0x0][0x17c] ;  /* 0x00005f00005d7a13 */ /* 0x000fc80000000000 */
[----:B------:R-:W-:Y:S02]  /*ccf0*/  @!P5 IADD3 R212, R212, -R93, RZ ;  /* 0x8000005dd4d4d210 */ /* 0x000fe40007ffe0ff */
        /* <DEDUP_REMOVED lines=8> */
[----:B------:R-:W3:Y:S01]  /*cd80*/  LDL R93, [R1+0x1f64] ;  /* 0x001f6400015d7983 */ /* 0x000ee20000100800 */
[----:B--2---:R-:W-:Y:S01]  /*cd90*/  ISETP.GE.AND P3, PT, R249, RZ, PT ;  /* 0x000000fff900720c */ /* 0x004fe20003f66270 */
[----:B------:R-:W-:Y:S01]  /*cda0*/  @!P2 IMAD.MOV R200, RZ, RZ, -R200 ;  /* 0x000000ffffc8a224 */ /* 0x000fe200078e0ac8 */
[----:B------:R-:W-:Y:S01]  /*cdb0*/  @!P5 IADD3 R202, -R202, RZ, RZ ;  /* 0x000000ffcacad210 */ /* 0x000fe20007ffe1ff */
[----:B------:R-:W-:Y:S01]  /*cdc0*/  @!P4 IMAD.MOV R204, RZ, RZ, -R204 ;  /* 0x000000ffffccc224 */ /* 0x000fe200078e0acc */
[----:B------:R-:W-:Y:S01]  /*cdd0*/  IABS R249, R153 ;  /* 0x0000009900f97213 */ /* 0x000fe20000000000 */
[----:B------:R-:W-:-:S08]  /*cde0*/  @!P6 IMAD.MOV R196, RZ, RZ, -R196 ;  /* 0x000000ffffc4e224 */ /* 0x000fd000078e0ac4 */
[----:B------:R-:W-:Y:S02]  /*cdf0*/  @!P3 IMAD.MOV R198, RZ, RZ, -R198 ;  /* 0x000000ffffc6b224 */ /* 0x000fe400078e0ac6 */
[----:B------:R-:W-:-:S04]  /*ce00*/  IMAD.HI.U32 R208, R208, R249, RZ ;  /* 0x000000f9d0d07227 */ /* 0x000fc800078e00ff */
[----:B------:R-:W-:Y:S01]  /*ce10*/  IMAD.MOV R208, RZ, RZ, -R208 ;  /* 0x000000ffffd07224 */ /* 0x000fe200078e0ad0 */
[----:B---3--:R-:W-:Y:S02]  /*ce20*/  ISETP.GE.AND P0, PT, R93, RZ, PT ;  /* 0x000000ff5d00720c */ /* 0x008fe40003f06270 */
[----:B------:R-:W-:-:S04]  /*ce30*/  IABS R93, c[0x0][0x17c] ;  /* 0x00005f00005d7a13 */ /* 0x000fc80000000000 */
[----:B------:R-:W-:Y:S02]  /*ce40*/  @!P1 IADD3 R218, R218, -R93, RZ ;  /* 0x8000005ddada9210 */ /* 0x000fe40007ffe0ff */
[C---:B------:R-:W-:Y:S02]  /*ce50*/  ISETP.GT.U32.AND P1, PT, R93.reuse, R124, PT ;  /* 0x0000007c5d00720c */ /* 0x040fe40003f24070 */
[C---:B------:R-:W-:Y:S02]  /*ce60*/  ISETP.GT.U32.AND P3, PT, R93.reuse, R210, PT ;  /* 0x000000d25d00720c */ /* 0x040fe40003f64070 */
[C---:B------:R-:W-:Y:S02]  /*ce70*/  ISETP.GT.U32.AND P2, PT, R93.reuse, R212, PT ;  /* 0x000000d45d00720c */ /* 0x040fe40003f44070 */
[C---:B------:R-:W-:Y:S02]  /*ce80*/  ISETP.GT.U32.AND P5, PT, R93.reuse, R214, PT ;  /* 0x000000d65d00720c */ /* 0x040fe40003fa4070 */
[----:B------:R-:W-:-:S02]  /*ce90*/  ISETP.GT.U32.AND P4, PT, R93, R216, PT ;  /* 0x000000d85d00720c */ /* 0x000fc40003f84070 */
[C---:B------:R-:W-:Y:S01]  /*cea0*/  ISETP.GT.U32.AND P6, PT, R93.reuse, R218, PT ;  /* 0x000000da5d00720c */ /* 0x040fe20003fc4070 */
[----:B------:R-:W-:Y:S01]  /*ceb0*/  @!P0 IMAD.MOV R206, RZ, RZ, -R206 ;  /* 0x000000ffffce8224 */ /* 0x000fe200078e0ace */
[C---:B------:R-:W-:Y:S01]  /*cec0*/  ISETP.GT.U32.AND P0, PT, R93.reuse, R16, PT ;  /* 0x000000105d00720c */ /* 0x040fe20003f04070 */
[----:B------:R-:W-:Y:S01]  /*ced0*/  @!P1 IMAD.IADD R124, R124, 0x1, -R93 ;  /* 0x000000017c7c9824 */ /* 0x000fe200078e0a5d */
[C---:B------:R-:W-:Y:S01]  /*cee0*/  ISETP.GT.U32.AND P1, PT, R93.reuse, R222, PT ;  /* 0x000000de5d00720c */ /* 0x040fe20003f24070 */
[C---:B------:R-:W-:Y:S01]  /*cef0*/  IMAD R208, R93.reuse, R208, R249 ;  /* 0x000000d05dd07224 */ /* 0x040fe200078e02f9 */
[----:B------:R-:W-:Y:S01]  /*cf00*/  @!P3 IADD3 R210, R210, -R93, RZ ;  /* 0x8000005dd2d2b210 */ /* 0x000fe20007ffe0ff */
[--C-:B------:R-:W-:Y:S01]  /*cf10*/  @!P2 IMAD.IADD R212, R212, 0x1, -R93.reuse ;  /* 0x00000001d4d4a824 */ /* 0x100fe200078e0a5d */
[C---:B------:R-:W-:Y:S01]  /*cf20*/  ISETP.GT.U32.AND P3, PT, R93.reuse, R224, PT ;  /* 0x000000e05d00720c */ /* 0x040fe20003f64070 */
[--C-:B------:R-:W-:Y:S01]  /*cf30*/  @!P5 IMAD.IADD R214, R214, 0x1, -R93.reuse ;  /* 0x00000001d6d6d824 */ /* 0x100fe200078e0a5d */
[C---:B------:R-:W-:Y:S01]  /*cf40*/  ISETP.GT.U32.AND P2, PT, R93.reuse, R226, PT ;  /* 0x000000e25d00720c */ /* 0x040fe20003f44070 */
[----:B------:R-:W-:Y:S01]  /*cf50*/  @!P4 IMAD.IADD R216, R216, 0x1, -R93 ;  /* 0x00000001d8d8c824 */ /* 0x000fe200078e0a5d */
[C---:B------:R-:W-:Y:S01]  /*cf60*/  ISETP.GT.U32.AND P5, PT, R93.reuse, R228, PT ;  /* 0x000000e45d00720c */ /* 0x040fe20003fa4070 */
[----:B------:R-:W2:Y:S01]  /*cf70*/  LDL R249, [R1+0x1f38] ;  /* 0x001f380001f97983 */ /* 0x000ea20000100800 */
[----:B------:R-:W-:-:S02]  /*cf80*/  ISETP.GT.U32.AND P4, PT, R93, R230, PT ;  /* 0x000000e65d00720c */ /* 0x000fc40003f84070 */
        /* <DEDUP_REMOVED lines=18> */
[----:B------:R-:W-:Y:S01]  /*d0b0*/  @!P0 IADD3 R210, -R210, RZ, RZ ;  /* 0x000000ffd2d28210 */ /* 0x000fe20007ffe1ff */
[----:B------:R-:W-:Y:S02]  /*d0c0*/  @!P1 IMAD.MOV R212, RZ, RZ, -R212 ;  /* 0x000000ffffd49224 */ /* 0x000fe400078e0ad4 */
[----:B------:R-:W-:Y:S02]  /*d0d0*/  @!P6 IMAD.MOV R124, RZ, RZ, -R124 ;  /* 0x000000ffff7ce224 */ /* 0x000fe400078e0a7c */
[----:B------:R-:W-:Y:S01]  /*d0e0*/  @!P3 IMAD.MOV R214, RZ, RZ, -R214 ;  /* 0x000000ffffd6b224 */ /* 0x000fe200078e0ad6 */
[----:B---3--:R-:W-:Y:S02]  /*d0f0*/  ISETP.GE.AND P2, PT, R93, RZ, PT ;  /* 0x000000ff5d00720c */ /* 0x008fe40003f46270 */
[----:B------:R-:W-:-:S05]  /*d100*/  IABS R93, c[0x0][0x17c] ;  /* 0x00005f00005d7a13 */ /* 0x000fca0000000000 */
[--C-:B------:R-:W-:Y:S02]  /*d110*/  @!P5 IMAD.IADD R228, R228, 0x1, -R93.reuse ;  /* 0x00000001e4e4d824 */ /* 0x100fe400078e0a5d */
[----:B------:R-:W-:Y:S01]  /*d120*/  @!P4 IMAD.IADD R230, R230, 0x1, -R93 ;  /* 0x00000001e6e6c824 */ /* 0x000fe200078e0a5d */
[----:B--2---:R-:W-:Y:S02]  /*d130*/  ISETP.GE.AND P5, PT, R249, RZ, PT ;  /* 0x000000fff900720c */ /* 0x004fe40003fa6270 */
[C---:B------:R-:W-:Y:S01]  /*d140*/  ISETP.GT.U32.AND P4, PT, R93.reuse, R16, PT ;  /* 0x000000105d00720c */ /* 0x040fe20003f84070 */
[----:B------:R-:W-:Y:S01]  /*d150*/  @!P2 IMAD.MOV R216, RZ, RZ, -R216 ;  /* 0x000000ffffd8a224 */ /* 0x000fe200078e0ad8 */
[C---:B------:R-:W-:Y:S02]  /*d160*/  ISETP.GT.U32.AND P0, PT, R93.reuse, R222, PT ;  /* 0x000000de5d00720c */ /* 0x040fe40003f04070 */
[C---:B------:R-:W-:Y:S02]  /*d170*/  ISETP.GT.U32.AND P1, PT, R93.reuse, R224, PT ;  /* 0x000000e05d00720c */ /* 0x040fe40003f24070 */
[----:B------:R-:W-:-:S02]  /*d180*/  ISETP.GT.U32.AND P3, PT, R93, R226, PT ;  /* 0x000000e25d00720c */ /* 0x000fc40003f64070 */
[C---:B------:R-:W-:Y:S02]  /*d190*/  ISETP.GT.U32.AND P2, PT, R93.reuse, R228, PT ;  /* 0x000000e45d00720c */ /* 0x040fe40003f44070 */
[C---:B------:R-:W-:Y:S01]  /*d1a0*/  ISETP.GT.U32.AND P6, PT, R93.reuse, R230, PT ;  /* 0x000000e65d00720c */ /* 0x040fe20003fc4070 */
[----:B------:R-:W-:Y:S01]  /*d1b0*/  @!P5 IMAD.MOV R218, RZ, RZ, -R218 ;  /* 0x000000ffffdad224 */ /* 0x000fe200078e0ada */
[C---:B------:R-:W-:Y:S01]  /*d1c0*/  ISETP.GT.U32.AND P5, PT, R93.reuse, R247, PT ;  /* 0x000000f75d00720c */ /* 0x040fe20003fa4070 */
[--C-:B------:R-:W-:Y:S01]  /*d1d0*/  @!P4 IMAD.IADD R16, R16, 0x1, -R93.reuse ;  /* 0x000000011010c824 */ /* 0x100fe200078e0a5d */
[C---:B------:R-:W-:Y:S01]  /*d1e0*/  ISETP.GT.U32.AND P4, PT, R93.reuse, R75, PT ;  /* 0x0000004b5d00720c */ /* 0x040fe20003f84070 */
        /* <DEDUP_REMOVED lines=9> */
[----:B------:R-:W2:Y:S02]  /*d280*/  LDL R93, [R1+0x1f34] ;  /* 0x001f3400015d7983 */ /* 0x000ea40000100800 */
[----:B--2---:R-:W-:Y:S02]  /*d290*/  ISETP.GE.AND P6, PT, R93, RZ, PT ;  /* 0x000000ff5d00720c */ /* 0x004fe40003fc6270 */
[----:B------:R-:W-:-:S04]  /*d2a0*/  IABS R93, c[0x0][0x17c] ;  /* 0x00005f00005d7a13 */ /* 0x000fc80000000000 */
[----:B------:R-:W-:Y:S02]  /*d2b0*/  @!P5 IADD3 R247, R247, -R93, RZ ;  /* 0x8000005df7f7d210 */ /* 0x000fe40007ffe0ff */
[----:B------:R-:W2:Y:S02]  /*d2c0*/  LDL R93, [R1+0x1f28] ;  /* 0x001f2800015d7983 */ /* 0x000ea40000100800 */
[----:B--2---:R-:W-:Y:S02]  /*d2d0*/  ISETP.GE.AND P5, PT, R93, RZ, PT ;  /* 0x000000ff5d00720c */ /* 0x004fe40003fa6270 */
[----:B------:R-:W-:-:S05]  /*d2e0*/  IABS R93, c[0x0][0x17c] ;  /* 0x00005f00005d7a13 */ /* 0x000fca0000000000 */
[----:B------:R-:W-:Y:S02]  /*d2f0*/  @!P4 IMAD.IADD R75, R75, 0x1, -R93 ;  /* 0x000000014b4bc824 */ /* 0x000fe400078e0a5d */
        /* <DEDUP_REMOVED lines=10> */
[----:B------:R-:W-:-:S04]  /*d3a0*/  IABS R93, c[0x0][0x17c] ;  /* 0x00005f00005d7a13 */ /* 0x000fc80000000000 */
[----:B------:R-:W-:Y:S02]  /*d3b0*/  @!P3 IADD3 R238, R238, -R93, RZ ;  /* 0x8000005deeeeb210 */ /* 0x000fe40007ffe0ff */
[----:B------:R-:W2:Y:S01]  /*d3c0*/  LDL R93, [R1+0x1f0c] ;  /* 0x001f0c00015d7983 */ /* 0x000ea20000100800 */
[----:B------:R-:W-:Y:S01]  /*d3d0*/  @!P5 IMAD.MOV R222, RZ, RZ, -R222 ;  /* 0x000000ffffded224 */ /* 0x000fe200078e0ade */
[----:B------:R-:W-:Y:S01]  /*d3e0*/  @!P4 IADD3 R224, -R224, RZ, RZ ;  /* 0x000000ffe0e0c210 */ /* 0x000fe20007ffe1ff */
[----:B------:R-:W-:Y:S02]  /*d3f0*/  @!P0 IMAD.MOV R226, RZ, RZ, -R226 ;  /* 0x000000ffffe28224 */ /* 0x000fe400078e0ae2 */
[----:B------:R-:W-:Y:S02]  /*d400*/  @!P1 IMAD.MOV R228, RZ, RZ, -R228 ;  /* 0x000000ffffe49224 */ /* 0x000fe400078e0ae4 */
[----:B------:R-:W-:Y:S01]  /*d410*/  @!P6 IMAD.MOV R16, RZ, RZ, -R16 ;  /* 0x000000ffff10e224 */ /* 0x000fe200078e0a10 */
[----:B--2---:R-:W-:-:S02]  /*d420*/  ISETP.GE.AND P3, PT, R93, RZ, PT ;  /* 0x000000ff5d00720c */ /* 0x004fc40003f66270 */
[----:B------:R-:W-:-:S05]  /*d430*/  IABS R93, c[0x0][0x17c] ;  /* 0x00005f00005d7a13 */ /* 0x000fca0000000000 */
[----:B------:R-:W-:Y:S01]  /*d440*/  @!P2 IMAD.IADD R0, R0, 0x1, -R93 ;  /* 0x000000010000a824 */ /* 0x000fe200078e0a5d */
[C---:B------:R-:W-:Y:S02]  /*d450*/  ISETP.GT.U32.AND P2, PT, R93.reuse, R247, PT ;  /* 0x000000f75d00720c */ /* 0x040fe40003f44070 */
[C---:B------:R-:W-:Y:S02]  /*d460*/  ISETP.GT.U32.AND P5, PT, R93.reuse, R75, PT ;  /* 0x0000004b5d00720c */ /* 0x040fe40003fa4070 */
[C---:B------:R-:W-:Y:S02]  /*d470*/  ISETP.GT.U32.AND P4, PT, R93.reuse, R234, PT ;  /* 0x000000ea5d00720c */ /* 0x040fe40003f84070 */
[C---:B------:R-:W-:Y:S02]  /*d480*/  ISETP.GT.U32.AND P0, PT, R93.reuse, R236, PT ;  /* 0x000000ec5d00720c */ /* 0x040fe40003f04070 */
[C---:B------:R-:W-:Y:S02]  /*d490*/  ISETP.GT.U32.AND P1, PT, R93.reuse, R238, PT ;  /* 0x000000ee5d00720c */ /* 0x040fe40003f24070 */
[C---:B------:R-:W-:Y:S01]  /*d4a0*/  ISETP.GT.U32.AND P6, PT, R93.reuse, R0, PT ;  /* 0x000000005d00720c */ /* 0x040fe20003fc4070 */
[----:B------:R-:W-:Y:S01]  /*d4b0*/  @!P3 IMAD.MOV R230, RZ, RZ, -R230 ;  /* 0x000000ffffe6b224 */ /* 0x000fe200078e0ae6 */
[----:B------:R-:W-:-:S02]  /*d4c0*/  ISETP.GT.U32.AND P3, PT, R93, R2, PT ;  /* 0x000000025d00720c */ /* 0x000fc40003f64070 */
[----:B------:R-:W-:Y:S01]  /*d4d0*/  @!P2 IADD3 R247, R247, -R93, RZ ;  /* 0x8000005df7f7a210 */ /* 0x000fe20007ffe0ff */
[--C-:B------:R-:W-:Y:S01]  /*d4e0*/  @!P5 IMAD.IADD R75, R75, 0x1, -R93.reuse ;  /* 0x000000014b4bd824 */ /* 0x100fe200078e0a5d */
[C---:B------:R-:W-:Y:S01]  /*d4f0*/  ISETP.GT.U32.AND P2, PT, R93.reuse, R3, PT ;  /* 0x000000035d00720c */ /* 0x040fe20003f44070 */
[--C-:B------:R-:W-:Y:S01]  /*d500*/  @!P4 IMAD.IADD R234, R234, 0x1, -R93.reuse ;  /* 0x00000001eaeac824 */ /* 0x100fe200078e0a5d */
[C---:B------:R-:W-:Y:S01]  /*d510*/  ISETP.GT.U32.AND P5, PT, R93.reuse, R23, PT ;  /* 0x000000175d00720c */ /* 0x040fe20003fa4070 */
[--C-:B------:R-:W-:Y:S01]  /*d520*/  @!P0 IMAD.IADD R236, R236, 0x1, -R93.reuse ;  /* 0x00000001ecec8824 */ /* 0x100fe200078e0a5d */
[C---:B------:R-:W-:Y:S02]  /*d530*/  ISETP.GT.U32.AND P4, PT, R93.reuse, R25, PT ;  /* 0x000000195d00720c */ /* 0x040fe40003f84070 */
[----:B------:R-:W-:Y:S01]  /*d540*/  @!P1 IADD3 R238, R238, -R93, RZ ;  /* 0x8000005deeee9210 */ /* 0x000fe20007ffe0ff */
[----:B------:R-:W-:Y:S01]  /*d550*/  @!P6 IMAD.IADD R0, R0, 0x1, -R93 ;  /* 0x000000010000e824 */ /* 0x000fe200078e0a5d */
[----:B------:R-:W-:-:S02]  /*d560*/  ISETP.GT.U32.AND P0, PT, R93, R27, PT ;  /* 0x0000001b5d00720c */ /* 0x000fc40003f04070 */
[----:B------:R-:W-:Y:S02]  /*d570*/  ISETP.GT.U32.AND P1, PT, R93, R145, PT ;  /* 0x000000915d00720c */ /* 0x000fe40003f24070 */
        /* <DEDUP_REMOVED lines=20> */
[----:B------:R-:W2:Y:S01]  /*d6c0*/  LDL R93, [R1+0x1ed4] ;  /* 0x001ed400015d7983 */ /* 0x000ea20000100800 */
[----:B------:R-:W-:Y:S02]  /*d6d0*/  @!P3 IMAD.MOV R75, RZ, RZ, -R75 ;  /* 0x000000ffff4bb224 */ /* 0x000fe400078e0a4b */
[----:B------:R-:W-:Y:S02]  /*d6e0*/  @!P2 IMAD.MOV R234, RZ, RZ, -R234 ;  /* 0x000000ffffeaa224 */ /* 0x000fe400078e0aea */
[----:B------:R-:W-:Y:S01]  /*d6f0*/  @!P5 IMAD.MOV R236, RZ, RZ, -R236 ;  /* 0x000000ffffecd224 */ /* 0x000fe200078e0aec */
[----:B------:R-:W-:Y:S02]  /*d700*/  @!P6 IADD3 R247, -R247, RZ, RZ ;  /* 0x000000fff7f7e210 */ /* 0x000fe40007ffe1ff */
[----:B------:R-:W-:-:S02]  /*d710*/  @!P4 IADD3 R238, -R238, RZ, RZ ;  /* 0x000000ffeeeec210 */ /* 0x000fc40007ffe1ff */
[----:B--2---:R-:W-:Y:S02]  /*d720*/  ISETP.GE.AND P0, PT, R93, RZ, PT ;  /* 0x000000ff5d00720c */ /* 0x004fe40003f06270 */
[----:B------:R-:W-:-:S04]  /*d730*/  IABS R93, c[0x0][0x17c] ;  /* 0x00005f00005d7a13 */ /* 0x000fc80000000000 */
[----:B------:R-:W-:Y:S01]  /*d740*/  ISETP.GT.U32.AND P3, PT, R93, R3, PT ;  /* 0x000000035d00720c */ /* 0x000fe20003f64070 */
[----:B------:R-:W-:Y:S01]  /*d750*/  @!P1 IMAD.IADD R145, R145, 0x1, -R93 ;  /* 0x0000000191919824 */ /* 0x000fe200078e0a5d */
[C---:B------:R-:W-:Y:S02]  /*d760*/  ISETP.GT.U32.AND P1, PT, R93.reuse, R2, PT ;  /* 0x000000025d00720c */ /* 0x040fe40003f24070 */
[C---:B------:R-:W-:Y:S02]  /*d770*/  ISETP.GT.U32.AND P2, PT, R93.reuse, R23, PT ;  /* 0x000000175d00720c */ /* 0x040fe40003f44070 */
[C---:B------:R-:W-:Y:S01]  /*d780*/  ISETP.GT.U32.AND P5, PT, R93.reuse, R25, PT ;  /* 0x000000195d00720c */ /* 0x040fe20003fa4070 */
[----:B------:R-:W-:Y:S01]  /*d790*/  @!P0 IMAD.MOV R0, RZ, RZ, -R0 ;  /* 0x000000ffff008224 */ /* 0x000fe200078e0a00 */
[C---:B------:R-:W-:Y:S02]  /*d7a0*/  ISETP.GT.U32.AND P6, PT, R93.reuse, R27, PT ;  /* 0x0000001b5d00720c */ /* 0x040fe40003fc4070 */
[----:B------:R-:W-:-:S02]  /*d7b0*/  ISETP.GT.U32.AND P4, PT, R93, R145, PT ;  /* 0x000000915d00720c */ /* 0x000fc40003f84070 */
[----:B------:R-:W-:Y:S01]  /*d7c0*/  ISETP.GT.U32.AND P0, PT, R93, R149, PT ;  /* 0x000000955d00720c */ /* 0x000fe20003f04070 */
[--C-:B------:R-:W-:Y:S01]  /*d7d0*/  @!P3 IMAD.IADD R3, R3, 0x1, -R93.reuse ;  /* 0x000000010303b824 */ /* 0x100fe200078e0a5d */
[C---:B------:R-:W-:Y:S01]  /*d7e0*/  ISETP.GT.U32.AND P3, PT, R93.reuse, R160, PT ;  /* 0x000000a05d00720c */ /* 0x040fe20003f64070 */
[--C-:B------:R-:W-:Y:S01]  /*d7f0*/  @!P1 IMAD.IADD R2, R2, 0x1, -R93.reuse ;  /* 0x0000000102029824 */ /* 0x100fe200078e0a5d */
[----:B------:R-:W-:Y:S02]  /*d800*/  ISETP.GT.U32.AND P1, PT, R93, R151, PT ;  /* 0x000000975d00720c */ /* 0x000fe40003f24070 */
[----:B------:R-:W-:Y:S01]  /*d810*/  @!P2 IADD3 R23, R23, -R93, RZ ;  /* 0x8000005d1717a210 */ /* 0x000fe20007ffe0ff */
[----:B------:R-:W-:Y:S01]  /*d820*/  @!P5 IMAD.IADD R25, R25, 0x1, -R93 ;  /* 0x000000011919d824 */ /* 0x000fe200078e0a5d */
[----:B------:R-:W-:Y:S02]  /*d830*/  ISETP.GT.U32.AND P2, PT, R93, R220, PT ;  /* 0x000000dc5d00720c */ /* 0x000fe40003f44070 */
[----:B------:R-:W2:Y:S02]  /*d840*/  LDL R93, [R1+0x1ec0] ;  /* 0x001ec000015d7983 */ /* 0x000ea40000100800 */
[----:B--2---:R-:W-:-:S02]  /*d850*/  ISETP.GE.AND P5, PT, R93, RZ, PT ;  /* 0x000000ff5d00720c */ /* 0x004fc40003fa6270 */
        /* <DEDUP_REMOVED lines=19> */
[----:B------:R-:W-:Y:S01]  /*d990*/  @!P5 IADD3 R2, -R2, RZ, RZ ;  /* 0x000000ff0202d210 */ /* 0x000fe20007ffe1ff */
[----:B------:R-:W-:Y:S02]  /*d9a0*/  @!P6 IMAD.MOV R3, RZ, RZ, -R3 ;  /* 0x000000ffff03e224 */ /* 0x000fe400078e0a03 */
[----:B------:R-:W-:Y:S01]  /*d9b0*/  @!P4 IMAD.MOV R23, RZ, RZ, -R23 ;  /* 0x000000ffff17c224 */ /* 0x000fe200078e0a17 */
[----:B------:R-:W-:Y:S01]  /*d9c0*/  @!P1 IADD3 R27, -R27, RZ, RZ ;  /* 0x000000ff1b1b9210 */ /* 0x000fe20007ffe1ff */
[----:B------:R-:W-:Y:S01]  /*d9d0*/  @!P0 IMAD.MOV R25, RZ, RZ, -R25 ;  /* 0x000000ffff198224 */ /* 0x000fe200078e0a19 */
[----:B--2---:R-:W-:Y:S02]  /*d9e0*/  ISETP.GE.AND P3, PT, R93, RZ, PT ;  /* 0x000000ff5d00720c */ /* 0x004fe40003f66270 */
[----:B------:R-:W-:-:S05]  /*d9f0*/  IABS R93, c[0x0][0x17c] ;  /* 0x00005f00005d7a13 */ /* 0x000fca0000000000 */
[----:B------:R-:W-:Y:S01]  /*da00*/  @!P2 IMAD.IADD R220, R220, 0x1, -R93 ;  /* 0x00000001dcdca824 */ /* 0x000fe200078e0a5d */
[C---:B------:R-:W-:Y:S02]  /*da10*/  ISETP.GT.U32.AND P2, PT, R93.reuse, R149, PT ;  /* 0x000000955d00720c */ /* 0x040fe40003f44070 */
[C---:B------:R-:W-:Y:S02]  /*da20*/  ISETP.GT.U32.AND P5, PT, R93.reuse, R151, PT ;  /* 0x000000975d00720c */ /* 0x040fe40003fa4070 */
[C---:B------:R-:W-:Y:S02]  /*da30*/  ISETP.GT.U32.AND P6, PT, R93.reuse, R160, PT ;  /* 0x000000a05d00720c */ /* 0x040fe40003fc4070 */
[C---:B------:R-:W-:Y:S02]  /*da40*/  ISETP.GT.U32.AND P4, PT, R93.reuse, R220, PT ;  /* 0x000000dc5d00720c */ /* 0x040fe40003f84070 */
[C---:B------:R-:W-:Y:S02]  /*da50*/  ISETP.GT.U32.AND P0, PT, R93.reuse, R248, PT ;  /* 0x000000f85d00720c */ /* 0x040fe40003f04070 */
[----:B------:R-:W-:-:S02]  /*da60*/  ISETP.GT.U32.AND P1, PT, R93, R208, PT ;  /* 0x000000d05d00720c */ /* 0x000fc40003f24070 */
[----:B------:R-:W2:Y:S01]  /*da70*/  LDL R93, [R1+0x1e64] ;  /* 0x001e6400015d7983 */ /* 0x000ea20000100800 */
[----:B------:R-:W-:Y:S01]  /*da80*/  @!P3 IMAD.MOV R145, RZ, RZ, -R145 ;  /* 0x000000ffff91b224 */ /* 0x000fe200078e0a91 */
[----:B------:R-:W-:-:S04]  /*da90*/  MOV R249, c[0x0][0x180] ;  /* 0x0000600000f97a02 */ /* 0x000fc80000000f00 */
[----:B------:R-:W-:Y:S02]  /*daa0*/  IADD3 R249, R249, -0x1, RZ ;  /* 0xfffffffff9f97810 */ /* 0x000fe40007ffe0ff */
[----:B--2---:R-:W-:Y:S02]  /*dab0*/  ISETP.GE.AND P3, PT, R93, RZ, PT ;  /* 0x000000ff5d00720c */ /* 0x004fe40003f66270 */
[----:B------:R-:W-:-:S05]  /*dac0*/  IABS R93, c[0x0][0x17c] ;  /* 0x00005f00005d7a13 */ /* 0x000fca0000000000 */
[--C-:B------:R-:W-:Y:S01]  /*dad0*/  @!P2 IMAD.IADD R149, R149, 0x1, -R93.reuse ;  /* 0x000000019595a824 */ /* 0x100fe200078e0a5d */
[----:B------:R-:W-:Y:S01]  /*dae0*/  ISETP.GE.U32.AND P2, PT, R249, 0x7fffff80, PT ;  /* 0x7fffff80f900780c */ /* 0x000fe20003f46070 */
[----:B------:R-:W-:Y:S01]  /*daf0*/  @!P0 IMAD.IADD R248, R248, 0x1, -R93 ;  /* 0x00000001f8f88824 */ /* 0x000fe200078e0a5d */
[-C--:B------:R-:W-:Y:S01]  /*db00*/  @!P1 IADD3 R208, R208, -R93.reuse, RZ ;  /* 0x8000005dd0d09210 */ /* 0x080fe20007ffe0ff */
[----:B------:R-:W-:Y:S01]  /*db10*/  IMAD.MOV.U32 R249, RZ, RZ, c[0x0][0x180] ;  /* 0x00006000fff97624 */ /* 0x000fe200078e00ff */
[----:B------:R-:W-:Y:S01]  /*db20*/  ISETP.GE.AND P0, PT, R250, RZ, PT ;  /* 0x000000fffa00720c */ /* 0x000fe20003f06270 */
[----:B------:R-:W-:Y:S01]  /*db30*/  @!P3 IMAD.MOV R149, RZ, RZ, -R149 ;  /* 0x000000ffff95b224 */ /* 0x000fe200078e0a95 */
[----:B------:R-:W-:Y:S01]  /*db40*/  @!P5 IADD3 R151, R151, -R93, RZ ;  /* 0x8000005d9797d210 */ /* 0x000fe20007ffe0ff */
[--C-:B------:R-:W-:Y:S01]  /*db50*/  @!P6 IMAD.IADD R160, R160, 0x1, -R93.reuse ;  /* 0x00000001a0a0e824 */ /* 0x100fe200078e0a5d */
[C---:B------:R-:W-:Y:S01]  /*db60*/  ISETP.GT.U32.AND P1, PT, R93.reuse, R248, PT ;  /* 0x000000f85d00720c */ /* 0x040fe20003f24070 */
[----:B------:R-:W-:Y:S01]  /*db70*/  @!P4 IMAD.IADD R220, R220, 0x1, -R93 ;  /* 0x00000001dcdcc824 */ /* 0x000fe200078e0a5d */
[----:B------:R-:W-:Y:S01]  /*db80*/  ISETP.GT.U32.AND P3, PT, R93, R208, PT ;  /* 0x000000d05d00720c */ /* 0x000fe20003f64070 */
[----:B------:R-:W-:Y:S01]  /*db90*/  IMAD.MOV.U32 R93, RZ, RZ, c[0x0][0x180] ;  /* 0x00006000ff5d7624 */ /* 0x000fe200078e00ff */
[----:B------:R-:W-:Y:S01]  /*dba0*/  IADD3 R249, R249, -0x5, RZ ;  /* 0xfffffffbf9f97810 */ /* 0x000fe20007ffe0ff */
[----:B-1----:R-:W2:Y:S01]  /*dbb0*/  LDL.LU R250, [R1+0x14] ;  /* 0x0000140001fa7983 */ /* 0x002ea20000300800 */
[----:B------:R-:W-:-:S02]  /*dbc0*/  ISETP.GE.AND P6, PT, R252, RZ, PT ;  /* 0x000000fffc00720c */ /* 0x000fc40003fc6270 */
[----:B------:R-:W-:Y:S02]  /*dbd0*/  ISETP.GE.U32.AND P5, PT, R249, 0x7fffff7c, PT ;  /* 0x7fffff7cf900780c */ /* 0x000fe40003fa6070 */
[C---:B------:R-:W-:Y:S02]  /*dbe0*/  IADD3 R249, R93.reuse, -0xd, RZ ;  /* 0xfffffff35df97810 */ /* 0x040fe40007ffe0ff */
[----:B------:R-:W-:Y:S01]  /*dbf0*/  IADD3 R93, R93, -0x9, RZ ;  /* 0xfffffff75d5d7810 */ /* 0x000fe20007ffe0ff */
[----:B------:R-:W-:-:S03]  /*dc00*/  @!P0 IMAD.MOV R220, RZ, RZ, -R220 ;  /* 0x000000ffffdc8224 */ /* 0x000fc600078e0adc */
[----:B------:R-:W-:Y:S02]  /*dc10*/  ISETP.GE.U32.AND P0, PT, R93, 0x7fffff78, PT ;  /* 0x7fffff785d00780c */ /* 0x000fe40003f06070 */
[----:B------:R-:W-:Y:S01]  /*dc20*/  IABS R93, c[0x0][0x17c] ;  /* 0x00005f00005d7a13 */ /* 0x000fe20000000000 */
[----:B------:R-:W-:Y:S01]  /*dc30*/  @!P6 IMAD.MOV R151, RZ, RZ, -R151 ;  /* 0x000000ffff97e224 */ /* 0x000fe200078e0a97 */
[----:B------:R-:W-:-:S03]  /*dc40*/  ISETP.GE.AND P6, PT, R241, RZ, PT ;  /* 0x000000fff100720c */ /* 0x000fc60003fc6270 */
[----:B------:R-:W-:Y:S01]  /*dc50*/  @!P1 IMAD.IADD R248, R248, 0x1, -R93 ;  /* 0x00000001f8f89824 */ /* 0x000fe200078e0a5d */
[----:B------:R-:W-:Y:S01]  /*dc60*/  ISETP.GE.U32.AND P1, PT, R249, 0x7fffff74, PT ;  /* 0x7fffff74f900780c */ /* 0x000fe20003f26070 */
[----:B------:R-:W-:Y:S01]  /*dc70*/  IMAD.MOV.U32 R249, RZ, RZ, c[0x0][0x180] ;  /* 0x00006000fff97624 */ /* 0x000fe200078e00ff */
[----:B------:R-:W-:-:S04]  /*dc80*/  @!P3 IADD3 R208, R208, -R93, RZ ;  /* 0x8000005dd0d0b210 */ /* 0x000fc80007ffe0ff */
[----:B------:R-:W-:-:S03]  /*dc90*/  IADD3 R93, R249, -0x11, RZ ;  /* 0xffffffeff95d7810 */ /* 0x000fc60007ffe0ff */
[----:B------:R-:W-:Y:S01]  /*dca0*/  @!P6 IMAD.MOV R248, RZ, RZ, -R248 ;  /* 0x000000fffff8e224 */ /* 0x000fe200078e0af8 */
[----:B------:R-:W-:Y:S02]  /*dcb0*/  ISETP.GE.U32.AND P6, PT, R93, 0x7fffff70, PT ;  /* 0x7fffff705d00780c */ /* 0x000fe40003fc6070 */
[----:B------:R-:W1:Y:S01]  /*dcc0*/  S2R R93, SR_TID.X ;  /* 0x00000000005d7919 */ /* 0x000e620000002100 */
[----:B------:R-:W-:-:S03]  /*dcd0*/  ISETP.GE.AND P4, PT, R251, RZ, PT ;  /* 0x000000fffb00720c */ /* 0x000fc60003f86270 */
[----:B------:R-:W3:Y:S04]  /*dce0*/  LDL.LU R251, [R1+0xc] ;  /* 0x00000c0001fb7983 */ /* 0x000ee80000300800 */
[----:B------:R-:W3:Y:S04]  /*dcf0*/  LDL.LU R252, [R1+0x8] ;  /* 0x0000080001fc7983 */ /* 0x000ee80000300800 */
[----:B------:R-:W3:Y:S02]  /*dd00*/  LDL.LU R241, [R1+0x220c] ;  /* 0x00220c0001f17983 */ /* 0x000ee40000300800 */
[----:B------:R-:W-:-:S02]  /*dd10*/  @!P4 IADD3 R160, -R160, RZ, RZ ;  /* 0x000000ffa0a0c210 */ /* 0x000fc40007ffe1ff */
[----:B------:R-:W-:Y:S02]  /*dd20*/  ISETP.GE.AND P4, PT, R153, RZ, PT ;  /* 0x000000ff9900720c */ /* 0x000fe40003f86270 */
[----:B----4-:R-:W4:Y:S01]  /*dd30*/  LDL.LU R153, [R1+0x2208] ;  /* 0x0022080001997983 */ /* 0x010f220000300800 */
[----:B-1----:R-:W-:-:S05]  /*dd40*/  LOP3.LUT R93, R93, 0x7f, RZ, 0xc0, !PT ;  /* 0x0000007f5d5d7812 */ /* 0x002fca00078ec0ff */
[----:B------:R-:W-:-:S05]  /*dd50*/  IMAD R93, R93, c[0x0][0x18c], RZ ;  /* 0x000063005d5d7a24 */ /* 0x000fca00078e02ff */
[----:B------:R-:W-:Y:S01]  /*dd60*/  @!P4 IMAD.MOV R208, RZ, RZ, -R208 ;  /* 0x000000ffffd0c224 */ /* 0x000fe200078e0ad0 */
[----:B------:R-:W-:Y:S01]  /*dd70*/  LEA R93, P4, R93, c[0x0][0x168], 0x2 ;  /* 0x00005a005d5d7a11 */ /* 0x000fe200078810ff */
[----:B------:R1:W-:Y:S04]  /*dd80*/  STL [R1+0x21f8], R220 ;  /* 0x0021f8dc01007387 */ /* 0x0003e80000100800 */
[----:B-1----:R-:W3:Y:S04]  /*dd90*/  LDL.LU R220, [R1] ;  /* 0x0000000001dc7983 */ /* 0x002ee80000300800 */
[----:B------:R1:W-:Y:S04]  /*dda0*/  STL [R1+0x21f0], R93 ;  /* 0x0021f05d01007387 */ /* 0x0003e80000100800 */
[----:B-1----:R-:W3:Y:S01]  /*ddb0*/  LDL.LU R93, [R1+0x10] ;  /* 0x00001000015d7983 */ /* 0x002ee20000300800 */
[----:B------:R-:W-:-:S02]  /*ddc0*/  ISETP.NE.AND P3, PT, RZ, c[0x0][0x17c], PT ;  /* 0x00005f00ff007a0c */ /* 0x000fc40003f65270 */
[----:B------:R-:W-:-:S04]  /*ddd0*/  LOP3.LUT R249, RZ, c[0x0][0x17c], RZ, 0x33, !PT ;  /* 0x00005f00fff97a12 */ /* 0x000fc800078e33ff */
[----:B--2---:R-:W-:-:S05]  /*dde0*/  SEL R250, R249, R250, !P3 ;  /* 0x000000faf9fa7207 */ /* 0x004fca0005800000 */
[----:B------:R1:W-:Y:S04]  /*ddf0*/  STL [R1+0x14], R250 ;  /* 0x000014fa01007387 */ /* 0x0003e80000100800 */
[----:B-1----:R-:W2:Y:S01]  /*de00*/  LDL.LU R250, [R1+0x2204] ;  /* 0x0022040001fa7983 */ /* 0x002ea20000300800 */
[----:B---3--:R-:W-:-:S05]  /*de10*/  SEL R93, R249, R93, !P3 ;  /* 0x0000005df95d7207 */ /* 0x008fca0005800000 */
[----:B------:R1:W-:Y:S04]  /*de20*/  STL [R1+0x21f4], R93 ;  /* 0x0021f45d01007387 */ /* 0x0003e80000100800 */
[----:B-1----:R-:W3:Y:S01]  /*de30*/  LDL.LU R93, [R1+0x4] ;  /* 0x00000400015d7983 */ /* 0x002ee20000300800 */
[C---:B------:R-:W-:Y:S02]  /*de40*/  SEL R251, R249.reuse, R251, !P3 ;  /* 0x000000fbf9fb7207 */ /* 0x040fe40005800000 */
[C---:B------:R-:W-:Y:S02]  /*de50*/  SEL R252, R249.reuse, R252, !P3 ;  /* 0x000000fcf9fc7207 */ /* 0x040fe40005800000 */
[C---:B------:R-:W-:Y:S01]  /*de60*/  SEL R111, R249.reuse, R111, !P3 ;  /* 0x0000006ff96f7207 */ /* 0x040fe20005800000 */
[----:B------:R1:W-:Y:S01]  /*de70*/  STL [R1+0xc], R251 ;  /* 0x00000cfb01007387 */ /* 0x0003e20000100800 */
[----:B------:R-:W-:-:S02]  /*de80*/  SEL R110, R249, R110, !P3 ;  /* 0x0000006ef96e7207 */ /* 0x000fc40005800000 */
[C---:B------:R-:W-:Y:S01]  /*de90*/  SEL R82, R249.reuse, R82, !P3 ;  /* 0x00000052f9527207 */ /* 0x040fe20005800000 */
[----:B-1----:R-:W2:Y:S04]  /*dea0*/  LDL.LU R251, [R1+0x2200] ;  /* 0x0022000001fb7983 */ /* 0x002ea80000300800 */
[----:B------:R1:W-:Y:S01]  /*deb0*/  STL [R1+0x8], R252 ;  /* 0x000008fc01007387 */ /* 0x0003e20000100800 */
[C---:B------:R-:W-:Y:S02]  /*dec0*/  SEL R12, R249.reuse, R12, !P3 ;  /* 0x0000000cf90c7207 */ /* 0x040fe40005800000 */
[C---:B------:R-:W-:Y:S01]  /*ded0*/  SEL R13, R249.reuse, R13, !P3 ;  /* 0x0000000df90d7207 */ /* 0x040fe20005800000 */
[----:B-1----:R-:W2:Y:S01]  /*dee0*/  LDL.LU R252, [R1+0x21fc] ;  /* 0x0021fc0001fc7983 */ /* 0x002ea20000300800 */
[----:B------:R-:W-:-:S02]  /*def0*/  SEL R130, R249, R130, !P3 ;  /* 0x00000082f9827207 */ /* 0x000fc40005800000 */
[----:B---3--:R-:W-:-:S05]  /*df00*/  SEL R93, R249, R93, !P3 ;  /* 0x0000005df95d7207 */ /* 0x008fca0005800000 */
[----:B------:R1:W-:Y:S04]  /*df10*/  STL [R1+0x4], R93 ;  /* 0x0000045d01007387 */ /* 0x0003e80000100800 */
[----:B------:R3:W-:Y:S01]  /*df20*/  STL.64 [R1+0x21a8], R110 ;  /* 0x0021a86e01007387 */ /* 0x0007e20000100a00 */
[C---:B-1----:R-:W-:Y:S02]  /*df30*/  SEL R93, R249.reuse, R220, !P3 ;  /* 0x000000dcf95d7207 */ /* 0x042fe40005800000 */
[C---:B------:R-:W-:Y:S02]  /*df40*/  SEL R220, R249.reuse, R84, !P3 ;  /* 0x00000054f9dc7207 */ /* 0x040fe40005800000 */
[C---:B------:R-:W-:Y:S02]  /*df50*/  SEL R84, R249.reuse, R128, !P3 ;  /* 0x00000080f9547207 */ /* 0x040fe40005800000 */
[----:B---3--:R-:W-:-:S02]  /*df60*/  SEL R111, R249, R132, !P3 ;  /* 0x00000084f96f7207 */ /* 0x008fc40005800000 */
[C---:B------:R-:W-:Y:S02]  /*df70*/  SEL R110, R249.reuse, R129, !P3 ;  /* 0x00000081f96e7207 */ /* 0x040fe40005800000 */
[C---:B------:R-:W-:Y:S01]  /*df80*/  SEL R128, R249.reuse, R134, !P3 ;  /* 0x00000086f9807207 */ /* 0x040fe20005800000 */
[----:B------:R-:W-:Y:S01]  /*df90*/  IMAD.MOV.U32 R129, RZ, RZ, R82 ;  /* 0x000000ffff817224 */ /* 0x000fe200078e0052 */
[C---:B------:R-:W-:Y:S01]  /*dfa0*/  SEL R82, R249.reuse, R138, !P3 ;  /* 0x0000008af9527207 */ /* 0x040fe20005800000 */
[----:B------:R1:W-:Y:S01]  /*dfb0*/  STL.64 [R1+0x21b0], R110 ;  /* 0x0021b06e01007387 */ /* 0x0003e20000100a00 */
[----:B------:R-:W-:Y:S01]  /*dfc0*/  MOV R134, R130 ;  /* 0x0000008200867202 */ /* 0x000fe20000000f00 */
[----:B------:R-:W-:Y:S01]  /*dfd0*/  IMAD.MOV.U32 R138, RZ, RZ, R128 ;  /* 0x000000ffff8a7224 */ /* 0x000fe200078e0080 */
[C---:B------:R-:W-:Y:S01]  /*dfe0*/  SEL R130, R249.reuse, R142, !P3 ;  /* 0x0000008ef9827207 */ /* 0x040fe20005800000 */
[----:B------:R3:W-:Y:S01]  /*dff0*/  STL [R1+0x21c0], R111 ;  /* 0x0021c06f01007387 */ /* 0x0007e20000100800 */
[----:B------:R-:W-:Y:S01]  /*e000*/  IMAD.MOV.U32 R128, RZ, RZ, R13 ;  /* 0x000000ffff807224 */ /* 0x000fe200078e000d */
[----:B------:R-:W-:-:S02]  /*e010*/  SEL R142, R249, R144, !P3 ;  /* 0x00000090f98e7207 */ /* 0x000fc40005800000 */
[C---:B------:R-:W-:Y:S02]  /*e020*/  SEL R144, R249.reuse, R15, !P3 ;  /* 0x0000000ff9907207 */ /* 0x040fe40005800000 */
[----:B-1----:R-:W-:Y:S02]  /*e030*/  MOV R110, R12 ;  /* 0x0000000c006e7202 */ /* 0x002fe40000000f00 */
[----:B------:R-:W2:Y:S01]  /*e040*/  LDL.LU R12, [R1+0x14] ;  /* 0x00001400010c7983 */ /* 0x000ea20000300800 */
[----:B---3--:R-:W-:-:S03]  /*e050*/  SEL R111, R249, R14, !P3 ;  /* 0x0000000ef96f7207 */ /* 0x008fc60005800000 */
[----:B------:R-:W3:Y:S04]  /*e060*/  LDL.LU R13, [R1+0xc] ;  /* 0x00000c00010d7983 */ /* 0x000ee80000300800 */
[----:B------:R-:W2:Y:S04]  /*e070*/  LDL.LU R14, [R1+0x8] ;  /* 0x00000800010e7983 */ /* 0x000ea80000300800 */
[----:B------:R-:W3:Y:S01]  /*e080*/  LDL.LU R15, [R1+0x4] ;  /* 0x00000400010f7983 */ /* 0x000ee20000300800 */
[----:B------:R-:W-:Y:S01]  /*e090*/  IMAD.MOV.U32 R132, RZ, RZ, R220 ;  /* 0x000000ffff847224 */ /* 0x000fe200078e00dc */
[C---:B------:R-:W-:Y:S01]  /*e0a0*/  SEL R220, R249.reuse, R146, !P3 ;  /* 0x00000092f9dc7207 */ /* 0x040fe20005800000 */
[----:B------:R-:W-:Y:S01]  /*e0b0*/  IMAD.MOV.U32 R146, RZ, RZ, R129 ;  /* 0x000000ffff927224 */ /* 0x000fe200078e0081 */
[----:B------:R-:W-:Y:S01]  /*e0c0*/  SEL R129, R249, R88, !P3 ;  /* 0x00000058f9817207 */ /* 0x000fe20005800000 */
[----:B------:R-:W-:-:S02]  /*e0d0*/  IMAD.MOV.U32 R88, RZ, RZ, R134 ;  /* 0x000000ffff587224 */ /* 0x000fc400078e0086 */
[----:B------:R-:W-:Y:S01]  /*e0e0*/  IMAD.MOV.U32 R134, RZ, RZ, R84 ;  /* 0x000000ffff867224 */ /* 0x000fe200078e0054 */
[C---:B------:R-:W-:Y:S02]  /*e0f0*/  SEL R84, R249.reuse, R124, !P3 ;  /* 0x0000007cf9547207 */ /* 0x040fe40005800000 */
[----:B------:R-:W-:Y:S02]  /*e100*/  MOV R124, R128 ;  /* 0x00000080007c7202 */ /* 0x000fe40000000f00 */
[C---:B------:R-:W-:Y:S01]  /*e110*/  SEL R128, R249.reuse, R16, !P3 ;  /* 0x00000010f9807207 */ /* 0x040fe20005800000 */
[----:B------:R-:W-:Y:S01]  /*e120*/  IMAD.MOV.U32 R16, RZ, RZ, R111 ;  /* 0x000000ffff107224 */ /* 0x000fe200078e006f */
[C---:B------:R-:W-:Y:S01]  /*e130*/  SEL R111, R249.reuse, R75, !P3 ;  /* 0x0000004bf96f7207 */ /* 0x040fe20005800000 */
[----:B------:R-:W-:Y:S01]  /*e140*/  IMAD.MOV.U32 R75, RZ, RZ, R144 ;  /* 0x000000ffff4b7224 */ /* 0x000fe200078e0090 */
[C---:B------:R-:W-:Y:S02]  /*e150*/  SEL R144, R249.reuse, R0, !P3 ;  /* 0x00000000f9907207 */ /* 0x040fe40005800000 */
[C---:B------:R-:W-:Y:S01]  /*e160*/  SEL R0, R249.reuse, R2, !P3 ;  /* 0x00000002f9007207 */ /* 0x040fe20005800000 */
[----:B------:R-:W-:Y:S01]  /*e170*/  IMAD.MOV.U32 R2, RZ, RZ, R75 ;  /* 0x000000ffff027224 */ /* 0x000fe200078e004b */
[----:B------:R-:W-:-:S02]  /*e180*/  SEL R75, R249, R23, !P3 ;  /* 0x00000017f94b7207 */ /* 0x000fc40005800000 */
[----:B------:R-:W-:Y:S02]  /*e190*/  MOV R23, R144 ;  /* 0x0000009000177202 */ /* 0x000fe40000000f00 */
[C---:B------:R-:W-:Y:S01]  /*e1a0*/  SEL R144, R249.reuse, R25, !P3 ;  /* 0x00000019f9907207 */ /* 0x040fe20005800000 */
[----:B------:R-:W-:Y:S01]  /*e1b0*/  IMAD.MOV.U32 R25, RZ, RZ, R129 ;  /* 0x000000ffff197224 */ /* 0x000fe200078e0081 */
[----:B------:R-:W-:Y:S01]  /*e1c0*/  SEL R129, R249, R27, !P3 ;  /* 0x0000001bf9817207 */ /* 0x000fe20005800000 */
[----:B------:R-:W-:Y:S02]  /*e1d0*/  IMAD.MOV.U32 R27, RZ, RZ, R220 ;  /* 0x000000ffff1b7224 */ /* 0x000fe400078e00dc */
[----:B------:R-:W4:Y:S04]  /*e1e0*/  LDL.LU R220, [R1+0x21f8] ;  /* 0x0021f80001dc7983 */ /* 0x000f280000300800 */
[----:B------:R1:W-:Y:S02]  /*e1f0*/  STL.64 [R1+0x21b8], R128 ;  /* 0x0021b88001007387 */ /* 0x0003e40000100a00 */
[----:B-1----:R-:W-:-:S02]  /*e200*/  IMAD.MOV.U32 R129, RZ, RZ, R16 ;  /* 0x000000ffff817224 */ /* 0x002fc400078e0010 */
[----:B------:R-:W1:Y:S01]  /*e210*/  S2R R16, SR_TID.X ;  /* 0x0000000000107919 */ /* 0x000e620000002100 */
[C---:B------:R-:W-:Y:S02]  /*e220*/  SEL R150, R249.reuse, R150, !P3 ;  /* 0x00000096f9967207 */ /* 0x040fe40005800000 */
[----:B------:R-:W-:Y:S02]  /*e230*/  SEL R151, R249, R151, !P3 ;  /* 0x00000097f9977207 */ /* 0x000fe40005800000 */
[----:B------:R-:W-:-:S03]  /*e240*/  MOV R128, R0 ;  /* 0x0000000000807202 */ /* 0x000fc60000000f00 */
[----:B------:R1:W-:Y:S02]  /*e250*/  STL.64 [R1+0x21c8], R150 ;  /* 0x0021c89601007387 */ /* 0x0003e40000100a00 */
[----:B-1----:R-:W-:-:S05]  /*e260*/  LOP3.LUT R16, R16, 0x7f, RZ, 0xc0, !PT ;  /* 0x0000007f10107812 */ /* 0x002fca00078ec0ff */
[----:B------:R-:W-:-:S05]  /*e270*/  IMAD R16, R16, c[0x0][0x18c], RZ ;  /* 0x0000630010107a24 */ /* 0x000fca00078e02ff */
[----:B------:R-:W-:Y:S01]  /*e280*/  LEA.HI.X.SX32 R0, R16, c[0x0][0x16c], 0x2, P4 ;  /* 0x00005b0010007a11 */ /* 0x000fe200020f16ff */
[----:B------:R-:W-:Y:S02]  /*e290*/  IMAD R16, R93, c[0x0][0x190], RZ ;  /* 0x000064005d107a24 */ /* 0x000fe400078e02ff */
[----:B--2---:R-:W-:Y:S02]  /*e2a0*/  IMAD R14, R14, c[0x0][0x190], RZ ;  /* 0x000064000e0e7a24 */ /* 0x004fe400078e02ff */
[----:B---3--:R-:W-:-:S05]  /*e2b0*/  IMAD R15, R15, c[0x0][0x190], RZ ;  /* 0x000064000f0f7a24 */ /* 0x008fca00078e02ff */
[----:B------:R-:W-:Y:S04]  /*e2c0*/  STL.64 [R1+0x21e0], R14 ;  /* 0x0021e00e01007387 */ /* 0x000fe80000100a00 */
[----:B------:R-:W2:Y:S01]  /*e2d0*/  LDL.LU R93, [R1+0x21f4] ;  /* 0x0021f400015d7983 */ /* 0x000ea20000300800 */
[----:B------:R-:W-:-:S03]  /*e2e0*/  IMAD.MOV.U32 R150, RZ, RZ, R27 ;  /* 0x000000ffff967224 */ /* 0x000fc600078e001b */
[----:B------:R-:W3:Y:S01]  /*e2f0*/  LDL.LU R27, [R1+0x64] ;  /* 0x00006400011b7983 */ /* 0x000ee20000300800 */
[C---:B------:R-:W-:Y:S02]  /*e300*/  SEL R251, R249.reuse, R251, !P3 ;  /* 0x000000fbf9fb7207 */ /* 0x040fe40005800000 */
[C---:B------:R-:W-:Y:S01]  /*e310*/  SEL R250, R249.reuse, R250, !P3 ;  /* 0x000000faf9fa7207 */ /* 0x040fe20005800000 */
[----:B------:R-:W-:Y:S01]  /*e320*/  IMAD.MOV.U32 R151, RZ, RZ, R25 ;  /* 0x000000ffff977224 */ /* 0x000fe200078e0019 */
[C---:B----4-:R-:W-:Y:S01]  /*e330*/  SEL R153, R249.reuse, R153, !P3 ;  /* 0x00000099f9997207 */ /* 0x050fe20005800000 */
[----:B------:R-:W4:Y:S01]  /*e340*/  LDL.LU R25, [R1+0x68] ;  /* 0x0000680001197983 */ /* 0x000f220000300800 */
[----:B------:R-:W-:Y:S01]  /*e350*/  SEL R217, R249, R217, !P3 ;  /* 0x000000d9f9d97207 */ /* 0x000fe20005800000 */
[----:B------:R-:W-:Y:S01]  /*e360*/  IMAD R251, R251, c[0x0][0x190], RZ ;  /* 0x00006400fbfb7a24 */ /* 0x000fe200078e02ff */
[C---:B------:R-:W-:Y:S01]  /*e370*/  SEL R145, R249.reuse, R145, !P3 ;  /* 0x00000091f9917207 */ /* 0x040fe20005800000 */
[----:B------:R-:W-:Y:S01]  /*e380*/  IMAD R250, R250, c[0x0][0x190], RZ ;  /* 0x00006400fafa7a24 */ /* 0x000fe200078e02ff */
[----:B------:R-:W-:Y:S01]  /*e390*/  SEL R9, R249, R9, !P3 ;  /* 0x00000009f9097207 */ /* 0x000fe20005800000 */
[----:B------:R-:W-:Y:S01]  /*e3a0*/  IMAD R153, R153, c[0x0][0x190], RZ ;  /* 0x0000640099997a24 */ /* 0x000fe200078e02ff */
[----:B------:R-:W-:Y:S01]  /*e3b0*/  SEL R152, R249, R152, !P3 ;  /* 0x00000098f9987207 */ /* 0x000fe20005800000 */
[----:B------:R-:W-:Y:S01]  /*e3c0*/  IMAD R217, R217, c[0x0][0x190], RZ ;  /* 0x00006400d9d97a24 */ /* 0x000fe200078e02ff */
[----:B------:R-:W-:-:S02]  /*e3d0*/  SEL R216, R249, R216, !P3 ;  /* 0x000000d8f9d87207 */ /* 0x000fc40005800000 */
[C---:B------:R-:W-:Y:S02]  /*e3e0*/  SEL R252, R249.reuse, R252, !P3 ;  /* 0x000000fcf9fc7207 */ /* 0x040fe40005800000 */
[C---:B------:R-:W-:Y:S02]  /*e3f0*/  SEL R241, R249.reuse, R241, !P3 ;  /* 0x000000f1f9f17207 */ /* 0x040fe40005800000 */
[C---:B------:R-:W-:Y:S02]  /*e400*/  SEL R29, R249.reuse, R29, !P3 ;  /* 0x0000001df91d7207 */ /* 0x040fe40005800000 */
[C---:B------:R-:W-:Y:S02]  /*e410*/  SEL R155, R249.reuse, R155, !P3 ;  /* 0x0000009bf99b7207 */ /* 0x040fe40005800000 */
[C---:B------:R-:W-:Y:S02]  /*e420*/  SEL R31, R249.reuse, R31, !P3 ;  /* 0x0000001ff91f7207 */ /* 0x040fe40005800000 */
        /* <DEDUP_REMOVED lines=208> */
[----:B------:R-:W-:Y:S01]  /*f130*/  SEL R208, R249, R208, !P3 ;  /* 0x000000d0f9d07207 */ /* 0x000fe20005800000 */
[----:B------:R-:W-:Y:S01]  /*f140*/  IMAD.MOV.U32 R249, RZ, RZ, R145 ;  /* 0x000000fffff97224 */ /* 0x000fe200078e0091 */
[----:B------:R-:W-:Y:S01]  /*f150*/  MOV R145, R23 ;  /* 0x0000001700917202 */ /* 0x000fe20000000f00 */
[----:B------:R1:W-:Y:S01]  /*f160*/  STL.64 [R1+0x21d8], R250 ;  /* 0x0021d8fa01007387 */ /* 0x0003e20000100a00 */
[----:B------:R-:W-:-:S02]  /*f170*/  IMAD R23, R9, c[0x0][0x190], RZ ;  /* 0x0000640009177a24 */ /* 0x000fc400078e02ff */
[----:B--2---:R-:W-:Y:S01]  /*f180*/  IMAD R9, R93, c[0x0][0x190], RZ ;  /* 0x000064005d097a24 */ /* 0x004fe200078e02ff */
[----:B------:R4:W-:Y:S04]  /*f190*/  STL.64 [R1+0x21d0], R152 ;  /* 0x0021d09801007387 */ /* 0x0009e80000100a00 */
[----:B------:R4:W-:Y:S04]  /*f1a0*/  STL.64 [R1+0x21e8], R216 ;  /* 0x0021e8d801007387 */ /* 0x0009e80000100a00 */
[----:B------:R-:W2:Y:S01]  /*f1b0*/  LDL.LU R93, [R1+0x21f0] ;  /* 0x0021f000015d7983 */ /* 0x000ea20000300800 */
[----:B---3--:R-:W-:Y:S01]  /*f1c0*/  IMAD R27, R27, c[0x0][0x184], RZ ;  /* 0x000061001b1b7a24 */ /* 0x008fe200078e02ff */
[----:B-1----:R-:W-:Y:S01]  /*f1d0*/  MOV R250, R84 ;  /* 0x0000005400fa7202 */ /* 0x002fe20000000f00 */
[----:B----4-:R-:W-:-:S03]  /*f1e0*/  IMAD R25, R25, c[0x0][0x184], RZ ;  /* 0x0000610019197a24 */ /* 0x010fc600078e02ff */
[----:B------:R-:W-:Y:S01]  /*f1f0*/  LEA R84, P3, R27, c[0x0][0x160], 0x2 ;  /* 0x000058001b547a11 */ /* 0x000fe200078610ff */
[----:B------:R-:W-:Y:S02]  /*f200*/  IMAD.MOV.U32 R14, RZ, RZ, R2 ;  /* 0x000000ffff0e7224 */ /* 0x000fe400078e0002 */
[----:B------:R-:W-:Y:S01]  /*f210*/  IMAD R2, R85, c[0x0][0x190], RZ ;  /* 0x0000640055027a24 */ /* 0x000fe200078e02ff */
[----:B------:R-:W-:Y:S01]  /*f220*/  LEA.HI.X.SX32 R85, R27, c[0x0][0x164], 0x2, P3 ;  /* 0x000059001b557a11 */ /* 0x000fe200018f16ff */
[----:B------:R-:W-:Y:S01]  /*f230*/  IMAD.MOV.U32 R27, RZ, RZ, R82 ;  /* 0x000000ffff1b7224 */ /* 0x000fe200078e0052 */
[----:B------:R-:W-:Y:S01]  /*f240*/  LEA R82, P3, R25, c[0x0][0x160], 0x2 ;  /* 0x0000580019527a11 */ /* 0x000fe200078610ff */
[----:B------:R-:W-:Y:S02]  /*f250*/  IMAD.MOV.U32 R251, RZ, RZ, R75 ;  /* 0x000000fffffb7224 */ /* 0x000fe400078e004b */
[----:B------:R-:W-:Y:S02]  /*f260*/  IMAD R12, R12, c[0x0][0x190], RZ ;  /* 0x000064000c0c7a24 */ /* 0x000fe400078e02ff */
[----:B------:R-:W-:-:S02]  /*f270*/  IMAD.MOV.U32 R15, RZ, RZ, R3 ;  /* 0x000000ffff0f7224 */ /* 0x000fc400078e0003 */
[----:B------:R-:W-:Y:S02]  /*f280*/  IMAD R75, R10, c[0x0][0x190], RZ ;  /* 0x000064000a4b7a24 */ /* 0x000fe400078e02ff */
[----:B------:R-:W-:Y:S01]  /*f290*/  IMAD R3, R83, c[0x0][0x190], RZ ;  /* 0x0000640053037a24 */ /* 0x000fe200078e02ff */
[----:B------:R-:W-:Y:S01]  /*f2a0*/  LEA.HI.X.SX32 R83, R25, c[0x0][0x164], 0x2, P3 ;  /* 0x0000590019537a11 */ /* 0x000fe200018f16ff */
[----:B------:R-:W-:Y:S02]  /*f2b0*/  IMAD.MOV.U32 R10, RZ, RZ, R150 ;  /* 0x000000ffff0a7224 */ /* 0x000fe400078e0096 */
[----:B------:R-:W-:Y:S01]  /*f2c0*/  IMAD.MOV.U32 R150, RZ, RZ, R128 ;  /* 0x000000ffff967224 */ /* 0x000fe200078e0080 */
[----:B------:R-:W-:Y:S01]  /*f2d0*/  MOV R128, R129 ;  /* 0x0000008100807202 */ /* 0x000fe20000000f00 */
[----:B------:R-:W-:Y:S02]  /*f2e0*/  IMAD.MOV.U32 R153, RZ, RZ, R14 ;  /* 0x000000ffff997224 */ /* 0x000fe400078e000e */
[----:B------:R-:W-:-:S02]  /*f2f0*/  IMAD.MOV.U32 R129, RZ, RZ, R88 ;  /* 0x000000ffff817224 */ /* 0x000fc400078e0058 */
[----:B------:R-:W-:Y:S02]  /*f300*/  IMAD R88, R17, c[0x0][0x190], RZ ;  /* 0x0000640011587a24 */ /* 0x000fe400078e02ff */
[----:B------:R-:W-:Y:S02]  /*f310*/  IMAD.MOV.U32 R17, RZ, RZ, R134 ;  /* 0x000000ffff117224 */ /* 0x000fe400078e0086 */
[----:B------:R-:W-:Y:S01]  /*f320*/  IMAD R134, R18, c[0x0][0x190], RZ ;  /* 0x0000640012867a24 */ /* 0x000fe200078e02ff */
[----:B------:R-:W-:Y:S01]  /*f330*/  MOV R18, R15 ;  /* 0x0000000f00127202 */ /* 0x000fe20000000f00 */
[----:B------:R-:W-:Y:S02]  /*f340*/  IMAD R13, R13, c[0x0][0x190], RZ ;  /* 0x000064000d0d7a24 */ /* 0x000fe400078e02ff */
[----:B------:R-:W-:Y:S02]  /*f350*/  IMAD.MOV.U32 R25, RZ, RZ, R146 ;  /* 0x000000ffff197224 */ /* 0x000fe400078e0092 */
[----:B------:R-:W-:-:S02]  /*f360*/  IMAD R146, R19, c[0x0][0x190], RZ ;  /* 0x0000640013927a24 */ /* 0x000fc400078e02ff */
[----:B------:R-:W-:Y:S01]  /*f370*/  IMAD.MOV.U32 R19, RZ, RZ, R250 ;  /* 0x000000ffff137224 */ /* 0x000fe200078e00fa */
[CC--:B--2---:R-:W-:Y:S02]  /*f380*/  LEA R216, P3, R9.reuse, R93.reuse, 0x2 ;  /* 0x0000005d09d87211 */ /* 0x0c4fe400078610ff */
[C---:B------:R-:W-:Y:S02]  /*f390*/  LEA R14, P4, R12.reuse, R93, 0x2 ;  /* 0x0000005d0c0e7211 */ /* 0x040fe400078810ff */
[-C--:B------:R-:W-:Y:S02]  /*f3a0*/  LEA.HI.X.SX32 R217, R9, R0.reuse, 0x2, P3 ;  /* 0x0000000009d97211 */ /* 0x080fe400018f16ff */
[----:B------:R-:W-:-:S03]  /*f3b0*/  LEA.HI.X.SX32 R15, R12, R0, 0x2, P4 ;  /* 0x000000000c0f7211 */ /* 0x000fc600020f16ff */
[----:B------:R1:W-:Y:S04]  /*f3c0*/  STL.64 [R1+0x1060], R216 ;  /* 0x001060d801007387 */ /* 0x0003e80000100a00 */
[----:B-1----:R-:W2:Y:S04]  /*f3d0*/  LDL.LU.64 R216, [R1+0x21e8] ;  /* 0x0021e80001d87983 */ /* 0x002ea80000300a00 */
[----:B------:R1:W-:Y:S01]  /*f3e0*/  STL.64 [R1+0x1058], R14 ;  /* 0x0010580e01007387 */ /* 0x0003e20000100a00 */
[----:B------:R-:W-:-:S03]  /*f3f0*/  LEA R250, P3, R13, R93, 0x2 ;  /* 0x0000005d0dfa7211 */ /* 0x000fc600078610ff */
[----:B-1----:R-:W3:Y:S01]  /*f400*/  LDL.LU.64 R14, [R1+0x21e0] ;  /* 0x0021e000010e7983 */ /* 0x002ee20000300a00 */
[----:B------:R-:W-:Y:S01]  /*f410*/  IMAD.MOV.U32 R9, RZ, RZ, R251 ;  /* 0x000000ffff097224 */ /* 0x000fe200078e00fb */
[----:B------:R-:W-:-:S05]  /*f420*/  LEA.HI.X.SX32 R251, R13, R0, 0x2, P3 ;  /* 0x000000000dfb7211 */ /* 0x000fca00018f16ff */
[----:B------:R1:W-:Y:S04]  /*f430*/  STL.64 [R1+0x1050], R250 ;  /* 0x001050fa01007387 */ /* 0x0003e80000100a00 */
[----:B-1----:R-:W4:Y:S01]  /*f440*/  LDL.LU.64 R250, [R1+0x21d8] ;  /* 0x0021d80001fa7983 */ /* 0x002f220000300a00 */
[----:B------:R-:W-:Y:S01]  /*f450*/  MOV R12, R153 ;  /* 0x00000099000c7202 */ /* 0x000fe20000000f00 */
[----:B------:R-:W-:-:S04]  /*f460*/  IMAD.MOV.U32 R153, RZ, RZ, R145 ;  /* 0x000000ffff997224 */ /* 0x000fc800078e0091 */
[----:B------:R-:W-:Y:S01]  /*f470*/  IMAD.MOV.U32 R13, RZ, RZ, R12 ;  /* 0x000000ffff0d7224 */ /* 0x000fe200078e000c */
[----:B------:R-:W-:Y:S01]  /*f480*/  MOV R12, R19 ;  /* 0x00000013000c7202 */ /* 0x000fe20000000f00 */
[----:B------:R-:W-:Y:S02]  /*f490*/  IMAD.MOV.U32 R19, RZ, RZ, R27 ;  /* 0x000000ffff137224 */ /* 0x000fe400078e001b */
[----:B------:R-:W-:Y:S02]  /*f4a0*/  IMAD.MOV.U32 R27, RZ, RZ, R150 ;  /* 0x000000ffff1b7224 */ /* 0x000fe400078e0096 */
[----:B------:R-:W-:Y:S01]  /*f4b0*/  IMAD.MOV.U32 R150, RZ, RZ, R129 ;  /* 0x000000ffff967224 */ /* 0x000fe200078e0081 */
[----:B------:R-:W-:Y:S01]  /*f4c0*/  MOV R129, R153 ;  /* 0x0000009900817202 */ /* 0x000fe20000000f00 */
[----:B------:R-:W-:Y:S02]  /*f4d0*/  IMAD R145, R28, c[0x0][0x190], RZ ;  /* 0x000064001c917a24 */ /* 0x000fe400078e02ff */
[----:B------:R-:W-:-:S02]  /*f4e0*/  IMAD.MOV.U32 R28, RZ, RZ, R9 ;  /* 0x000000ffff1c7224 */ /* 0x000fc400078e0009 */
[----:B------:R-:W-:Y:S02]  /*f4f0*/  IMAD.MOV.U32 R9, RZ, RZ, R25 ;  /* 0x000000ffff097224 */ /* 0x000fe400078e0019 */
[----:B------:R-:W-:Y:S01]  /*f500*/  IMAD.MOV.U32 R25, RZ, RZ, R18 ;  /* 0x000000ffff197224 */ /* 0x000fe200078e0012 */
[----:B------:R-:W-:Y:S01]  /*f510*/  MOV R18, R10 ;  /* 0x0000000a00127202 */ /* 0x000fe20000000f00 */
[----:B------:R-:W-:Y:S02]  /*f520*/  IMAD.MOV.U32 R10, RZ, RZ, R128 ;  /* 0x000000ffff0a7224 */ /* 0x000fe400078e0080 */
[----:B------:R-:W-:Y:S01]  /*f530*/  IMAD R252, R252, c[0x0][0x190], RZ ;  /* 0x00006400fcfc7a24 */ /* 0x000fe200078e02ff */
[----:B---3--:R-:W-:-:S04]  /*f540*/  LEA R152, P4, R14, R93, 0x2 ;  /* 0x0000005d0e987211 */ /* 0x008fc800078810ff */
[-C--:B------:R-:W-:Y:S01]  /*f550*/  LEA.HI.X.SX32 R153, R14, R0.reuse, 0x2, P4 ;  /* 0x000000000e997211 */ /* 0x080fe200020f16ff */
[----:B------:R-:W-:Y:S01]  /*f560*/  IMAD.MOV.U32 R14, RZ, RZ, R144 ;  /* 0x000000ffff0e7224 */ /* 0x000fe200078e0090 */
[CC--:B------:R-:W-:Y:S01]  /*f570*/  LEA R128, P3, R15.reuse, R93.reuse, 0x2 ;  /* 0x0000005d0f807211 */ /* 0x0c0fe200078610ff */
[----:B------:R-:W-:Y:S02]  /*f580*/  IMAD R144, R20, c[0x0][0x190], RZ ;  /* 0x0000640014907a24 */ /* 0x000fe400078e02ff */
[----:B------:R1:W-:Y:S01]  /*f590*/  STL.64 [R1+0x1048], R152 ;  /* 0x0010489801007387 */ /* 0x0003e20000100a00 */
[----:B------:R-:W-:Y:S01]  /*f5a0*/  IMAD.MOV.U32 R20, RZ, RZ, R129 ;  /* 0x000000ffff147224 */ /* 0x000fe200078e0081 */
[----:B------:R-:W-:Y:S02]  /*f5b0*/  LEA.HI.X.SX32 R129, R15, R0, 0x2, P3 ;  /* 0x000000000f817211 */ /* 0x000fe400018f16ff */
[----:B-1----:R-:W-:-:S04]  /*f5c0*/  LEA R152, P4, R16, R93, 0x2 ;  /* 0x0000005d10987211 */ /* 0x002fc800078810ff */
[-C--:B------:R-:W-:Y:S01]  /*f5d0*/  LEA.HI.X.SX32 R153, R16, R0.reuse, 0x2, P4 ;  /* 0x0000000010997211 */ /* 0x080fe200020f16ff */
[----:B------:R1:W-:Y:S04]  /*f5e0*/  STL.64 [R1+0x1040], R128 ;  /* 0x0010408001007387 */ /* 0x0003e80000100a00 */
[----:B------:R4:W-:Y:S01]  /*f5f0*/  STL.64 [R1+0x1038], R152 ;  /* 0x0010389801007387 */ /* 0x0009e20000100a00 */
[CC--:B-1----:R-:W-:Y:S02]  /*f600*/  LEA R128, P3, R252.reuse, R93.reuse, 0x2 ;  /* 0x0000005dfc807211 */ /* 0x0c2fe400078610ff */
[----:B----4-:R-:W-:Y:S02]  /*f610*/  LEA R152, P4, R251, R93, 0x2 ;  /* 0x0000005dfb987211 */ /* 0x010fe400078810ff */
[----:B------:R-:W-:-:S02]  /*f620*/  LEA.HI.X.SX32 R129, R252, R0, 0x2, P3 ;  /* 0x00000000fc817211 */ /* 0x000fc400018f16ff */
[----:B------:R-:W-:-:S03]  /*f630*/  LEA.HI.X.SX32 R153, R251, R0, 0x2, P4 ;  /* 0x00000000fb997211 */ /* 0x000fc600020f16ff */
[----:B------:R-:W-:Y:S04]  /*f640*/  STL.64 [R1+0x1030], R128 ;  /* 0x0010308001007387 */ /* 0x000fe80000100a00 */
[----:B------:R1:W-:Y:S04]  /*f650*/  STL.64 [R1+0xfd8], R152 ;  /* 0x000fd89801007387 */ /* 0x0003e80000100a00 */
[----:B-1----:R-:W3:Y:S01]  /*f660*/  LDL.LU.64 R152, [R1+0x21d0] ;  /* 0x0021d00001987983 */ /* 0x002ee20000300a00 */
[----:B------:R-:W-:Y:S01]  /*f670*/  LEA R128, P3, R250, R93, 0x2 ;  /* 0x0000005dfa807211 */ /* 0x000fe200078610ff */
[----:B------:R-:W-:-:S02]  /*f680*/  IMAD.MOV.U32 R16, RZ, RZ, R13 ;  /* 0x000000ffff107224 */ /* 0x000fc400078e000d */
[----:B------:R-:W-:Y:S01]  /*f690*/  IMAD.MOV.U32 R13, RZ, RZ, R19 ;  /* 0x000000ffff0d7224 */ /* 0x000fe200078e0013 */
[----:B------:R-:W-:Y:S01]  /*f6a0*/  LEA.HI.X.SX32 R129, R250, R0, 0x2, P3 ;  /* 0x00000000fa817211 */ /* 0x000fe200018f16ff */
[----:B------:R-:W-:Y:S02]  /*f6b0*/  IMAD R241, R241, c[0x0][0x190], RZ ;  /* 0x00006400f1f17a24 */ /* 0x000fe400078e02ff */
[----:B------:R-:W-:Y:S02]  /*f6c0*/  IMAD.MOV.U32 R19, RZ, RZ, R150 ;  /* 0x000000ffff137224 */ /* 0x000fe400078e0096 */
[----:B------:R-:W-:Y:S02]  /*f6d0*/  IMAD.MOV.U32 R15, RZ, RZ, R142 ;  /* 0x000000ffff0f7224 */ /* 0x000fe400078e008e */
[----:B------:R-:W-:Y:S02]  /*f6e0*/  IMAD.MOV.U32 R251, RZ, RZ, R20 ;  /* 0x000000fffffb7224 */ /* 0x000fe400078e0014 */
[----:B------:R-:W-:Y:S01]  /*f6f0*/  IMAD.MOV.U32 R20, RZ, RZ, R12 ;  /* 0x000000ffff147224 */ /* 0x000fe200078e000c */
[----:B------:R-:W-:Y:S01]  /*f700*/  MOV R12, R18 ;  /* 0x00000012000c7202 */ /* 0x000fe20000000f00 */
[----:B------:R1:W-:Y:S01]  /*f710*/  STL.64 [R1+0xfd0], R128 ;  /* 0x000fd08001007387 */ /* 0x0003e20000100a00 */
[----:B------:R-:W-:Y:S01]  /*f720*/  MOV R18, R151 ;  /* 0x0000009700127202 */ /* 0x000fe20000000f00 */
[----:B------:R-:W-:Y:S01]  /*f730*/  IMAD R142, R22, c[0x0][0x190], RZ ;  /* 0x00006400168e7a24 */ /* 0x000fe200078e02ff */
[----:B------:R-:W-:Y:S01]  /*f740*/  MOV R252, R15 ;  /* 0x0000000f00fc7202 */ /* 0x000fe20000000f00 */
[----:B------:R-:W-:Y:S01]  /*f750*/  IMAD.MOV.U32 R22, RZ, RZ, R14 ;  /* 0x000000ffff167224 */ /* 0x000fe200078e000e */
[----:B------:R-:W-:Y:S01]  /*f760*/  MOV R15, R28 ;  /* 0x0000001c000f7202 */ /* 0x000fe20000000f00 */
[----:B------:R-:W-:-:S02]  /*f770*/  IMAD.MOV.U32 R14, RZ, RZ, R9 ;  /* 0x000000ffff0e7224 */ /* 0x000fc400078e0009 */
[----:B------:R-:W-:Y:S01]  /*f780*/  IMAD.MOV.U32 R9, RZ, RZ, R27 ;  /* 0x000000ffff097224 */ /* 0x000fe200078e001b */
[----:B-1----:R-:W-:Y:S01]  /*f790*/  LEA R128, P3, R241, R93, 0x2 ;  /* 0x0000005df1807211 */ /* 0x002fe200078610ff */
[----:B------:R-:W-:Y:S02]  /*f7a0*/  IMAD R29, R29, c[0x0][0x190], RZ ;  /* 0x000064001d1d7a24 */ /* 0x000fe400078e02ff */
[----:B------:R-:W-:Y:S01]  /*f7b0*/  IMAD.MOV.U32 R27, RZ, RZ, R140 ;  /* 0x000000ffff1b7224 */ /* 0x000fe200078e008c */
[----:B------:R-:W-:Y:S01]  /*f7c0*/  LEA.HI.X.SX32 R129, R241, R0, 0x2, P3 ;  /* 0x00000000f1817211 */ /* 0x000fe200018f16ff */
[----:B------:R-:W-:Y:S02]  /*f7d0*/  IMAD R155, R155, c[0x0][0x190], RZ ;  /* 0x000064009b9b7a24 */ /* 0x000fe400078e02ff */
[----:B------:R-:W-:Y:S02]  /*f7e0*/  IMAD R140, R24, c[0x0][0x190], RZ ;  /* 0x00006400188c7a24 */ /* 0x000fe400078e02ff */
[----:B------:R-:W-:-:S02]  /*f7f0*/  IMAD.MOV.U32 R24, RZ, RZ, R15 ;  /* 0x000000ffff187224 */ /* 0x000fc400078e000f */
[----:B------:R-:W-:Y:S02]  /*f800*/  IMAD.MOV.U32 R15, RZ, RZ, R19 ;  /* 0x000000ffff0f7224 */ /* 0x000fe400078e0013 */
[----:B------:R-:W-:Y:S02]  /*f810*/  IMAD.MOV.U32 R250, RZ, RZ, R16 ;  /* 0x000000fffffa7224 */ /* 0x000fe400078e0010 */
[----:B------:R-:W-:Y:S01]  /*f820*/  IMAD.MOV.U32 R19, RZ, RZ, R27 ;  /* 0x000000ffff137224 */ /* 0x000fe200078e001b */
[----:B------:R-:W-:Y:S01]  /*f830*/  MOV R27, R110 ;  /* 0x0000006e001b7202 */ /* 0x000fe20000000f00 */
[----:B------:R-:W-:Y:S01]  /*f840*/  IMAD.MOV.U32 R16, RZ, RZ, R20 ;  /* 0x000000ffff107224 */ /* 0x000fe200078e0014 */
[----:B------:R-:W-:Y:S01]  /*f850*/  MOV R20, R14 ;  /* 0x0000000e00147202 */ /* 0x000fe20000000f00 */
[----:B------:R-:W-:Y:S01]  /*f860*/  IMAD.MOV.U32 R14, RZ, RZ, R13 ;  /* 0x000000ffff0e7224 */ /* 0x000fe200078e000d */
[----:B------:R-:W-:Y:S01]  /*f870*/  MOV R13, R18 ;  /* 0x00000012000d7202 */ /* 0x000fe20000000f00 */
[----:B------:R-:W-:Y:S01]  /*f880*/  IMAD.MOV.U32 R18, RZ, RZ, R111 ;  /* 0x000000ffff127224 */ /* 0x000fe200078e006f */
[----:B---3--:R-:W-:-:S04]  /*f890*/  LEA R150, P4, R153, R93, 0x2 ;  /* 0x0000005d99967211 */ /* 0x008fc800078810ff */
[----:B------:R-:W-:-:S05]  /*f8a0*/  LEA.HI.X.SX32 R151, R153, R0, 0x2, P4 ;  /* 0x0000000099977211 */ /* 0x000fca00020f16ff */
[----:B------:R2:W-:Y:S04]  /*f8b0*/  STL.64 [R1+0xfc8], R150 ;  /* 0x000fc89601007387 */ /* 0x0005e80000100a00 */
[----:B------:R1:W-:Y:S01]  /*f8c0*/  STL.64 [R1+0xfc0], R128 ;  /* 0x000fc08001007387 */ /* 0x0003e20000100a00 */
[-C--:B--2---:R-:W-:Y:S02]  /*f8d0*/  LEA R150, P4, R217, R93.reuse, 0x2 ;  /* 0x0000005dd9967211 */ /* 0x084fe400078810ff */
[-C--:B-1----:R-:W-:Y:S02]  /*f8e0*/  LEA R128, P3, R29, R93.reuse, 0x2 ;  /* 0x0000005d1d807211 */ /* 0x082fe400078610ff */
[----:B------:R-:W-:Y:S02]  /*f8f0*/  LEA.HI.X.SX32 R151, R217, R0, 0x2, P4 ;  /* 0x00000000d9977211 */ /* 0x000fe400020f16ff */
[----:B------:R-:W-:-:S02]  /*f900*/  LEA R110, P4, R155, R93, 0x2 ;  /* 0x0000005d9b6e7211 */ /* 0x000fc400078810ff */
[-C--:B------:R-:W-:Y:S02]  /*f910*/  LEA.HI.X.SX32 R129, R29, R0.reuse, 0x2, P3 ;  /* 0x000000001d817211 */ /* 0x080fe400018f16ff */
[----:B------:R-:W-:Y:S01]  /*f920*/  LEA.HI.X.SX32 R111, R155, R0, 0x2, P4 ;  /* 0x000000009b6f7211 */ /* 0x000fe200020f16ff */
[----:B------:R1:W-:Y:S04]  /*f930*/  STL.64 [R1+0xfb8], R150 ;  /* 0x000fb89601007387 */ /* 0x0003e80000100a00 */
[----:B-1----:R-:W2:Y:S04]  /*f940*/  LDL.LU.64 R150, [R1+0x21c8] ;  /* 0x0021c80001967983 */ /* 0x002ea80000300a00 */
[----:B------:R-:W-:Y:S04]  /*f950*/  STL.64 [R1+0xfb0], R128 ;  /* 0x000fb08001007387 */ /* 0x000fe80000100a00 */
[----:B------:R1:W-:Y:S04]  /*f960*/  STL.64 [R1+0xfa8], R110 ;  /* 0x000fa86e01007387 */ /* 0x0003e80000100a00 */
[----:B-1----:R-:W3:Y:S01]  /*f970*/  LDL.LU R111, [R1+0x21c0] ;  /* 0x0021c000016f7983 */ /* 0x002ee20000300800 */
[----:B------:R-:W-:-:S02]  /*f980*/  IMAD R31, R31, c[0x0][0x190], RZ ;  /* 0x000064001f1f7a24 */ /* 0x000fc400078e02ff */
[----:B------:R-:W-:-:S03]  /*f990*/  IMAD R143, R143, c[0x0][0x190], RZ ;  /* 0x000064008f8f7a24 */ /* 0x000fc600078e02ff */
[CC--:B------:R-:W-:Y:S01]  /*f9a0*/  LEA R128, P3, R31.reuse, R93.reuse, 0x2 ;  /* 0x0000005d1f807211 */ /* 0x0c0fe200078610ff */
[----:B------:R-:W-:Y:S02]  /*f9b0*/  IMAD.MOV.U32 R28, RZ, RZ, R10 ;  /* 0x000000ffff1c7224 */ /* 0x000fe400078e000a */
[----:B------:R-:W-:Y:S01]  /*f9c0*/  IMAD.MOV.U32 R10, RZ, RZ, R138 ;  /* 0x000000ffff0a7224 */ /* 0x000fe200078e008a */
[----:B------:R-:W-:Y:S01]  /*f9d0*/  LEA.HI.X.SX32 R129, R31, R0, 0x2, P3 ;  /* 0x000000001f817211 */ /* 0x000fe200018f16ff */
[----:B------:R-:W-:Y:S01]  /*f9e0*/  IMAD.MOV.U32 R153, RZ, RZ, R251 ;  /* 0x000000ffff997224 */ /* 0x000fe200078e00fb */
[----:B------:R-:W-:Y:S01]  /*f9f0*/  MOV R251, R22 ;  /* 0x0000001600fb7202 */ /* 0x000fe20000000f00 */
[----:B------:R-:W-:Y:S01]  /*fa00*/  IMAD.MOV.U32 R22, RZ, RZ, R28 ;  /* 0x000000ffff167224 */ /* 0x000fe200078e001c */
[----:B------:R-:W-:Y:S01]  /*fa10*/  LEA R110, P4, R143, R93, 0x2 ;  /* 0x0000005d8f6e7211 */ /* 0x000fe200078810ff */
[----:B------:R-:W-:Y:S01]  /*fa20*/  IMAD.MOV.U32 R28, RZ, RZ, R10 ;  /* 0x000000ffff1c7224 */ /* 0x000fe200078e000a */
[----:B------:R1:W-:Y:S01]  /*fa30*/  STL.64 [R1+0xfa0], R128 ;  /* 0x000fa08001007387 */ /* 0x0003e20000100a00 */
[----:B------:R-:W-:-:S02]  /*fa40*/  IMAD.MOV.U32 R10, RZ, RZ, R132 ;  /* 0x000000ffff0a7224 */ /* 0x000fc400078e0084 */
[----:B------:R-:W-:Y:S02]  /*fa50*/  IMAD R132, R30, c[0x0][0x190], RZ ;  /* 0x000064001e847a24 */ /* 0x000fe400078e02ff */
[----:B------:R-:W-:Y:S01]  /*fa60*/  IMAD.MOV.U32 R30, RZ, RZ, R110 ;  /* 0x000000ffff1e7224 */ /* 0x000fe200078e006e */
[----:B-1----:R-:W4:Y:S04]  /*fa70*/  LDL.LU.64 R128, [R1+0x21b8] ;  /* 0x0021b80001807983 */ /* 0x002f280000300a00 */
[----:B------:R1:W-:Y:S01]  /*fa80*/  STL [R1+0xf98], R110 ;  /* 0x000f986e01007387 */ /* 0x0003e20000100800 */
[----:B---3--:R-:W-:-:S03]  /*fa90*/  IMAD.MOV.U32 R31, RZ, RZ, R111 ;  /* 0x000000ffff1f7224 */ /* 0x008fc600078e006f */
[----:B-1----:R-:W3:Y:S01]  /*faa0*/  LDL.LU.64 R110, [R1+0x21b0] ;  /* 0x0021b000016e7983 */ /* 0x002ee20000300a00 */
[----:B------:R-:W-:Y:S02]  /*fab0*/  IMAD.MOV.U32 R241, RZ, RZ, R250 ;  /* 0x000000fffff17224 */ /* 0x000fe400078e00fa */
[----:B------:R-:W-:Y:S02]  /*fac0*/  IMAD R4, R4, c[0x0][0x190], RZ ;  /* 0x0000640004047a24 */ /* 0x000fe400078e02ff */
[----:B------:R-:W-:Y:S02]  /*fad0*/  IMAD.MOV.U32 R250, RZ, RZ, R24 ;  /* 0x000000fffffa7224 */ /* 0x000fe400078e0018 */
[----:B------:R-:W-:Y:S02]  /*fae0*/  IMAD.MOV.U32 R24, RZ, RZ, R22 ;  /* 0x000000ffff187224 */ /* 0x000fe400078e0016 */
[----:B------:R-:W-:Y:S01]  /*faf0*/  IMAD.MOV.U32 R22, RZ, RZ, R28 ;  /* 0x000000ffff167224 */ /* 0x000fe200078e001c */
[----:B------:R-:W-:Y:S01]  /*fb00*/  MOV R28, R27 ;  /* 0x0000001b001c7202 */ /* 0x000fe20000000f00 */
[----:B------:R-:W-:-:S02]  /*fb10*/  IMAD R157, R157, c[0x0][0x190], RZ ;  /* 0x000064009d9d7a24 */ /* 0x000fc400078e02ff */
[----:B------:R-:W-:Y:S01]  /*fb20*/  IMAD R138, R26, c[0x0][0x190], RZ ;  /* 0x000064001a8a7a24 */ /* 0x000fe200078e02ff */
[----:B------:R-:W-:Y:S01]  /*fb30*/  MOV R26, R15 ;  /* 0x0000000f001a7202 */ /* 0x000fe20000000f00 */
[----:B------:R-:W-:Y:S01]  /*fb40*/  IMAD.MOV.U32 R15, RZ, RZ, R18 ;  /* 0x000000ffff0f7224 */ /* 0x000fe200078e0012 */
[----:B------:R-:W-:Y:S01]  /*fb50*/  LEA.HI.X.SX32 R31, R143, R0, 0x2, P4 ;  /* 0x000000008f1f7211 */ /* 0x000fe200020f16ff */
[----:B------:R-:W-:Y:S01]  /*fb60*/  IMAD.MOV.U32 R18, RZ, RZ, R10 ;  /* 0x000000ffff127224 */ /* 0x000fe200078e000a */
[----:B------:R-:W-:Y:S01]  /*fb70*/  LEA R30, P4, R157, R93, 0x2 ;  /* 0x0000005d9d1e7211 */ /* 0x000fe200078810ff */
[----:B------:R-:W-:Y:S02]  /*fb80*/  IMAD R35, R35, c[0x0][0x190], RZ ;  /* 0x0000640023237a24 */ /* 0x000fe400078e02ff */
[----:B------:R1:W-:Y:S01]  /*fb90*/  STL [R1+0xf9c], R31 ;  /* 0x000f9c1f01007387 */ /* 0x0003e20000100800 */
[----:B------:R-:W-:Y:S02]  /*fba0*/  IMAD R219, R219, c[0x0][0x190], RZ ;  /* 0x00006400dbdb7a24 */ /* 0x000fe400078e02ff */
[----:B------:R-:W-:-:S02]  /*fbb0*/  IMAD R37, R37, c[0x0][0x190], RZ ;  /* 0x0000640025257a24 */ /* 0x000fc400078e02ff */
[----:B------:R-:W-:Y:S01]  /*fbc0*/  IMAD.MOV.U32 R29, RZ, RZ, R252 ;  /* 0x000000ffff1d7224 */ /* 0x000fe200078e00fc */
[----:B-1----:R-:W-:Y:S01]  /*fbd0*/  LEA.HI.X.SX32 R31, R157, R0, 0x2, P4 ;  /* 0x000000009d1f7211 */ /* 0x002fe200020f16ff */
[----:B----4-:R-:W-:Y:S02]  /*fbe0*/  IMAD.MOV.U32 R252, RZ, RZ, R129 ;  /* 0x000000fffffc7224 */ /* 0x010fe400078e0081 */
[----:B------:R-:W-:Y:S02]  /*fbf0*/  IMAD R129, R34, c[0x0][0x190], RZ ;  /* 0x0000640022817a24 */ /* 0x000fe400078e02ff */
[----:B------:R-:W-:Y:S02]  /*fc00*/  IMAD R159, R159, c[0x0][0x190], RZ ;  /* 0x000064009f9f7a24 */ /* 0x000fe400078e02ff */
[----:B------:R-:W-:Y:S02]  /*fc10*/  IMAD R40, R40, c[0x0][0x190], RZ ;  /* 0x0000640028287a24 */ /* 0x000fe400078e02ff */
[----:B------:R-:W-:-:S02]  /*fc20*/  IMAD R45, R45, c[0x0][0x190], RZ ;  /* 0x000064002d2d7a24 */ /* 0x000fc400078e02ff */
[----:B------:R-:W-:Y:S01]  /*fc30*/  IMAD.MOV.U32 R155, RZ, RZ, R29 ;  /* 0x000000ffff9b7224 */ /* 0x000fe200078e001d */
[----:B------:R-:W-:Y:S01]  /*fc40*/  MOV R29, R128 ;  /* 0x00000080001d7202 */ /* 0x000fe20000000f00 */
[----:B------:R-:W-:Y:S02]  /*fc50*/  IMAD R41, R41, c[0x0][0x190], RZ ;  /* 0x0000640029297a24 */ /* 0x000fe400078e02ff */
[----:B------:R-:W-:Y:S02]  /*fc60*/  IMAD R128, R36, c[0x0][0x190], RZ ;  /* 0x0000640024807a24 */ /* 0x000fe400078e02ff */
[----:B------:R-:W-:Y:S02]  /*fc70*/  IMAD R161, R161, c[0x0][0x190], RZ ;  /* 0x00006400a1a17a24 */ /* 0x000fe400078e02ff */
[----:B------:R-:W-:Y:S02]  /*fc80*/  IMAD R43, R43, c[0x0][0x190], RZ ;  /* 0x000064002b2b7a24 */ /* 0x000fe400078e02ff */
[----:B------:R-:W-:-:S02]  /*fc90*/  IMAD R221, R221, c[0x0][0x190], RZ ;  /* 0x00006400dddd7a24 */ /* 0x000fc400078e02ff */
[----:B------:R-:W-:Y:S02]  /*fca0*/  IMAD R243, R243, c[0x0][0x190], RZ ;  /* 0x00006400f3f37a24 */ /* 0x000fe400078e02ff */
[----:B------:R-:W-:Y:S02]  /*fcb0*/  IMAD R163, R163, c[0x0][0x190], RZ ;  /* 0x00006400a3a37a24 */ /* 0x000fe400078e02ff */
[----:B------:R-:W-:Y:S02]  /*fcc0*/  IMAD R47, R47, c[0x0][0x190], RZ ;  /* 0x000064002f2f7a24 */ /* 0x000fe400078e02ff */
[----:B------:R-:W-:Y:S02]  /*fcd0*/  IMAD R33, R33, c[0x0][0x190], RZ ;  /* 0x0000640021217a24 */ /* 0x000fe400078e02ff */
[----:B------:R-:W-:Y:S01]  /*fce0*/  IMAD R49, R49, c[0x0][0x190], RZ ;  /* 0x0000640031317a24 */ /* 0x000fe200078e02ff */
[----:B------:R-:W-:Y:S01]  /*fcf0*/  MOV R217, R153 ;  /* 0x0000009900d97202 */ /* 0x000fe20000000f00 */
[----:B------:R-:W-:-:S02]  /*fd00*/  IMAD R165, R165, c[0x0][0x190], RZ ;  /* 0x00006400a5a57a24 */ /* 0x000fc400078e02ff */
[----:B------:R-:W-:Y:S02]  /*fd10*/  IMAD.MOV.U32 R153, RZ, RZ, R13 ;  /* 0x000000ffff997224 */ /* 0x000fe400078e000d */
[----:B------:R-:W-:Y:S02]  /*fd20*/  IMAD.MOV.U32 R13, RZ, RZ, R130 ;  /* 0x000000ffff0d7224 */ /* 0x000fe400078e0082 */
        /* <DEDUP_REMOVED lines=23> */
[----:B---3--:R-:W-:Y:S01]  /*fea0*/  IMAD.MOV.U32 R27, RZ, RZ, R110 ;  /* 0x000000ffff1b7224 */ /* 0x008fe200078e006e */
[C---:B------:R-:W-:Y:S02]  /*feb0*/  LEA R110, P3, R4.reuse, R93, 0x2 ;  /* 0x0000005d046e7211 */ /* 0x040fe400078610ff */
[----:B------:R-:W-:Y:S02]  /*fec0*/  MOV R10, R111 ;  /* 0x0000006f000a7202 */ /* 0x000fe40000000f00 */
[----:B------:R-:W-:-:S05]  /*fed0*/  LEA.HI.X.SX32 R111, R4, R0, 0x2, P3 ;  /* 0x00000000046f7211 */ /* 0x000fca00018f16ff */
[----:B------:R1:W-:Y:S04]  /*fee0*/  STL.64 [R1+0xf90], R110 ;  /* 0x000f906e01007387 */ /* 0x0003e80000100a00 */
[----:B------:R3:W-:Y:S01]  /*fef0*/  STL.64 [R1+0xf88], R30 ;  /* 0x000f881e01007387 */ /* 0x0007e20000100a00 */
[-C--:B-1----:R-:W-:Y:S02]  /*ff00*/  LEA R110, P3, R35, R93.reuse, 0x2 ;  /* 0x0000005d236e7211 */ /* 0x082fe400078610ff */
[-C--:B---3--:R-:W-:Y:S02]  /*ff10*/  LEA R30, P4, R219, R93.reuse, 0x2 ;  /* 0x0000005ddb1e7211 */ /* 0x088fe400078810ff */
[----:B------:R-:W-:Y:S02]  /*ff20*/  LEA.HI.X.SX32 R111, R35, R0, 0x2, P3 ;  /* 0x00000000236f7211 */ /* 0x000fe400018f16ff */
[----:B------:R-:W-:-:S02]  /*ff30*/  LEA R34, P3, R37, R93, 0x2 ;  /* 0x0000005d25227211 */ /* 0x000fc400078610ff */
[-C--:B------:R-:W-:Y:S02]  /*ff40*/  LEA.HI.X.SX32 R31, R219, R0.reuse, 0x2, P4 ;  /* 0x00000000db1f7211 */ /* 0x080fe400020f16ff */
[----:B------:R-:W-:Y:S01]  /*ff50*/  LEA.HI.X.SX32 R35, R37, R0, 0x2, P3 ;  /* 0x0000000025237211 */ /* 0x000fe200018f16ff */
[----:B------:R1:W-:Y:S04]  /*ff60*/  STL.64 [R1+0xf80], R110 ;  /* 0x000f806e01007387 */ /* 0x0003e80000100a00 */
[----:B-1----:R-:W3:Y:S04]  /*ff70*/  LDL.LU.64 R110, [R1+0x21a8] ;  /* 0x0021a800016e7983 */ /* 0x002ee80000300a00 */
[----:B------:R1:W-:Y:S04]  /*ff80*/  STL.64 [R1+0xf78], R30 ;  /* 0x000f781e01007387 */ /* 0x0003e80000100a00 */
[----:B------:R4:W-:Y:S01]  /*ff90*/  STL.64 [R1+0xf70], R34 ;  /* 0x000f702201007387 */ /* 0x0009e20000100a00 */
[----:B-1----:R-:W-:-:S02]  /*ffa0*/  LEA R30, P4, R159, R93, 0x2 ;  /* 0x0000005d9f1e7211 */ /* 0x002fc400078810ff */
[CC--:B----4-:R-:W-:Y:S02]  /*ffb0*/  LEA R34, P3, R40.reuse, R93.reuse, 0x2 ;  /* 0x0000005d28227211 */ /* 0x0d0fe400078610ff */
[-C--:B------:R-:W-:Y:S02]  /*ffc0*/  LEA.HI.X.SX32 R31, R159, R0.reuse, 0x2, P4 ;  /* 0x000000009f1f7211 */ /* 0x080fe400020f16ff */
[-C--:B------:R-:W-:Y:S02]  /*ffd0*/  LEA.HI.X.SX32 R35, R40, R0.reuse, 0x2, P3 ;  /* 0x0000000028237211 */ /* 0x080fe400018f16ff */
[CC--:B------:R-:W-:Y:S01]  /*ffe0*/  LEA R36, P4, R45.reuse, R93.reuse, 0x2 ;  /* 0x0000005d2d247211 */ /* 0x0c0fe200078810ff */
[----:B------:R-:W-:Y:S03]  /*fff0*/  STL.64 [R1+0xf68], R30 ;  /* 0x000f681e01007387 */ /* 0x000fe60000100a00 */
[----:B------:R-:W-:Y:S01]  /*10000*/  LEA.HI.X.SX32 R37, R45, R0, 0x2, P4 ;  /* 0x000000002d257211 */ /* 0x000fe200020f16ff */
[----:B------:R1:W-:Y:S04]  /*10010*/  STL.64 [R1+0xf60], R34 ;  /* 0x000f602201007387 */ /* 0x0003e80000100a00 */
[----:B------:R4:W-:Y:S01]  /*10020*/  STL.64 [R1+0xf58], R36 ;  /* 0x000f582401007387 */ /* 0x0009e20000100a00 */
[----:B-1----:R-:W-:-:S04]  /*10030*/  LEA R34, P3, R41, R93, 0x2 ;  /* 0x0000005d29227211 */ /* 0x002fc800078610ff */
[----:B------:R-:W-:Y:S02]  /*10040*/  LEA.HI.X.SX32 R35, R41, R0, 0x2, P3 ;  /* 0x0000000029237211 */ /* 0x000fe400018f16ff */
[----:B----4-:R-:W-:-:S03]  /*10050*/  LEA R36, P4, R161, R93, 0x2 ;  /* 0x0000005da1247211 */ /* 0x010fc600078810ff */
[----:B------:R1:W-:Y:S01]  /*10060*/  STL.64 [R1+0xf50], R34 ;  /* 0x000f502201007387 */ /* 0x0003e20000100a00 */
[----:B------:R-:W-:-:S05]  /*10070*/  LEA.HI.X.SX32 R37, R161, R0, 0x2, P4 ;  /* 0x00000000a1257211 */ /* 0x000fca00020f16ff */
        /* <DEDUP_REMOVED lines=17> */
[----:B------:R-:W-:Y:S02]  /*10190*/  LEA.HI.X.SX32 R37, R33, R0, 0x2, P4 ;  /* 0x0000000021257211 */ /* 0x000fe400020f16ff */
[----:B------:R-:W-:-:S04]  /*101a0*/  LEA R32, P4, R165, R93, 0x2 ;  /* 0x0000005da5207211 */ /* 0x000fc800078810ff */
[----:B------:R-:W-:Y:S02]  /*101b0*/  LEA.HI.X.SX32 R33, R165, R0, 0x2, P4 ;  /* 0x00000000a5217211 */ /* 0x000fe400020f16ff */
[----:B-1----:R-:W-:-:S04]  /*101c0*/  LEA R34, P3, R49, R93, 0x2 ;  /* 0x0000005d31227211 */ /* 0x002fc800078610ff */
[----:B------:R-:W-:Y:S01]  /*101d0*/  LEA.HI.X.SX32 R35, R49, R0, 0x2, P3 ;  /* 0x0000000031237211 */ /* 0x000fe200018f16ff */
[----:B------:R-:W-:Y:S04]  /*101e0*/  STL.64 [R1+0xf18], R36 ;  /* 0x000f182401007387 */ /* 0x000fe80000100a00 */
[----:B------:R1:W-:Y:S04]  /*101f0*/  STL.64 [R1+0xf10], R34 ;  /* 0x000f102201007387 */ /* 0x0003e80000100a00 */
[----:B------:R4:W-:Y:S01]  /*10200*/  STL.64 [R1+0xf08], R32 ;  /* 0x000f082001007387 */ /* 0x0009e20000100a00 */
[----:B-1----:R-:W-:-:S02]  /*10210*/  LEA R34, P3, R5, R93, 0x2 ;  /* 0x0000005d05227211 */ /* 0x002fc400078610ff */
[----:B----4-:R-:W-:Y:S02]  /*10220*/  LEA R32, P4, R223, R93, 0x2 ;  /* 0x0000005ddf207211 */ /* 0x010fe400078810ff */
[-C--:B------:R-:W-:Y:S02]  /*10230*/  LEA.HI.X.SX32 R35, R5, R0.reuse, 0x2, P3 ;  /* 0x0000000005237211 */ /* 0x080fe400018f16ff */
[----:B------:R-:W-:-:S03]  /*10240*/  LEA.HI.X.SX32 R33, R223, R0, 0x2, P4 ;  /* 0x00000000df217211 */ /* 0x000fc600020f16ff */
[----:B------:R1:W-:Y:S04]  /*10250*/  STL.64 [R1+0xf00], R34 ;  /* 0x000f002201007387 */ /* 0x0003e80000100a00 */
[----:B------:R4:W-:Y:S01]  /*10260*/  STL.64 [R1+0xef8], R32 ;  /* 0x000ef82001007387 */ /* 0x0009e20000100a00 */
[-C--:B-1----:R-:W-:Y:S02]  /*10270*/  LEA R34, P3, R53, R93.reuse, 0x2 ;  /* 0x0000005d35227211 */ /* 0x082fe400078610ff */
[-C--:B----4-:R-:W-:Y:S02]  /*10280*/  LEA R32, P4, R167, R93.reuse, 0x2 ;  /* 0x0000005da7207211 */ /* 0x090fe400078810ff */
[----:B------:R-:W-:Y:S02]  /*10290*/  LEA.HI.X.SX32 R35, R53, R0, 0x2, P3 ;  /* 0x0000000035237211 */ /* 0x000fe400018f16ff */
[----:B------:R-:W-:-:S02]  /*102a0*/  LEA R4, P3, R55, R93, 0x2 ;  /* 0x0000005d37047211 */ /* 0x000fc400078610ff */
[-C--:B------:R-:W-:Y:S01]  /*102b0*/  LEA.HI.X.SX32 R33, R167, R0.reuse, 0x2, P4 ;  /* 0x00000000a7217211 */ /* 0x080fe200020f16ff */
[----:B------:R-:W-:Y:S01]  /*102c0*/  STL.64 [R1+0xef0], R34 ;  /* 0x000ef02201007387 */ /* 0x000fe20000100a00 */
[----:B------:R-:W-:-:S03]  /*102d0*/  LEA.HI.X.SX32 R5, R55, R0, 0x2, P3 ;  /* 0x0000000037057211 */ /* 0x000fc600018f16ff */
[----:B------:R1:W-:Y:S04]  /*102e0*/  STL.64 [R1+0xee8], R32 ;  /* 0x000ee82001007387 */ /* 0x0003e80000100a00 */
[----:B------:R4:W-:Y:S01]  /*102f0*/  STL.64 [R1+0xee0], R4 ;  /* 0x000ee00401007387 */ /* 0x0009e20000100a00 */
[CC--:B-1----:R-:W-:Y:S02]  /*10300*/  LEA R32, P4, R184.reuse, R93.reuse, 0x2 ;  /* 0x0000005db8207211 */ /* 0x0c2fe400078810ff */
[C---:B----4-:R-:W-:Y:S02]  /*10310*/  LEA R4, P3, R169.reuse, R93, 0x2 ;  /* 0x0000005da9047211 */ /* 0x050fe400078610ff */
[-C--:B------:R-:W-:Y:S02]  /*10320*/  LEA.HI.X.SX32 R33, R184, R0.reuse, 0x2, P4 ;  /* 0x00000000b8217211 */ /* 0x080fe400020f16ff */
[----:B------:R-:W-:-:S03]  /*10330*/  LEA.HI.X.SX32 R5, R169, R0, 0x2, P3 ;  /* 0x00000000a9057211 */ /* 0x000fc600018f16ff */
[----:B------:R1:W-:Y:S04]  /*10340*/  STL.64 [R1+0xed8], R32 ;  /* 0x000ed82001007387 */ /* 0x0003e80000100a00 */
[----:B------:R4:W-:Y:S01]  /*10350*/  STL.64 [R1+0xed0], R4 ;  /* 0x000ed00401007387 */ /* 0x0009e20000100a00 */
[-C--:B-1----:R-:W-:Y:S02]  /*10360*/  LEA R32, P4, R63, R93.reuse, 0x2 ;  /* 0x0000005d3f207211 */ /* 0x082fe400078810ff */
[----:B----4-:R-:W-:Y:S02]  /*10370*/  LEA R4, P3, R59, R93, 0x2 ;  /* 0x0000005d3b047211 */ /* 0x010fe400078610ff */
        /* <DEDUP_REMOVED lines=36> */
[-C--:B------:R-:W-:Y:S01]  /*105c0*/  LEA.HI.X.SX32 R33, R175, R0.reuse, 0x2, P4 ;  /* 0x00000000af217211 */ /* 0x080fe200020f16ff */
[----:B------:R-:W-:Y:S01]  /*105d0*/  IMAD R73, R73, c[0x0][0x190], RZ ;  /* 0x0000640049497a24 */ /* 0x000fe200078e02ff */
[----:B------:R-:W-:-:S03]  /*105e0*/  LEA.HI.X.SX32 R5, R71, R0, 0x2, P3 ;  /* 0x0000000047057211 */ /* 0x000fc600018f16ff */
[----:B------:R1:W-:Y:S01]  /*105f0*/  STL.64 [R1+0xe68], R32 ;  /* 0x000e682001007387 */ /* 0x0003e20000100a00 */
[----:B------:R-:W-:-:S03]  /*10600*/  IMAD R177, R177, c[0x0][0x190], RZ ;  /* 0x00006400b1b17a24 */ /* 0x000fc600078e02ff */
[----:B------:R4:W-:Y:S01]  /*10610*/  STL.64 [R1+0xe60], R4 ;  /* 0x000e600401007387 */ /* 0x0009e20000100a00 */
[CC--:B-1----:R-:W-:Y:S02]  /*10620*/  LEA R32, P4, R76.reuse, R93.reuse, 0x2 ;  /* 0x0000005d4c207211 */ /* 0x0c2fe400078810ff */
[----:B----4-:R-:W-:Y:S02]  /*10630*/  LEA R4, P3, R73, R93, 0x2 ;  /* 0x0000005d49047211 */ /* 0x010fe400078610ff */
[-C--:B------:R-:W-:Y:S01]  /*10640*/  LEA.HI.X.SX32 R33, R76, R0.reuse, 0x2, P4 ;  /* 0x000000004c217211 */ /* 0x080fe200020f16ff */
[----:B------:R-:W-:Y:S01]  /*10650*/  IMAD R229, R229, c[0x0][0x190], RZ ;  /* 0x00006400e5e57a24 */ /* 0x000fe200078e02ff */
[----:B------:R-:W-:-:S03]  /*10660*/  LEA.HI.X.SX32 R5, R73, R0, 0x2, P3 ;  /* 0x0000000049057211 */ /* 0x000fc600018f16ff */
[----:B------:R1:W-:Y:S01]  /*10670*/  STL.64 [R1+0xe58], R32 ;  /* 0x000e582001007387 */ /* 0x0003e20000100a00 */
[----:B------:R-:W-:-:S03]  /*10680*/  IMAD R81, R81, c[0x0][0x190], RZ ;  /* 0x0000640051517a24 */ /* 0x000fc600078e02ff */
        /* <DEDUP_REMOVED lines=26> */
[C---:B----4-:R-:W-:Y:S02]  /*10830*/  LEA R4, P3, R246.reuse, R93, 0x2 ;  /* 0x0000005df6047211 */ /* 0x050fe400078610ff */
[-C--:B------:R-:W-:Y:S02]  /*10840*/  LEA.HI.X.SX32 R33, R69, R0.reuse, 0x2, P4 ;  /* 0x0000000045217211 */ /* 0x080fe400020f16ff */
[----:B------:R-:W-:-:S03]  /*10850*/  LEA.HI.X.SX32 R5, R246, R0, 0x2, P3 ;  /* 0x00000000f6057211 */ /* 0x000fc600018f16ff */
[----:B------:R1:W-:Y:S01]  /*10860*/  STL.64 [R1+0xe18], R32 ;  /* 0x000e182001007387 */ /* 0x0003e20000100a00 */
[----:B------:R-:W-:-:S03]  /*10870*/  IMAD R231, R231, c[0x0][0x190], RZ ;  /* 0x00006400e7e77a24 */ /* 0x000fc600078e02ff */
[----:B------:R4:W-:Y:S01]  /*10880*/  STL.64 [R1+0xe10], R4 ;  /* 0x000e100401007387 */ /* 0x0009e20000100a00 */
[-C--:B-1----:R-:W-:Y:S02]  /*10890*/  LEA R32, P4, R181, R93.reuse, 0x2 ;  /* 0x0000005db5207211 */ /* 0x082fe400078810ff */
[----:B----4-:R-:W-:Y:S02]  /*108a0*/  LEA R4, P3, R3, R93, 0x2 ;  /* 0x0000005d03047211 */ /* 0x010fe400078610ff */
[-C--:B------:R-:W-:Y:S02]  /*108b0*/  LEA.HI.X.SX32 R33, R181, R0.reuse, 0x2, P4 ;  /* 0x00000000b5217211 */ /* 0x080fe400020f16ff */
[----:B------:R-:W-:-:S03]  /*108c0*/  LEA.HI.X.SX32 R5, R3, R0, 0x2, P3 ;  /* 0x0000000003057211 */ /* 0x000fc600018f16ff */
[----:B------:R1:W-:Y:S01]  /*108d0*/  STL.64 [R1+0xe08], R32 ;  /* 0x000e082001007387 */ /* 0x0003e20000100a00 */
[----:B------:R-:W-:-:S03]  /*108e0*/  IMAD R183, R183, c[0x0][0x190], RZ ;  /* 0x00006400b7b77a24 */ /* 0x000fc600078e02ff */
[----:B------:R4:W-:Y:S01]  /*108f0*/  STL.64 [R1+0xe00], R4 ;  /* 0x000e000401007387 */ /* 0x0009e20000100a00 */
[CC--:B-1----:R-:W-:Y:S02]  /*10900*/  LEA R32, P4, R231.reuse, R93.reuse, 0x2 ;  /* 0x0000005de7207211 */ /* 0x0c2fe400078810ff */
[CC--:B----4-:R-:W-:Y:S02]  /*10910*/  LEA R4, P3, R2.reuse, R93.reuse, 0x2 ;  /* 0x0000005d02047211 */ /* 0x0d0fe400078610ff */
[-C--:B------:R-:W-:Y:S01]  /*10920*/  LEA.HI.X.SX32 R33, R231, R0.reuse, 0x2, P4 ;  /* 0x00000000e7217211 */ /* 0x080fe200020f16ff */
[----:B------:R-:W-:Y:S01]  /*10930*/  IMAD R7, R7, c[0x0][0x190], RZ ;  /* 0x0000640007077a24 */ /* 0x000fe200078e02ff */
[----:B------:R-:W-:Y:S01]  /*10940*/  LEA.HI.X.SX32 R5, R2, R0, 0x2, P3 ;  /* 0x0000000002057211 */ /* 0x000fe200018f16ff */
[----:B------:R-:W-:Y:S02]  /*10950*/  IMAD R52, R52, c[0x0][0x190], RZ ;  /* 0x0000640034347a24 */ /* 0x000fe400078e02ff */
[----:B------:R1:W-:Y:S04]  /*10960*/  STL.64 [R1+0xdf8], R32 ;  /* 0x000df82001007387 */ /* 0x0003e80000100a00 */
[----:B------:R4:W-:Y:S01]  /*10970*/  STL.64 [R1+0xdf0], R4 ;  /* 0x000df00401007387 */ /* 0x0009e20000100a00 */
[----:B-1----:R-:W-:-:S02]  /*10980*/  LEA R32, P4, R183, R93, 0x2 ;  /* 0x0000005db7207211 */ /* 0x002fc400078810ff */
[-C--:B----4-:R-:W-:Y:S02]  /*10990*/  LEA R4, P3, R7, R93.reuse, 0x2 ;  /* 0x0000005d07047211 */ /* 0x090fe400078610ff */
[-C--:B------:R-:W-:Y:S02]  /*109a0*/  LEA.HI.X.SX32 R33, R183, R0.reuse, 0x2, P4 ;  /* 0x00000000b7217211 */ /* 0x080fe400020f16ff */
[CC--:B------:R-:W-:Y:S01]  /*109b0*/  LEA R2, P4, R52.reuse, R93.reuse, 0x2 ;  /* 0x0000005d34027211 */ /* 0x0c0fe200078810ff */
[----:B------:R-:W-:Y:S01]  /*109c0*/  IMAD R89, R89, c[0x0][0x190], RZ ;  /* 0x0000640059597a24 */ /* 0x000fe200078e02ff */
[-C--:B------:R-:W-:Y:S01]  /*109d0*/  LEA.HI.X.SX32 R5, R7, R0.reuse, 0x2, P3 ;  /* 0x0000000007057211 */ /* 0x080fe200018f16ff */
[----:B------:R-:W-:Y:S01]  /*109e0*/  IMAD R185, R185, c[0x0][0x190], RZ ;  /* 0x00006400b9b97a24 */ /* 0x000fe200078e02ff */
[----:B------:R-:W-:Y:S01]  /*109f0*/  LEA.HI.X.SX32 R3, R52, R0, 0x2, P4 ;  /* 0x0000000034037211 */ /* 0x000fe200020f16ff */
[----:B------:R-:W-:Y:S04]  /*10a00*/  STL.64 [R1+0xde8], R32 ;  /* 0x000de82001007387 */ /* 0x000fe80000100a00 */
[----:B------:R1:W-:Y:S04]  /*10a10*/  STL.64 [R1+0xde0], R4 ;  /* 0x000de00401007387 */ /* 0x0003e80000100a00 */
[----:B------:R4:W-:Y:S01]  /*10a20*/  STL.64 [R1+0xdd8], R2 ;  /* 0x000dd80201007387 */ /* 0x0009e20000100a00 */
[----:B------:R-:W-:Y:S01]  /*10a30*/  IMAD R91, R91, c[0x0][0x190], RZ ;  /* 0x000064005b5b7a24 */ /* 0x000fe200078e02ff */
[----:B-1----:R-:W-:-:S02]  /*10a40*/  LEA R4, P3, R89, R93, 0x2 ;  /* 0x0000005d59047211 */ /* 0x002fc400078610ff */
[----:B----4-:R-:W-:Y:S02]  /*10a50*/  LEA R2, P4, R185, R93, 0x2 ;  /* 0x0000005db9027211 */ /* 0x010fe400078810ff */
[-C--:B------:R-:W-:Y:S01]  /*10a60*/  LEA.HI.X.SX32 R5, R89, R0.reuse, 0x2, P3 ;  /* 0x0000000059057211 */ /* 0x080fe200018f16ff */
[----:B------:R-:W-:Y:S01]  /*10a70*/  IMAD R233, R233, c[0x0][0x190], RZ ;  /* 0x00006400e9e97a24 */ /* 0x000fe200078e02ff */
[----:B------:R-:W-:-:S03]  /*10a80*/  LEA.HI.X.SX32 R3, R185, R0, 0x2, P4 ;  /* 0x00000000b9037211 */ /* 0x000fc600020f16ff */
[----:B------:R1:W-:Y:S04]  /*10a90*/  STL.64 [R1+0xdd0], R4 ;  /* 0x000dd00401007387 */ /* 0x0003e80000100a00 */
[----:B------:R4:W-:Y:S01]  /*10aa0*/  STL.64 [R1+0xdc8], R2 ;  /* 0x000dc80201007387 */ /* 0x0009e20000100a00 */
[----:B------:R-:W-:Y:S01]  /*10ab0*/  IMAD R187, R187, c[0x0][0x190], RZ ;  /* 0x00006400bbbb7a24 */ /* 0x000fe200078e02ff */
[-C--:B-1----:R-:W-:Y:S02]  /*10ac0*/  LEA R4, P3, R91, R93.reuse, 0x2 ;  /* 0x0000005d5b047211 */ /* 0x082fe400078610ff */
[----:B----4-:R-:W-:Y:S02]  /*10ad0*/  LEA R2, P4, R233, R93, 0x2 ;  /* 0x0000005de9027211 */ /* 0x010fe400078810ff */
[-C--:B------:R-:W-:Y:S01]  /*10ae0*/  LEA.HI.X.SX32 R5, R91, R0.reuse, 0x2, P3 ;  /* 0x000000005b057211 */ /* 0x080fe200018f16ff */
[----:B------:R-:W-:Y:S01]  /*10af0*/  IMAD R99, R99, c[0x0][0x190], RZ ;  /* 0x0000640063637a24 */ /* 0x000fe200078e02ff */
[----:B------:R-:W-:-:S02]  /*10b00*/  LEA.HI.X.SX32 R3, R233, R0, 0x2, P4 ;  /* 0x00000000e9037211 */ /* 0x000fc400020f16ff */
[CC--:B------:R-:W-:Y:S01]  /*10b10*/  LEA R6, P3, R187.reuse, R93.reuse, 0x2 ;  /* 0x0000005dbb067211 */ /* 0x0c0fe200078610ff */
[----:B------:R-:W-:Y:S04]  /*10b20*/  STL.64 [R1+0xdc0], R4 ;  /* 0x000dc00401007387 */ /* 0x000fe80000100a00 */
[----:B------:R1:W-:Y:S01]  /*10b30*/  STL.64 [R1+0xdb8], R2 ;  /* 0x000db80201007387 */ /* 0x0003e20000100a00 */
[----:B------:R-:W-:Y:S01]  /*10b40*/  LEA.HI.X.SX32 R7, R187, R0, 0x2, P3 ;  /* 0x00000000bb077211 */ /* 0x000fe200018f16ff */
[----:B------:R-:W-:Y:S02]  /*10b50*/  IMAD R95, R95, c[0x0][0x190], RZ ;  /* 0x000064005f5f7a24 */ /* 0x000fe400078e02ff */
[----:B------:R-:W-:Y:S01]  /*10b60*/  IMAD R87, R87, c[0x0][0x190], RZ ;  /* 0x0000640057577a24 */ /* 0x000fe200078e02ff */
[----:B-1----:R-:W-:-:S04]  /*10b70*/  LEA R2, P4, R99, R93, 0x2 ;  /* 0x0000005d63027211 */ /* 0x002fc800078810ff */
[-C--:B------:R-:W-:Y:S01]  /*10b80*/  LEA.HI.X.SX32 R3, R99, R0.reuse, 0x2, P4 ;  /* 0x0000000063037211 */ /* 0x080fe200020f16ff */
[----:B------:R1:W-:Y:S04]  /*10b90*/  STL.64 [R1+0xdb0], R6 ;  /* 0x000db00601007387 */ /* 0x0003e80000100a00 */
[----:B------:R4:W-:Y:S01]  /*10ba0*/  STL.64 [R1+0xda8], R2 ;  /* 0x000da80201007387 */ /* 0x0009e20000100a00 */
[----:B------:R-:W-:Y:S01]  /*10bb0*/  IMAD R97, R97, c[0x0][0x190], RZ ;  /* 0x0000640061617a24 */ /* 0x000fe200078e02ff */
[-C--:B-1----:R-:W-:Y:S02]  /*10bc0*/  LEA R6, P3, R95, R93.reuse, 0x2 ;  /* 0x0000005d5f067211 */ /* 0x082fe400078610ff */
        /* <DEDUP_REMOVED lines=31> */
[----:B------:R-:W-:Y:S01]  /*10dc0*/  IMAD R193, R193, c[0x0][0x190], RZ ;  /* 0x00006400c1c17a24 */ /* 0x000fe200078e02ff */
[CC--:B-1----:R-:W-:Y:S02]  /*10dd0*/  LEA R6, P3, R103.reuse, R93.reuse, 0x2 ;  /* 0x0000005d67067211 */ /* 0x0c2fe400078610ff */
[CC--:B----4-:R-:W-:Y:S02]  /*10de0*/  LEA R2, P4, R112.reuse, R93.reuse, 0x2 ;  /* 0x0000005d70027211 */ /* 0x0d0fe400078810ff */
[-C--:B------:R-:W-:Y:S02]  /*10df0*/  LEA.HI.X.SX32 R7, R103, R0.reuse, 0x2, P3 ;  /* 0x0000000067077211 */ /* 0x080fe400018f16ff */
[----:B------:R-:W-:Y:S02]  /*10e00*/  LEA.HI.X.SX32 R3, R112, R0, 0x2, P4 ;  /* 0x0000000070037211 */ /* 0x000fe400020f16ff */
[----:B------:R-:W-:Y:S01]  /*10e10*/  LEA R36, P3, R8, R93, 0x2 ;  /* 0x0000005d08247211 */ /* 0x000fe200078610ff */
[----:B------:R-:W-:Y:S01]  /*10e20*/  STL.64 [R1+0xd60], R6 ;  /* 0x000d600601007387 */ /* 0x000fe20000100a00 */
[----:B------:R-:W-:-:S02]  /*10e30*/  IMAD R107, R107, c[0x0][0x190], RZ ;  /* 0x000064006b6b7a24 */ /* 0x000fc400078e02ff */
[----:B------:R-:W-:Y:S01]  /*10e40*/  LEA.HI.X.SX32 R37, R8, R0, 0x2, P3 ;  /* 0x0000000008257211 */ /* 0x000fe200018f16ff */
[----:B------:R1:W-:Y:S01]  /*10e50*/  STL.64 [R1+0xd58], R2 ;  /* 0x000d580201007387 */ /* 0x0003e20000100a00 */
[----:B------:R-:W-:-:S03]  /*10e60*/  IMAD R237, R237, c[0x0][0x190], RZ ;  /* 0x00006400eded7a24 */ /* 0x000fc600078e02ff */
[----:B------:R4:W-:Y:S01]  /*10e70*/  STL.64 [R1+0xd50], R36 ;  /* 0x000d502401007387 */ /* 0x0009e20000100a00 */
[----:B-1----:R-:W-:-:S04]  /*10e80*/  LEA R2, P4, R193, R93, 0x2 ;  /* 0x0000005dc1027211 */ /* 0x002fc800078810ff */
[-C--:B------:R-:W-:Y:S02]  /*10e90*/  LEA.HI.X.SX32 R3, R193, R0.reuse, 0x2, P4 ;  /* 0x00000000c1037211 */ /* 0x080fe400020f16ff */
[----:B----4-:R-:W-:Y:S01]  /*10ea0*/  LEA R36, P3, R107, R93, 0x2 ;  /* 0x0000005d6b247211 */ /* 0x010fe200078610ff */
[----:B------:R-:W-:Y:S02]  /*10eb0*/  IMAD R109, R109, c[0x0][0x190], RZ ;  /* 0x000064006d6d7a24 */ /* 0x000fe400078e02ff */
[----:B------:R1:W-:Y:S01]  /*10ec0*/  STL.64 [R1+0xd48], R2 ;  /* 0x000d480201007387 */ /* 0x0003e20000100a00 */
[----:B------:R-:W-:Y:S01]  /*10ed0*/  LEA.HI.X.SX32 R37, R107, R0, 0x2, P3 ;  /* 0x000000006b257211 */ /* 0x000fe200018f16ff */
[----:B------:R-:W-:-:S04]  /*10ee0*/  IMAD R195, R195, c[0x0][0x190], RZ ;  /* 0x00006400c3c37a24 */ /* 0x000fc800078e02ff */
[----:B------:R4:W-:Y:S01]  /*10ef0*/  STL.64 [R1+0xd40], R36 ;  /* 0x000d402401007387 */ /* 0x0009e20000100a00 */
[----:B-1----:R-:W-:-:S04]  /*10f00*/  LEA R2, P4, R237, R93, 0x2 ;  /* 0x0000005ded027211 */ /* 0x002fc800078810ff */
[-C--:B------:R-:W-:Y:S02]  /*10f10*/  LEA.HI.X.SX32 R3, R237, R0.reuse, 0x2, P4 ;  /* 0x00000000ed037211 */ /* 0x080fe400020f16ff */
[-C--:B----4-:R-:W-:Y:S01]  /*10f20*/  LEA R36, P3, R109, R93.reuse, 0x2 ;  /* 0x0000005d6d247211 */ /* 0x090fe200078610ff */
[----:B------:R-:W-:Y:S02]  /*10f30*/  IMAD R105, R105, c[0x0][0x190], RZ ;  /* 0x0000640069697a24 */ /* 0x000fe400078e02ff */
[----:B------:R1:W-:Y:S01]  /*10f40*/  STL.64 [R1+0xd38], R2 ;  /* 0x000d380201007387 */ /* 0x0003e20000100a00 */
[----:B------:R-:W-:Y:S01]  /*10f50*/  LEA.HI.X.SX32 R37, R109, R0, 0x2, P3 ;  /* 0x000000006d257211 */ /* 0x000fe200018f16ff */
[----:B------:R-:W-:Y:S02]  /*10f60*/  IMAD R117, R117, c[0x0][0x190], RZ ;  /* 0x0000640075757a24 */ /* 0x000fe400078e02ff */
[----:B------:R-:W-:Y:S02]  /*10f70*/  IMAD R113, R113, c[0x0][0x190], RZ ;  /* 0x0000640071717a24 */ /* 0x000fe400078e02ff */
[----:B------:R4:W-:Y:S01]  /*10f80*/  STL.64 [R1+0xd30], R36 ;  /* 0x000d302401007387 */ /* 0x0009e20000100a00 */
[----:B-1----:R-:W-:-:S04]  /*10f90*/  LEA R2, P4, R195, R93, 0x2 ;  /* 0x0000005dc3027211 */ /* 0x002fc800078810ff */
[----:B------:R-:W-:Y:S02]  /*10fa0*/  LEA.HI.X.SX32 R3, R195, R0, 0x2, P4 ;  /* 0x00000000c3037211 */ /* 0x000fe400020f16ff */
[----:B----4-:R-:W-:-:S03]  /*10fb0*/  LEA R36, P3, R105, R93, 0x2 ;  /* 0x0000005d69247211 */ /* 0x010fc600078610ff */
[----:B------:R1:W-:Y:S01]  /*10fc0*/  STL.64 [R1+0xd28], R2 ;  /* 0x000d280201007387 */ /* 0x0003e20000100a00 */
[-C--:B------:R-:W-:Y:S02]  /*10fd0*/  LEA.HI.X.SX32 R37, R105, R0.reuse, 0x2, P3 ;  /* 0x0000000069257211 */ /* 0x080fe400018f16ff */
[-C--:B------:R-:W-:Y:S01]  /*10fe0*/  LEA R40, P3, R113, R93.reuse, 0x2 ;  /* 0x0000005d71287211 */ /* 0x080fe200078610ff */
[----:B------:R-:W-:Y:S02]  /*10ff0*/  IMAD R197, R197, c[0x0][0x190], RZ ;  /* 0x00006400c5c57a24 */ /* 0x000fe400078e02ff */
[----:B------:R-:W-:Y:S01]  /*11000*/  IMAD R115, R115, c[0x0][0x190], RZ ;  /* 0x0000640073737a24 */ /* 0x000fe200078e02ff */
[----:B------:R-:W-:Y:S02]  /*11010*/  LEA.HI.X.SX32 R41, R113, R0, 0x2, P3 ;  /* 0x0000000071297211 */ /* 0x000fe400018f16ff */
[----:B-1----:R-:W-:-:S04]  /*11020*/  LEA R2, P4, R117, R93, 0x2 ;  /* 0x0000005d75027211 */ /* 0x002fc800078810ff */
[----:B------:R-:W-:Y:S01]  /*11030*/  LEA.HI.X.SX32 R3, R117, R0, 0x2, P4 ;  /* 0x0000000075037211 */ /* 0x000fe200020f16ff */
[----:B------:R1:W-:Y:S04]  /*11040*/  STL.64 [R1+0xd20], R36 ;  /* 0x000d202401007387 */ /* 0x0003e80000100a00 */
[----:B------:R-:W-:Y:S04]  /*11050*/  STL.64 [R1+0xd18], R2 ;  /* 0x000d180201007387 */ /* 0x000fe80000100a00 */
[----:B------:R4:W-:Y:S01]  /*11060*/  STL.64 [R1+0xd10], R40 ;  /* 0x000d102801007387 */ /* 0x0009e20000100a00 */
[----:B-1----:R-:W-:Y:S01]  /*11070*/  LEA R36, P4, R197, R93, 0x2 ;  /* 0x0000005dc5247211 */ /* 0x002fe200078810ff */
[----:B------:R-:W-:-:S03]  /*11080*/  IMAD R239, R239, c[0x0][0x190], RZ ;  /* 0x00006400efef7a24 */ /* 0x000fc600078e02ff */
[----:B------:R-:W-:Y:S02]  /*11090*/  LEA.HI.X.SX32 R37, R197, R0, 0x2, P4 ;  /* 0x00000000c5257211 */ /* 0x000fe400020f16ff */
[----:B----4-:R-:W-:Y:S01]  /*110a0*/  LEA R40, P3, R115, R93, 0x2 ;  /* 0x0000005d73287211 */ /* 0x010fe200078610ff */
[----:B------:R-:W-:-:S03]  /*110b0*/  IMAD R39, R39, c[0x0][0x190], RZ ;  /* 0x0000640027277a24 */ /* 0x000fc600078e02ff */
[-C--:B------:R-:W-:Y:S01]  /*110c0*/  LEA.HI.X.SX32 R41, R115, R0.reuse, 0x2, P3 ;  /* 0x0000000073297211 */ /* 0x080fe200018f16ff */
[----:B------:R1:W-:Y:S04]  /*110d0*/  STL.64 [R1+0xd08], R36 ;  /* 0x000d082401007387 */ /* 0x0003e80000100a00 */
[----:B------:R4:W-:Y:S01]  /*110e0*/  STL.64 [R1+0xd00], R40 ;  /* 0x000d002801007387 */ /* 0x0009e20000100a00 */
[----:B------:R-:W-:Y:S01]  /*110f0*/  IMAD R199, R199, c[0x0][0x190], RZ ;  /* 0x00006400c7c77a24 */ /* 0x000fe200078e02ff */
[-C--:B-1----:R-:W-:Y:S02]  /*11100*/  LEA R36, P4, R239, R93.reuse, 0x2 ;  /* 0x0000005def247211 */ /* 0x082fe400078810ff */
[-C--:B----4-:R-:W-:Y:S02]  /*11110*/  LEA R40, P3, R39, R93.reuse, 0x2 ;  /* 0x0000005d27287211 */ /* 0x090fe400078610ff */
[-C--:B------:R-:W-:Y:S01]  /*11120*/  LEA.HI.X.SX32 R37, R239, R0.reuse, 0x2, P4 ;  /* 0x00000000ef257211 */ /* 0x080fe200020f16ff */
[----:B------:R-:W-:Y:S01]  /*11130*/  IMAD R119, R119, c[0x0][0x190], RZ ;  /* 0x0000640077777a24 */ /* 0x000fe200078e02ff */
[----:B------:R-:W-:Y:S01]  /*11140*/  LEA.HI.X.SX32 R41, R39, R0, 0x2, P3 ;  /* 0x0000000027297211 */ /* 0x000fe200018f16ff */
[----:B------:R-:W-:Y:S01]  /*11150*/  IMAD R245, R245, c[0x0][0x190], RZ ;  /* 0x00006400f5f57a24 */ /* 0x000fe200078e02ff */
[----:B------:R-:W-:Y:S01]  /*11160*/  LEA R52, P4, R199, R93, 0x2 ;  /* 0x0000005dc7347211 */ /* 0x000fe200078810ff */
[----:B------:R-:W-:Y:S01]  /*11170*/  STL.64 [R1+0xcf8], R36 ;  /* 0x000cf82401007387 */ /* 0x000fe20000100a00 */
[----:B------:R-:W-:-:S03]  /*11180*/  IMAD.MOV.U32 R30, RZ, RZ, R155 ;  /* 0x000000ffff1e7224 */ /* 0x000fc600078e009b */
[----:B------:R1:W-:Y:S01]  /*11190*/  STL.64 [R1+0xcf0], R40 ;  /* 0x000cf02801007387 */ /* 0x0003e20000100a00 */
[----:B------:R-:W-:Y:S01]  /*111a0*/  IMAD.MOV.U32 R155, RZ, RZ, R29 ;  /* 0x000000ffff9b7224 */ /* 0x000fe200078e001d */
[----:B------:R-:W-:Y:S01]  /*111b0*/  LEA.HI.X.SX32 R53, R199, R0, 0x2, P4 ;  /* 0x00000000c7357211 */ /* 0x000fe200020f16ff */
[----:B------:R-:W-:Y:S02]  /*111c0*/  IMAD.MOV.U32 R29, RZ, RZ, R124 ;  /* 0x000000ffff1d7224 */ /* 0x000fe400078e007c */
[----:B------:R-:W-:Y:S01]  /*111d0*/  IMAD R124, R38, c[0x0][0x190], RZ ;  /* 0x00006400267c7a24 */ /* 0x000fe200078e02ff */
[-C--:B------:R-:W-:Y:S01]  /*111e0*/  LEA R38, P4, R245, R93.reuse, 0x2 ;  /* 0x0000005df5267211 */ /* 0x080fe200078810ff */
[----:B------:R-:W-:Y:S01]  /*111f0*/  IMAD R121, R121, c[0x0][0x190], RZ ;  /* 0x0000640079797a24 */ /* 0x000fe200078e02ff */
[----:B-1----:R-:W-:-:S04]  /*11200*/  LEA R40, P3, R119, R93, 0x2 ;  /* 0x0000005d77287211 */ /* 0x002fc800078610ff */
[-C--:B------:R-:W-:Y:S01]  /*11210*/  LEA.HI.X.SX32 R41, R119, R0.reuse, 0x2, P3 ;  /* 0x0000000077297211 */ /* 0x080fe200018f16ff */
[----:B------:R-:W-:Y:S01]  /*11220*/  STL.64 [R1+0xce8], R52 ;  /* 0x000ce83401007387 */ /* 0x000fe20000100a00 */
[----:B------:R-:W-:Y:S01]  /*11230*/  LEA.HI.X.SX32 R39, R245, R0, 0x2, P4 ;  /* 0x00000000f5277211 */ /* 0x000fe200020f16ff */
[----:B------:R-:W-:Y:S02]  /*11240*/  IMAD R201, R201, c[0x0][0x190], RZ ;  /* 0x00006400c9c97a24 */ /* 0x000fe400078e02ff */
[----:B------:R1:W-:Y:S04]  /*11250*/  STL.64 [R1+0xce0], R40 ;  /* 0x000ce02801007387 */ /* 0x0003e80000100a00 */
[----:B------:R4:W-:Y:S01]  /*11260*/  STL.64 [R1+0xcd8], R38 ;  /* 0x000cd82601007387 */ /* 0x0009e20000100a00 */
[----:B-1----:R-:W-:-:S02]  /*11270*/  LEA R40, P3, R121, R93, 0x2 ;  /* 0x0000005d79287211 */ /* 0x002fc400078610ff */
        /* <DEDUP_REMOVED lines=84> */
[CC--:B-1----:R-:W-:Y:S02]  /*117c0*/  LEA R40, P3, R88.reuse, R93.reuse, 0x2 ;  /* 0x0000005d58287211 */ /* 0x0c2fe400078610ff */
[----:B----4-:R-:W-:Y:S02]  /*117d0*/  LEA R38, P4, R141, R93, 0x2 ;  /* 0x0000005d8d267211 */ /* 0x010fe400078810ff */
[-C--:B------:R-:W-:Y:S01]  /*117e0*/  LEA.HI.X.SX32 R41, R88, R0.reuse, 0x2, P3 ;  /* 0x0000000058297211 */ /* 0x080fe200018f16ff */
[----:B------:R-:W-:Y:S01]  /*117f0*/  IMAD R213, R213, c[0x0][0x190], RZ ;  /* 0x00006400d5d57a24 */ /* 0x000fe200078e02ff */
        /* <DEDUP_REMOVED lines=18> */
[----:B------:R-:W-:Y:S01]  /*11920*/  LEA.HI.X.SX32 R39, R142, R0, 0x2, P4 ;  /* 0x000000008e277211 */ /* 0x000fe200020f16ff */
[----:B------:R-:W-:-:S02]  /*11930*/  IMAD R232, R232, c[0x0][0x190], RZ ;  /* 0x00006400e8e87a24 */ /* 0x000fc400078e02ff */
[----:B------:R1:W-:Y:S04]  /*11940*/  STL.64 [R1+0xbf0], R40 ;  /* 0x000bf02801007387 */ /* 0x0003e80000100a00 */
[----:B------:R4:W-:Y:S01]  /*11950*/  STL.64 [R1+0xbe8], R38 ;  /* 0x000be82601007387 */ /* 0x0009e20000100a00 */
[-C--:B-1----:R-:W-:Y:S02]  /*11960*/  LEA R40, P3, R140, R93.reuse, 0x2 ;  /* 0x0000005d8c287211 */ /* 0x082fe400078610ff */
[-C--:B----4-:R-:W-:Y:S02]  /*11970*/  LEA R38, P4, R138, R93.reuse, 0x2 ;  /* 0x0000005d8a267211 */ /* 0x090fe400078810ff */
[----:B------:R-:W-:Y:S02]  /*11980*/  LEA.HI.X.SX32 R41, R140, R0, 0x2, P3 ;  /* 0x000000008c297211 */ /* 0x000fe400018f16ff */
[----:B------:R-:W-:-:S02]  /*11990*/  LEA R52, P3, R232, R93, 0x2 ;  /* 0x0000005de8347211 */ /* 0x000fc400078610ff */
[-C--:B------:R-:W-:Y:S02]  /*119a0*/  LEA.HI.X.SX32 R39, R138, R0.reuse, 0x2, P4 ;  /* 0x000000008a277211 */ /* 0x080fe400020f16ff */
[----:B------:R-:W-:Y:S01]  /*119b0*/  LEA.HI.X.SX32 R53, R232, R0, 0x2, P3 ;  /* 0x00000000e8357211 */ /* 0x000fe200018f16ff */
[----:B------:R1:W-:Y:S04]  /*119c0*/  STL.64 [R1+0xbe0], R40 ;  /* 0x000be02801007387 */ /* 0x0003e80000100a00 */
[----:B------:R-:W-:Y:S04]  /*119d0*/  STL.64 [R1+0xbd0], R38 ;  /* 0x000bd02601007387 */ /* 0x000fe80000100a00 */
[----:B------:R4:W-:Y:S01]  /*119e0*/  STL.64 [R1+0xbc8], R52 ;  /* 0x000bc83401007387 */ /* 0x0009e20000100a00 */
[----:B-1----:R-:W-:-:S04]  /*119f0*/  LEA R40, P4, R132, R93, 0x2 ;  /* 0x0000005d84287211 */ /* 0x002fc800078810ff */
[----:B------:R-:W-:Y:S02]  /*11a00*/  LEA.HI.X.SX32 R41, R132, R0, 0x2, P4 ;  /* 0x0000000084297211 */ /* 0x000fe400020f16ff */
[----:B----4-:R-:W-:-:S04]  /*11a10*/  LEA R52, P3, R130, R93, 0x2 ;  /* 0x0000005d82347211 */ /* 0x010fc800078610ff */
[-C--:B------:R-:W-:Y:S01]  /*11a20*/  LEA.HI.X.SX32 R53, R130, R0.reuse, 0x2, P3 ;  /* 0x0000000082357211 */ /* 0x080fe200018f16ff */
[----:B------:R1:W-:Y:S04]  /*11a30*/  STL.64 [R1+0xbc0], R40 ;  /* 0x000bc02801007387 */ /* 0x0003e80000100a00 */
[----:B------:R4:W-:Y:S01]  /*11a40*/  STL.64 [R1+0xbb8], R52 ;  /* 0x000bb83401007387 */ /* 0x0009e20000100a00 */
[----:B------:R-:W-:Y:S01]  /*11a50*/  IMAD R45, R11, c[0x0][0x190], RZ ;  /* 0x000064000b2d7a24 */ /* 0x000fe200078e02ff */
[CC--:B-1----:R-:W-:Y:S02]  /*11a60*/  LEA R40, P4, R129.reuse, R93.reuse, 0x2 ;  /* 0x0000005d81287211 */ /* 0x0c2fe400078810ff */
[----:B----4-:R-:W-:Y:S02]  /*11a70*/  LEA R52, P3, R128, R93, 0x2 ;  /* 0x0000005d80347211 */ /* 0x010fe400078610ff */
[----:B------:R-:W-:-:S02]  /*11a80*/  LEA.HI.X.SX32 R41, R129, R0, 0x2, P4 ;  /* 0x0000000081297211 */ /* 0x000fc400020f16ff */
[-C--:B------:R-:W-:Y:S02]  /*11a90*/  LEA.HI.X.SX32 R53, R128, R0.reuse, 0x2, P3 ;  /* 0x0000000080357211 */ /* 0x080fe400018f16ff */
        /* <DEDUP_REMOVED lines=20> */
[-C--:B-1----:R-:W-:Y:S02]  /*11be0*/  LEA R76, P4, R46, R93.reuse, 0x2 ;  /* 0x0000005d2e4c7211 */ /* 0x082fe400078810ff */
[-C--:B----4-:R-:W-:Y:S02]  /*11bf0*/  LEA R52, P3, R48, R93.reuse, 0x2 ;  /* 0x0000005d30347211 */ /* 0x090fe400078610ff */
[-C--:B------:R-:W-:Y:S02]  /*11c00*/  LEA.HI.X.SX32 R77, R46, R0.reuse, 0x2, P4 ;  /* 0x000000002e4d7211 */ /* 0x080fe400020f16ff */
[-C--:B------:R-:W-:Y:S01]  /*11c10*/  LEA.HI.X.SX32 R53, R48, R0.reuse, 0x2, P3 ;  /* 0x0000000030357211 */ /* 0x080fe200018f16ff */
[----:B------:R-:W-:Y:S01]  /*11c20*/  IMAD R64, R64, c[0x0][0x190], RZ ;  /* 0x0000640040407a24 */ /* 0x000fe200078e02ff */
[CC--:B------:R-:W-:Y:S01]  /*11c30*/  LEA R44, P4, R50.reuse, R93.reuse, 0x2 ;  /* 0x0000005d322c7211 */ /* 0x0c0fe200078810ff */
[----:B------:R-:W-:Y:S03]  /*11c40*/  STL.64 [R1+0xb80], R76 ;  /* 0x000b804c01007387 */ /* 0x000fe60000100a00 */
[----:B------:R-:W-:Y:S01]  /*11c50*/  LEA.HI.X.SX32 R45, R50, R0, 0x2, P4 ;  /* 0x00000000322d7211 */ /* 0x000fe200020f16ff */
[----:B------:R1:W-:Y:S01]  /*11c60*/  STL.64 [R1+0xb78], R52 ;  /* 0x000b783401007387 */ /* 0x0003e20000100a00 */
[----:B------:R-:W-:Y:S01]  /*11c70*/  LEA R46, P4, R64, R93, 0x2 ;  /* 0x0000005d402e7211 */ /* 0x000fe200078810ff */
[----:B------:R-:W-:-:S02]  /*11c80*/  IMAD R56, R56, c[0x0][0x190], RZ ;  /* 0x0000640038387a24 */ /* 0x000fc400078e02ff */
[----:B------:R-:W-:Y:S01]  /*11c90*/  IMAD R58, R58, c[0x0][0x190], RZ ;  /* 0x000064003a3a7a24 */ /* 0x000fe200078e02ff */
[----:B------:R-:W-:Y:S02]  /*11ca0*/  LEA.HI.X.SX32 R47, R64, R0, 0x2, P4 ;  /* 0x00000000402f7211 */ /* 0x000fe400020f16ff */
[----:B-1----:R-:W-:-:S04]  /*11cb0*/  LEA R52, P3, R54, R93, 0x2 ;  /* 0x0000005d36347211 */ /* 0x002fc800078610ff */
[-C--:B------:R-:W-:Y:S01]  /*11cc0*/  LEA.HI.X.SX32 R53, R54, R0.reuse, 0x2, P3 ;  /* 0x0000000036357211 */ /* 0x080fe200018f16ff */
[----:B------:R-:W-:Y:S01]  /*11cd0*/  STL.64 [R1+0xb70], R44 ;  /* 0x000b702c01007387 */ /* 0x000fe20000100a00 */
[-C--:B------:R-:W-:Y:S01]  /*11ce0*/  LEA R48, P3, R56, R93.reuse, 0x2 ;  /* 0x0000005d38307211 */ /* 0x080fe200078610ff */
[----:B------:R-:W-:Y:S02]  /*11cf0*/  IMAD R60, R60, c[0x0][0x190], RZ ;  /* 0x000064003c3c7a24 */ /* 0x000fe400078e02ff */
[----:B------:R-:W-:Y:S04]  /*11d00*/  STL.64 [R1+0xb68], R52 ;  /* 0x000b683401007387 */ /* 0x000fe80000100a00 */
[----:B------:R1:W-:Y:S01]  /*11d10*/  STL.64 [R1+0xb60], R46 ;  /* 0x000b602e01007387 */ /* 0x0003e20000100a00 */
[----:B------:R-:W-:Y:S01]  /*11d20*/  LEA.HI.X.SX32 R49, R56, R0, 0x2, P3 ;  /* 0x0000000038317211 */ /* 0x000fe200018f16ff */
[----:B------:R-:W-:Y:S01]  /*11d30*/  IMAD R62, R62, c[0x0][0x190], RZ ;  /* 0x000064003e3e7a24 */ /* 0x000fe200078e02ff */
[----:B-1----:R-:W-:-:S02]  /*11d40*/  LEA R46, P4, R58, R93, 0x2 ;  /* 0x0000005d3a2e7211 */ /* 0x002fc400078810ff */
[----:B------:R-:W-:Y:S02]  /*11d50*/  LEA R52, P3, R60, R93, 0x2 ;  /* 0x0000005d3c347211 */ /* 0x000fe400078610ff */
[-C--:B------:R-:W-:Y:S01]  /*11d60*/  LEA.HI.X.SX32 R47, R58, R0.reuse, 0x2, P4 ;  /* 0x000000003a2f7211 */ /* 0x080fe200020f16ff */
[----:B------:R-:W-:Y:S01]  /*11d70*/  STL.64 [R1+0xb58], R48 ;  /* 0x000b583001007387 */ /* 0x000fe20000100a00 */
[----:B------:R-:W-:Y:S01]  /*11d80*/  LEA.HI.X.SX32 R53, R60, R0, 0x2, P3 ;  /* 0x000000003c357211 */ /* 0x000fe200018f16ff */
[----:B------:R-:W-:Y:S02]  /*11d90*/  IMAD R147, R147, c[0x0][0x190], RZ ;  /* 0x0000640093937a24 */ /* 0x000fe400078e02ff */
[----:B------:R1:W-:Y:S01]  /*11da0*/  STL.64 [R1+0xb50], R46 ;  /* 0x000b502e01007387 */ /* 0x0003e20000100a00 */
[----:B------:R-:W-:-:S03]  /*11db0*/  IMAD R66, R66, c[0x0][0x190], RZ ;  /* 0x0000640042427a24 */ /* 0x000fc600078e02ff */
[----:B------:R4:W-:Y:S01]  /*11dc0*/  STL.64 [R1+0xb48], R52 ;  /* 0x000b483401007387 */ /* 0x0009e20000100a00 */
[----:B------:R-:W-:Y:S01]  /*11dd0*/  IMAD R68, R68, c[0x0][0x190], RZ ;  /* 0x0000640044447a24 */ /* 0x000fe200078e02ff */
[----:B-1----:R-:W-:-:S04]  /*11de0*/  LEA R46, P4, R62, R93, 0x2 ;  /* 0x0000005d3e2e7211 */ /* 0x002fc800078810ff */
[-C--:B------:R-:W-:Y:S02]  /*11df0*/  LEA.HI.X.SX32 R47, R62, R0.reuse, 0x2, P4 ;  /* 0x000000003e2f7211 */ /* 0x080fe400020f16ff */
[CC--:B----4-:R-:W-:Y:S01]  /*11e00*/  LEA R52, P3, R147.reuse, R93.reuse, 0x2 ;  /* 0x0000005d93347211 */ /* 0x0d0fe200078610ff */
[----:B------:R-:W-:Y:S02]  /*11e10*/  IMAD R70, R70, c[0x0][0x190], RZ ;  /* 0x0000640046467a24 */ /* 0x000fe400078e02ff */
[----:B------:R1:W-:Y:S01]  /*11e20*/  STL.64 [R1+0xb40], R46 ;  /* 0x000b402e01007387 */ /* 0x0003e20000100a00 */
[-C--:B------:R-:W-:Y:S02]  /*11e30*/  LEA.HI.X.SX32 R53, R147, R0.reuse, 0x2, P3 ;  /* 0x0000000093357211 */ /* 0x080fe400018f16ff */
[----:B------:R-:W-:Y:S01]  /*11e40*/  LEA R54, P3, R68, R93, 0x2 ;  /* 0x0000005d44367211 */ /* 0x000fe200078610ff */
[----:B------:R-:W-:Y:S02]  /*11e50*/  IMAD R72, R72, c[0x0][0x190], RZ ;  /* 0x0000640048487a24 */ /* 0x000fe400078e02ff */
[----:B------:R4:W-:Y:S01]  /*11e60*/  STL.64 [R1+0xb38], R52 ;  /* 0x000b383401007387 */ /* 0x0009e20000100a00 */
[----:B------:R-:W-:-:S02]  /*11e70*/  LEA.HI.X.SX32 R55, R68, R0, 0x2, P3 ;  /* 0x0000000044377211 */ /* 0x000fc400018f16ff */
[----:B-1----:R-:W-:-:S04]  /*11e80*/  LEA R46, P4, R66, R93, 0x2 ;  /* 0x0000005d422e7211 */ /* 0x002fc800078810ff */
[-C--:B------:R-:W-:Y:S02]  /*11e90*/  LEA.HI.X.SX32 R47, R66, R0.reuse, 0x2, P4 ;  /* 0x00000000422f7211 */ /* 0x080fe400020f16ff */
[----:B----4-:R-:W-:Y:S01]  /*11ea0*/  LEA R52, P4, R70, R93, 0x2 ;  /* 0x0000005d46347211 */ /* 0x010fe200078810ff */
[----:B------:R-:W-:Y:S02]  /*11eb0*/  IMAD R74, R74, c[0x0][0x190], RZ ;  /* 0x000064004a4a7a24 */ /* 0x000fe400078e02ff */
[----:B------:R-:W-:Y:S01]  /*11ec0*/  STL.64 [R1+0xb30], R46 ;  /* 0x000b302e01007387 */ /* 0x000fe20000100a00 */
        /* <DEDUP_REMOVED lines=16> */
[----:B------:R-:W-:Y:S02]  /*11fd0*/  LEA.HI.X.SX32 R53, R78, R0, 0x2, P4 ;  /* 0x000000004e357211 */ /* 0x000fe400020f16ff */
[----:B------:R-:W-:Y:S01]  /*11fe0*/  MOV R31, R30 ;  /* 0x0000001e001f7202 */ /* 0x000fe20000000f00 */
[----:B------:R1:W-:Y:S01]  /*11ff0*/  STL.64 [R1+0xb08], R54 ;  /* 0x000b083601007387 */ /* 0x0003e20000100a00 */
[----:B------:R-:W-:-:S02]  /*12000*/  IMAD.MOV.U32 R30, RZ, RZ, R155 ;  /* 0x000000ffff1e7224 */ /* 0x000fc400078e009b */
[----:B------:R-:W-:Y:S01]  /*12010*/  IMAD.MOV.U32 R155, RZ, RZ, R29 ;  /* 0x000000ffff9b7224 */ /* 0x000fe200078e001d */
[----:B------:R4:W-:Y:S01]  /*12020*/  STL.64 [R1+0xb00], R52 ;  /* 0x000b003401007387 */ /* 0x0009e20000100a00 */
[----:B------:R-:W-:Y:S01]  /*12030*/  IMAD.MOV.U32 R29, RZ, RZ, R241 ;  /* 0x000000ffff1d7224 */ /* 0x000fe200078e00f1 */
[----:B------:R-:W-:Y:S01]  /*12040*/  MOV R241, R153 ;  /* 0x0000009900f17202 */ /* 0x000fe20000000f00 */
[----:B------:R-:W-:Y:S01]  /*12050*/  IMAD R18, R18, c[0x0][0x190], RZ ;  /* 0x0000640012127a24 */ /* 0x000fe200078e02ff */
[-C--:B-1----:R-:W-:Y:S01]  /*12060*/  LEA R54, P3, R80, R93.reuse, 0x2 ;  /* 0x0000005d50367211 */ /* 0x082fe200078610ff */
[----:B------:R-:W-:Y:S01]  /*12070*/  IMAD.MOV.U32 R153, RZ, RZ, R22 ;  /* 0x000000ffff997224 */ /* 0x000fe200078e0016 */
[----:B----4-:R-:W-:Y:S02]  /*12080*/  LEA R52, P4, R20, R93, 0x2 ;  /* 0x0000005d14347211 */ /* 0x010fe400078810ff */
[-C--:B------:R-:W-:Y:S01]  /*12090*/  LEA.HI.X.SX32 R55, R80, R0.reuse, 0x2, P3 ;  /* 0x0000000050377211 */ /* 0x080fe200018f16ff */
[----:B------:R-:W-:Y:S01]  /*120a0*/  IMAD.MOV.U32 R22, RZ, RZ, R15 ;  /* 0x000000ffff167224 */ /* 0x000fe200078e000f */
[----:B------:R-:W-:Y:S01]  /*120b0*/  LEA.HI.X.SX32 R53, R20, R0, 0x2, P4 ;  /* 0x0000000014357211 */ /* 0x000fe200020f16ff */
[----:B------:R-:W-:Y:S01]  /*120c0*/  IMAD.MOV.U32 R15, RZ, RZ, R25 ;  /* 0x000000ffff0f7224 */ /* 0x000fe200078e0019 */
[----:B------:R-:W-:Y:S01]  /*120d0*/  MOV R25, R17 ;  /* 0x0000001100197202 */ /* 0x000fe20000000f00 */
[----:B------:R-:W-:Y:S01]  /*120e0*/  IMAD R17, R86, c[0x0][0x190], RZ ;  /* 0x0000640056117a24 */ /* 0x000fe200078e02ff */
[----:B------:R1:W-:Y:S01]  /*120f0*/  STL.64 [R1+0xaf8], R54 ;  /* 0x000af83601007387 */ /* 0x0003e20000100a00 */
[----:B------:R-:W-:-:S02]  /*12100*/  IMAD.MOV.U32 R32, RZ, RZ, R31 ;  /* 0x000000ffff207224 */ /* 0x000fc400078e001f */
[----:B------:R-:W-:Y:S01]  /*12110*/  IMAD.MOV.U32 R143, RZ, RZ, R30 ;  /* 0x000000ffff8f7224 */ /* 0x000fe200078e001e */
[----:B------:R4:W-:Y:S01]  /*12120*/  STL.64 [R1+0xaf0], R52 ;  /* 0x000af03401007387 */ /* 0x0009e20000100a00 */
[----:B------:R-:W-:Y:S01]  /*12130*/  IMAD.MOV.U32 R31, RZ, RZ, R155 ;  /* 0x000000ffff1f7224 */ /* 0x000fe200078e009b */
[----:B------:R-:W-:Y:S01]  /*12140*/  MOV R30, R29 ;  /* 0x0000001d001e7202 */ /* 0x000fe20000000f00 */
[----:B------:R-:W-:Y:S01]  /*12150*/  IMAD.MOV.U32 R155, RZ, RZ, R16 ;  /* 0x000000ffff9b7224 */ /* 0x000fe200078e0010 */
[-C--:B-1----:R-:W-:Y:S01]  /*12160*/  LEA R54, P3, R18, R93.reuse, 0x2 ;  /* 0x0000005d12367211 */ /* 0x082fe200078610ff */
[----:B------:R-:W-:Y:S01]  /*12170*/  IMAD R16, R90, c[0x0][0x190], RZ ;  /* 0x000064005a107a24 */ /* 0x000fe200078e02ff */
[C---:B----4-:R-:W-:Y:S02]  /*12180*/  LEA R52, P4, R17.reuse, R93, 0x2 ;  /* 0x0000005d11347211 */ /* 0x050fe400078810ff */
[-C--:B------:R-:W-:Y:S01]  /*12190*/  LEA.HI.X.SX32 R55, R18, R0.reuse, 0x2, P3 ;  /* 0x0000000012377211 */ /* 0x080fe200018f16ff */
[----:B------:R-:W-:Y:S01]  /*121a0*/  IMAD.MOV.U32 R29, RZ, RZ, R241 ;  /* 0x000000ffff1d7224 */ /* 0x000fe200078e00f1 */
[----:B------:R-:W-:Y:S01]  /*121b0*/  LEA.HI.X.SX32 R53, R17, R0, 0x2, P4 ;  /* 0x0000000011357211 */ /* 0x000fe200020f16ff */
[----:B------:R-:W-:Y:S01]  /*121c0*/  IMAD.MOV.U32 R241, RZ, RZ, R153 ;  /* 0x000000fffff17224 */ /* 0x000fe200078e0099 */
[----:B------:R-:W-:Y:S01]  /*121d0*/  MOV R153, R15 ;  /* 0x0000000f00997202 */ /* 0x000fe20000000f00 */
[----:B------:R-:W-:Y:S01]  /*121e0*/  IMAD.MOV.U32 R4, RZ, RZ, R32 ;  /* 0x000000ffff047224 */ /* 0x000fe200078e0020 */
[----:B------:R1:W-:Y:S01]  /*121f0*/  STL.64 [R1+0xae8], R54 ;  /* 0x000ae83601007387 */ /* 0x0003e20000100a00 */
[----:B------:R-:W-:-:S02]  /*12200*/  IMAD.MOV.U32 R32, RZ, RZ, R31 ;  /* 0x000000ffff207224 */ /* 0x000fc400078e001f */
[----:B------:R-:W-:Y:S02]  /*12210*/  IMAD R15, R100, c[0x0][0x190], RZ ;  /* 0x00006400640f7a24 */ /* 0x000fe400078e02ff */
[----:B------:R-:W-:Y:S01]  /*12220*/  IMAD.MOV.U32 R31, RZ, RZ, R30 ;  /* 0x000000ffff1f7224 */ /* 0x000fe200078e001e */
[----:B------:R-:W-:Y:S01]  /*12230*/  MOV R30, R155 ;  /* 0x0000009b001e7202 */ /* 0x000fe20000000f00 */
[----:B------:R-:W-:Y:S01]  /*12240*/  IMAD.MOV.U32 R155, RZ, RZ, R29 ;  /* 0x000000ffff9b7224 */ /* 0x000fe200078e001d */
[----:B------:R4:W-:Y:S01]  /*12250*/  STL.64 [R1+0xae0], R52 ;  /* 0x000ae03401007387 */ /* 0x0009e20000100a00 */
[----:B------:R-:W-:Y:S01]  /*12260*/  IMAD.MOV.U32 R29, RZ, RZ, R241 ;  /* 0x000000ffff1d7224 */ /* 0x000fe200078e00f1 */
[-C--:B-1----:R-:W-:Y:S01]  /*12270*/  LEA R54, P3, R16, R93.reuse, 0x2 ;  /* 0x0000005d10367211 */ /* 0x082fe200078610ff */
[----:B------:R-:W-:Y:S01]  /*12280*/  IMAD.MOV.U32 R241, RZ, RZ, R14 ;  /* 0x000000fffff17224 */ /* 0x000fe200078e000e */
[----:B------:R-:W-:Y:S01]  /*12290*/  MOV R34, R32 ;  /* 0x0000002000227202 */ /* 0x000fe20000000f00 */
[----:B------:R-:W-:Y:S01]  /*122a0*/  IMAD R14, R92, c[0x0][0x190], RZ ;  /* 0x000064005c0e7a24 */ /* 0x000fe200078e02ff */
[-C--:B------:R-:W-:Y:S01]  /*122b0*/  LEA.HI.X.SX32 R55, R16, R0.reuse, 0x2, P3 ;  /* 0x0000000010377211 */ /* 0x080fe200018f16ff */
[----:B------:R-:W-:Y:S01]  /*122c0*/  IMAD.MOV.U32 R157, RZ, RZ, R31 ;  /* 0x000000ffff9d7224 */ /* 0x000fe200078e001f */
[C---:B----4-:R-:W-:Y:S01]  /*122d0*/  LEA R52, P4, R15.reuse, R93, 0x2 ;  /* 0x0000005d0f347211 */ /* 0x050fe200078810ff */
[----:B------:R-:W-:Y:S01]  /*122e0*/  IMAD.MOV.U32 R32, RZ, RZ, R30 ;  /* 0x000000ffff207224 */ /* 0x000fe200078e001e */
[----:B------:R-:W-:Y:S01]  /*122f0*/  MOV R31, R241 ;  /* 0x000000f1001f7202 */ /* 0x000fe20000000f00 */
[----:B------:R-:W-:Y:S01]  /*12300*/  IMAD.MOV.U32 R30, RZ, RZ, R13 ;  /* 0x000000ffff1e7224 */ /* 0x000fe200078e000d */
[----:B------:R-:W-:Y:S01]  /*12310*/  LEA.HI.X.SX32 R53, R15, R0, 0x2, P4 ;  /* 0x000000000f357211 */ /* 0x000fe200020f16ff */
[----:B------:R-:W-:Y:S01]  /*12320*/  IMAD R13, R94, c[0x0][0x190], RZ ;  /* 0x000064005e0d7a24 */ /* 0x000fe200078e02ff */
[----:B------:R1:W-:Y:S01]  /*12330*/  STL.64 [R1+0xad8], R54 ;  /* 0x000ad83601007387 */ /* 0x0003e20000100a00 */
[----:B------:R-:W-:-:S02]  /*12340*/  IMAD.MOV.U32 R241, RZ, RZ, R12 ;  /* 0x000000fffff17224 */ /* 0x000fc400078e000c */
[----:B------:R-:W-:Y:S01]  /*12350*/  IMAD R12, R96, c[0x0][0x190], RZ ;  /* 0x00006400600c7a24 */ /* 0x000fe200078e02ff */
[----:B------:R4:W-:Y:S01]  /*12360*/  STL.64 [R1+0xad0], R52 ;  /* 0x000ad03401007387 */ /* 0x0009e20000100a00 */
[----:B------:R-:W-:Y:S01]  /*12370*/  IMAD.MOV.U32 R219, RZ, RZ, R34 ;  /* 0x000000ffffdb7224 */ /* 0x000fe200078e0022 */
[CC--:B-1----:R-:W-:Y:S01]  /*12380*/  LEA R54, P3, R14.reuse, R93.reuse, 0x2 ;  /* 0x0000005d0e367211 */ /* 0x0c2fe200078610ff */
[----:B------:R-:W-:Y:S01]  /*12390*/  IMAD.MOV.U32 R34, RZ, RZ, R30 ;  /* 0x000000ffff227224 */ /* 0x000fe200078e001e */
[CC--:B----4-:R-:W-:Y:S02]  /*123a0*/  LEA R52, P4, R13.reuse, R93.reuse, 0x2 ;  /* 0x0000005d0d347211 */ /* 0x0d0fe400078810ff */
[-C--:B------:R-:W-:Y:S02]  /*123b0*/  LEA.HI.X.SX32 R55, R14, R0.reuse, 0x2, P3 ;  /* 0x000000000e377211 */ /* 0x080fe400018f16ff */
[----:B------:R-:W-:Y:S01]  /*123c0*/  LEA R14, P3, R12, R93, 0x2 ;  /* 0x0000005d0c0e7211 */ /* 0x000fe200078610ff */
[----:B------:R-:W-:Y:S01]  /*123d0*/  IMAD.MOV.U32 R30, RZ, RZ, R27 ;  /* 0x000000ffff1e7224 */ /* 0x000fe200078e001b */
[-C--:B------:R-:W-:Y:S01]  /*123e0*/  LEA.HI.X.SX32 R53, R13, R0.reuse, 0x2, P4 ;  /* 0x000000000d357211 */ /* 0x080fe200020f16ff */
[----:B------:R-:W-:Y:S01]  /*123f0*/  IMAD R11, R98, c[0x0][0x190], RZ ;  /* 0x00006400620b7a24 */ /* 0x000fe200078e02ff */
[----:B------:R-:W-:Y:S01]  /*12400*/  LEA.HI.X.SX32 R15, R12, R0, 0x2, P3 ;  /* 0x000000000c0f7211 */ /* 0x000fe200018f16ff */
[----:B------:R-:W-:-:S02]  /*12410*/  IMAD.MOV.U32 R27, RZ, RZ, R10 ;  /* 0x000000ffff1b7224 */ /* 0x000fc400078e000a */
[----:B------:R-:W-:Y:S01]  /*12420*/  IMAD.MOV.U32 R35, RZ, RZ, R157 ;  /* 0x000000ffff237224 */ /* 0x000fe200078e009d */
[----:B------:R-:W-:Y:S01]  /*12430*/  MOV R157, R32 ;  /* 0x00000020009d7202 */ /* 0x000fe20000000f00 */
[----:B---3--:R-:W-:Y:S01]  /*12440*/  IMAD R10, R111, c[0x0][0x190], RZ ;  /* 0x000064006f0a7a24 */ /* 0x008fe200078e02ff */
[----:B------:R-:W-:Y:S01]  /*12450*/  MOV R32, R241 ;  /* 0x000000f100207202 */ /* 0x000fe20000000f00 */
[----:B------:R-:W-:Y:S01]  /*12460*/  STL.64 [R1+0xac8], R54 ;  /* 0x000ac83601007387 */ /* 0x000fe20000100a00 */
[----:B------:R-:W-:Y:S02]  /*12470*/  IMAD.MOV.U32 R241, RZ, RZ, R9 ;  /* 0x000000fffff17224 */ /* 0x000fe400078e0009 */
[----:B------:R-:W-:Y:S01]  /*12480*/  IMAD R9, R102, c[0x0][0x190], RZ ;  /* 0x0000640066097a24 */ /* 0x000fe200078e02ff */
[----:B------:R1:W-:Y:S01]  /*12490*/  STL.64 [R1+0xac0], R52 ;  /* 0x000ac03401007387 */ /* 0x0003e20000100a00 */
[----:B------:R-:W-:-:S03]  /*124a0*/  IMAD R7, R104, c[0x0][0x190], RZ ;  /* 0x0000640068077a24 */ /* 0x000fc600078e02ff */
[----:B------:R3:W-:Y:S01]  /*124b0*/  STL.64 [R1+0xab8], R14 ;  /* 0x000ab80e01007387 */ /* 0x0007e20000100a00 */
[CC--:B-1----:R-:W-:Y:S02]  /*124c0*/  LEA R52, P4, R11.reuse, R93.reuse, 0x2 ;  /* 0x0000005d0b347211 */ /* 0x0c2fe400078810ff */
[CC--:B---3--:R-:W-:Y:S02]  /*124d0*/  LEA R14, P3, R10.reuse, R93.reuse, 0x2 ;  /* 0x0000005d0a0e7211 */ /* 0x0c8fe400078610ff */
[-C--:B------:R-:W-:Y:S02]  /*124e0*/  LEA.HI.X.SX32 R53, R11, R0.reuse, 0x2, P4 ;  /* 0x000000000b357211 */ /* 0x080fe400020f16ff */
[-C--:B------:R-:W-:Y:S02]  /*124f0*/  LEA R12, P4, R9, R93.reuse, 0x2 ;  /* 0x0000005d090c7211 */ /* 0x080fe400078810ff */
[-C--:B------:R-:W-:Y:S02]  /*12500*/  LEA.HI.X.SX32 R15, R10, R0.reuse, 0x2, P3 ;  /* 0x000000000a0f7211 */ /* 0x080fe400018f16ff */
[----:B------:R-:W-:Y:S01]  /*12510*/  LEA R10, P3, R7, R93, 0x2 ;  /* 0x0000005d070a7211 */ /* 0x000fe200078610ff */
[----:B------:R-:W-:Y:S01]  /*12520*/  IMAD R6, R106, c[0x0][0x190], RZ ;  /* 0x000064006a067a24 */ /* 0x000fe200078e02ff */
[-C--:B------:R-:W-:Y:S01]  /*12530*/  LEA.HI.X.SX32 R13, R9, R0.reuse, 0x2, P4 ;  /* 0x00000000090d7211 */ /* 0x080fe200020f16ff */
[----:B------:R-:W-:Y:S01]  /*12540*/  IMAD R5, R108, c[0x0][0x190], RZ ;  /* 0x000064006c057a24 */ /* 0x000fe200078e02ff */
[----:B------:R-:W-:Y:S01]  /*12550*/  LEA.HI.X.SX32 R11, R7, R0, 0x2, P3 ;  /* 0x00000000070b7211 */ /* 0x000fe200018f16ff */
[----:B------:R-:W-:Y:S01]  /*12560*/  STL.64 [R1+0xab0], R52 ;  /* 0x000ab03401007387 */ /* 0x000fe20000100a00 */
[----:B------:R-:W-:-:S03]  /*12570*/  IMAD.MOV.U32 R159, RZ, RZ, R219 ;  /* 0x000000ffff9f7224 */ /* 0x000fc600078e00db */
[----:B------:R-:W-:Y:S01]  /*12580*/  STL.64 [R1+0xaa8], R14 ;  /* 0x000aa80e01007387 */ /* 0x000fe20000100a00 */
[----:B------:R-:W-:-:S03]  /*12590*/  IMAD.MOV.U32 R219, RZ, RZ, R35 ;  /* 0x000000ffffdb7224 */ /* 0x000fc600078e0023 */
[----:B------:R1:W-:Y:S01]  /*125a0*/  STL.64 [R1+0xaa0], R12 ;  /* 0x000aa00c01007387 */ /* 0x0003e20000100a00 */
[----:B------:R-:W-:-:S03]  /*125b0*/  MOV R35, R34 ;  /* 0x0000002200237202 */ /* 0x000fc60000000f00 */
[----:B------:R3:W-:Y:S01]  /*125c0*/  STL.64 [R1+0xa98], R10 ;  /* 0x000a980a01007387 */ /* 0x0007e20000100a00 */
[----:B------:R-:W-:Y:S02]  /*125d0*/  IMAD.MOV.U32 R34, RZ, RZ, R4 ;  /* 0x000000ffff227224 */ /* 0x000fe400078e0004 */
[----:B------:R-:W-:Y:S01]  /*125e0*/  IMAD R4, R110, c[0x0][0x190], RZ ;  /* 0x000064006e047a24 */ /* 0x000fe200078e02ff */
[CC--:B-1----:R-:W-:Y:S02]  /*125f0*/  LEA R12, P4, R6.reuse, R93.reuse, 0x2 ;  /* 0x0000005d060c7211 */ /* 0x0c2fe400078810ff */
[----:B---3--:R-:W-:Y:S02]  /*12600*/  LEA R10, P3, R5, R93, 0x2 ;  /* 0x0000005d050a7211 */ /* 0x008fe400078610ff */
[-C--:B------:R-:W-:Y:S01]  /*12610*/  LEA.HI.X.SX32 R13, R6, R0.reuse, 0x2, P4 ;  /* 0x00000000060d7211 */ /* 0x080fe200020f16ff */
[----:B------:R-:W-:Y:S01]  /*12620*/  IMAD R3, R159, c[0x0][0x190], RZ ;  /* 0x000064009f037a24 */ /* 0x000fe200078e02ff */
[----:B------:R-:W-:Y:S01]  /*12630*/  LEA.HI.X.SX32 R11, R5, R0, 0x2, P3 ;  /* 0x00000000050b7211 */ /* 0x000fe200018f16ff */
[----:B------:R-:W-:-:S02]  /*12640*/  IMAD R2, R114, c[0x0][0x190], RZ ;  /* 0x0000640072027a24 */ /* 0x000fc400078e02ff */
[----:B------:R1:W-:Y:S01]  /*12650*/  STL.64 [R1+0xa90], R12 ;  /* 0x000a900c01007387 */ /* 0x0003e20000100a00 */
[----:B------:R-:W-:Y:S02]  /*12660*/  IMAD.MOV.U32 R36, RZ, RZ, R35 ;  /* 0x000000ffff247224 */ /* 0x000fe400078e0023 */
[----:B------:R-:W-:Y:S01]  /*12670*/  IMAD R8, R116, c[0x0][0x190], RZ ;  /* 0x0000640074087a24 */ /* 0x000fe200078e02ff */
[----:B------:R3:W-:Y:S01]  /*12680*/  STL.64 [R1+0xa88], R10 ;  /* 0x000a880a01007387 */ /* 0x0007e20000100a00 */
[----:B------:R-:W-:Y:S01]  /*12690*/  IMAD.MOV.U32 R35, RZ, RZ, R32 ;  /* 0x000000ffff237224 */ /* 0x000fe200078e0020 */
[----:B------:R-:W-:Y:S01]  /*126a0*/  MOV R32, R155 ;  /* 0x0000009b00207202 */ /* 0x000fe20000000f00 */
[----:B------:R-:W-:Y:S01]  /*126b0*/  IMAD.MOV.U32 R155, RZ, RZ, R19 ;  /* 0x000000ffff9b7224 */ /* 0x000fe200078e0013 */
[-C--:B-1----:R-:W-:Y:S02]  /*126c0*/  LEA R12, P4, R4, R93.reuse, 0x2 ;  /* 0x0000005d040c7211 */ /* 0x082fe400078810ff */
[----:B---3--:R-:W-:Y:S01]  /*126d0*/  LEA R10, P3, R3, R93, 0x2 ;  /* 0x0000005d030a7211 */ /* 0x008fe200078610ff */
[----:B------:R-:W-:Y:S01]  /*126e0*/  IMAD R19, R118, c[0x0][0x190], RZ ;  /* 0x0000640076137a24 */ /* 0x000fe200078e02ff */
[----:B------:R-:W-:-:S02]  /*126f0*/  LEA.HI.X.SX32 R13, R4, R0, 0x2, P4 ;  /* 0x00000000040d7211 */ /* 0x000fc400020f16ff */
[-C--:B------:R-:W-:Y:S02]  /*12700*/  LEA R6, P4, R2, R93.reuse, 0x2 ;  /* 0x0000005d02067211 */ /* 0x080fe400078810ff */
[-C--:B------:R-:W-:Y:S02]  /*12710*/  LEA.HI.X.SX32 R11, R3, R0.reuse, 0x2, P3 ;  /* 0x00000000030b7211 */ /* 0x080fe400018f16ff */
[-C--:B------:R-:W-:Y:S02]  /*12720*/  LEA R4, P3, R8, R93.reuse, 0x2 ;  /* 0x0000005d08047211 */ /* 0x080fe400078610ff */
[-C--:B------:R-:W-:Y:S01]  /*12730*/  LEA.HI.X.SX32 R7, R2, R0.reuse, 0x2, P4 ;  /* 0x0000000002077211 */ /* 0x080fe200020f16ff */
[----:B------:R-:W-:Y:S01]  /*12740*/  IMAD.MOV.U32 R37, RZ, RZ, R36 ;  /* 0x000000ffff257224 */ /* 0x000fe200078e0024 */
[C---:B------:R-:W-:Y:S01]  /*12750*/  LEA R2, P4, R19.reuse, R93, 0x2 ;  /* 0x0000005d13027211 */ /* 0x040fe200078810ff */
[----:B------:R-:W-:Y:S01]  /*12760*/  IMAD R21, R120, c[0x0][0x190], RZ ;  /* 0x0000640078157a24 */ /* 0x000fe200078e02ff */
[-C--:B------:R-:W-:Y:S01]  /*12770*/  LEA.HI.X.SX32 R5, R8, R0.reuse, 0x2, P3 ;  /* 0x0000000008057211 */ /* 0x080fe200018f16ff */
[----:B------:R-:W-:Y:S01]  /*12780*/  IMAD.MOV.U32 R36, RZ, RZ, R32 ;  /* 0x000000ffff247224 */ /* 0x000fe200078e0020 */
[----:B------:R-:W-:Y:S01]  /*12790*/  STL.64 [R1+0xa80], R12 ;  /* 0x000a800c01007387 */ /* 0x000fe20000100a00 */
[----:B------:R-:W-:Y:S01]  /*127a0*/  MOV R32, R155 ;  /* 0x0000009b00207202 */ /* 0x000fe20000000f00 */
[----:B------:R-:W-:Y:S01]  /*127b0*/  IMAD.MOV.U32 R155, RZ, RZ, R22 ;  /* 0x000000ffff9b7224 */ /* 0x000fe200078e0016 */
[----:B------:R-:W-:Y:S01]  /*127c0*/  LEA.HI.X.SX32 R3, R19, R0, 0x2, P4 ;  /* 0x0000000013037211 */ /* 0x000fe200020f16ff */
[----:B------:R-:W-:Y:S01]  /*127d0*/  STL.64 [R1+0xa78], R10 ;  /* 0x000a780a01007387 */ /* 0x000fe20000100a00 */
[----:B------:R-:W-:-:S03]  /*127e0*/  IMAD R22, R122, c[0x0][0x190], RZ ;  /* 0x000064007a167a24 */ /* 0x000fc600078e02ff */
[----:B------:R-:W-:Y:S04]  /*127f0*/  STL.64 [R1+0xa70], R6 ;  /* 0x000a700601007387 */ /* 0x000fe80000100a00 */
[----:B------:R1:W-:Y:S01]  /*12800*/  STL.64 [R1+0xa68], R4 ;  /* 0x000a680401007387 */ /* 0x0003e20000100a00 */
[----:B------:R-:W-:-:S03]  /*12810*/  IMAD R23, R126, c[0x0][0x190], RZ ;  /* 0x000064007e177a24 */ /* 0x000fc600078e02ff */
[----:B------:R3:W-:Y:S01]  /*12820*/  STL.64 [R1+0xa48], R2 ;  /* 0x000a480201007387 */ /* 0x0007e20000100a00 */
[----:B------:R-:W-:Y:S01]  /*12830*/  IMAD.MOV.U32 R159, RZ, RZ, R37 ;  /* 0x000000ffff9f7224 */ /* 0x000fe200078e0025 */
[CC--:B-1----:R-:W-:Y:S01]  /*12840*/  LEA R4, P3, R21.reuse, R93.reuse, 0x2 ;  /* 0x0000005d15047211 */ /* 0x0c2fe200078610ff */
[----:B------:R-:W-:Y:S01]  /*12850*/  IMAD.MOV.U32 R37, RZ, RZ, R36 ;  /* 0x000000ffff257224 */ /* 0x000fe200078e0024 */
[----:B---3--:R-:W-:Y:S02]  /*12860*/  LEA R2, P4, R22, R93, 0x2 ;  /* 0x0000005d16027211 */ /* 0x008fe400078810ff */
[----:B------:R-:W-:Y:S02]  /*12870*/  LEA.HI.X.SX32 R5, R21, R0, 0x2, P3 ;  /* 0x0000000015057211 */ /* 0x000fe400018f16ff */
[----:B------:R-:W-:Y:S01]  /*12880*/  MOV R36, R24 ;  /* 0x0000001800247202 */ /* 0x000fe20000000f00 */
[----:B------:R-:W-:Y:S01]  /*12890*/  IMAD R24, R136, c[0x0][0x190], RZ ;  /* 0x0000640088187a24 */ /* 0x000fe200078e02ff */
[----:B------:R-:W-:Y:S01]  /*128a0*/  LEA.HI.X.SX32 R3, R22, R0, 0x2, P4 ;  /* 0x0000000016037211 */ /* 0x000fe200020f16ff */
[----:B------:R1:W-:Y:S01]  /*128b0*/  STL.64 [R1+0xa40], R4 ;  /* 0x000a400401007387 */ /* 0x0003e20000100a00 */
[----:B------:R-:W-:-:S03]  /*128c0*/  IMAD R25, R25, c[0x0][0x190], RZ ;  /* 0x0000640019197a24 */ /* 0x000fc600078e02ff */
[----:B------:R3:W-:Y:S01]  /*128d0*/  STL.64 [R1+0xa38], R2 ;  /* 0x000a380201007387 */ /* 0x0007e20000100a00 */
[CC--:B-1----:R-:W-:Y:S02]  /*128e0*/  LEA R4, P3, R23.reuse, R93.reuse, 0x2 ;  /* 0x0000005d17047211 */ /* 0x0c2fe400078610ff */
[----:B---3--:R-:W-:Y:S02]  /*128f0*/  LEA R2, P4, R24, R93, 0x2 ;  /* 0x0000005d18027211 */ /* 0x008fe400078810ff */
[-C--:B------:R-:W-:Y:S01]  /*12900*/  LEA.HI.X.SX32 R5, R23, R0.reuse, 0x2, P3 ;  /* 0x0000000017057211 */ /* 0x080fe200018f16ff */
[----:B------:R-:W-:Y:S01]  /*12910*/  IMAD R26, R26, c[0x0][0x190], RZ ;  /* 0x000064001a1a7a24 */ /* 0x000fe200078e02ff */
[----:B------:R-:W-:-:S03]  /*12920*/  LEA.HI.X.SX32 R3, R24, R0, 0x2, P4 ;  /* 0x0000000018037211 */ /* 0x000fc600020f16ff */
[----:B------:R1:W-:Y:S01]  /*12930*/  STL.64 [R1+0xa30], R4 ;  /* 0x000a300401007387 */ /* 0x0003e20000100a00 */
[----:B------:R-:W-:-:S03]  /*12940*/  IMAD R27, R27, c[0x0][0x190], RZ ;  /* 0x000064001b1b7a24 */ /* 0x000fc600078e02ff */
[----:B------:R3:W-:Y:S01]  /*12950*/  STL.64 [R1+0xa28], R2 ;  /* 0x000a280201007387 */ /* 0x0007e20000100a00 */
[CC--:B-1----:R-:W-:Y:S02]  /*12960*/  LEA R4, P3, R25.reuse, R93.reuse, 0x2 ;  /* 0x0000005d19047211 */ /* 0x0c2fe400078610ff */
[C---:B---3--:R-:W-:Y:S02]  /*12970*/  LEA R2, P4, R26.reuse, R93, 0x2 ;  /* 0x0000005d1a027211 */ /* 0x048fe400078810ff */
[-C--:B------:R-:W-:Y:S01]  /*12980*/  LEA.HI.X.SX32 R5, R25, R0.reuse, 0x2, P3 ;  /* 0x0000000019057211 */ /* 0x080fe200018f16ff */
[----:B------:R-:W-:Y:S01]  /*12990*/  IMAD R29, R29, c[0x0][0x190], RZ ;  /* 0x000064001d1d7a24 */ /* 0x000fe200078e02ff */
[----:B------:R-:W-:-:S03]  /*129a0*/  LEA.HI.X.SX32 R3, R26, R0, 0x2, P4 ;  /* 0x000000001a037211 */ /* 0x000fc600020f16ff */
[----:B------:R1:W-:Y:S01]  /*129b0*/  STL.64 [R1+0xa20], R4 ;  /* 0x000a200401007387 */ /* 0x0003e20000100a00 */
[----:B------:R-:W-:-:S03]  /*129c0*/  IMAD R30, R30, c[0x0][0x190], RZ ;  /* 0x000064001e1e7a24 */ /* 0x000fc600078e02ff */
[----:B------:R3:W-:Y:S01]  /*129d0*/  STL.64 [R1+0xa18], R2 ;  /* 0x000a180201007387 */ /* 0x0007e20000100a00 */
[-C--:B-1----:R-:W-:Y:S02]  /*129e0*/  LEA R4, P3, R27, R93.reuse, 0x2 ;  /* 0x0000005d1b047211 */ /* 0x082fe400078610ff */
        /* <DEDUP_REMOVED lines=26> */
[----:B------:R-:W-:Y:S01]  /*12b90*/  IMAD.MOV.U32 R159, RZ, RZ, R37 ;  /* 0x000000ffff9f7224 */ /* 0x000fe200078e0025 */
[----:B------:R-:W-:Y:S01]  /*12ba0*/  LEA.HI.X.SX32 R3, R35, R0, 0x2, P4 ;  /* 0x0000000023037211 */ /* 0x000fe200020f16ff */
[----:B--2---:R-:W-:Y:S02]  /*12bb0*/  IMAD R37, R150, c[0x0][0x190], RZ ;  /* 0x0000640096257a24 */ /* 0x004fe400078e02ff */
[----:B------:R1:W-:Y:S01]  /*12bc0*/  STL.64 [R1+0x9e0], R4 ;  /* 0x0009e00401007387 */ /* 0x0003e20000100a00 */
[----:B------:R-:W-:-:S03]  /*12bd0*/  IMAD R38, R152, c[0x0][0x190], RZ ;  /* 0x0000640098267a24 */ /* 0x000fc600078e02ff */
[----:B------:R2:W-:Y:S01]  /*12be0*/  STL.64 [R1+0x9d8], R2 ;  /* 0x0009d80201007387 */ /* 0x0005e20000100a00 */
[CC--:B-1----:R-:W-:Y:S02]  /*12bf0*/  LEA R4, P3, R36.reuse, R93.reuse, 0x2 ;  /* 0x0000005d24047211 */ /* 0x0c2fe400078610ff */
[C---:B--2---:R-:W-:Y:S02]  /*12c00*/  LEA R2, P4, R37.reuse, R93, 0x2 ;  /* 0x0000005d25027211 */ /* 0x044fe400078810ff */
[-C--:B------:R-:W-:Y:S01]  /*12c10*/  LEA.HI.X.SX32 R5, R36, R0.reuse, 0x2, P3 ;  /* 0x0000000024057211 */ /* 0x080fe200018f16ff */
[----:B------:R-:W-:Y:S01]  /*12c20*/  IMAD R39, R154, c[0x0][0x190], RZ ;  /* 0x000064009a277a24 */ /* 0x000fe200078e02ff */
[----:B------:R-:W-:-:S03]  /*12c30*/  LEA.HI.X.SX32 R3, R37, R0, 0x2, P4 ;  /* 0x0000000025037211 */ /* 0x000fc600020f16ff */
        /* <DEDUP_REMOVED lines=27> */
[-C--:B-1----:R-:W-:Y:S02]  /*12df0*/  LEA R4, P3, R44, R93.reuse, 0x2 ;  /* 0x0000005d2c047211 */ /* 0x082fe400078610ff */
[-C--:B--2---:R-:W-:Y:S02]  /*12e00*/  LEA R2, P4, R50, R93.reuse, 0x2 ;  /* 0x0000005d32027211 */ /* 0x084fe400078810ff */
[-C--:B------:R-:W-:Y:S01]  /*12e10*/  LEA.HI.X.SX32 R5, R44, R0.reuse, 0x2, P3 ;  /* 0x000000002c057211 */ /* 0x080fe200018f16ff */
[----:B------:R-:W-:Y:S01]  /*12e20*/  IMAD R48, R170, c[0x0][0x190], RZ ;  /* 0x00006400aa307a24 */ /* 0x000fe200078e02ff */
[----:B------:R-:W-:Y:S01]  /*12e30*/  LEA.HI.X.SX32 R3, R50, R0, 0x2, P4 ;  /* 0x0000000032037211 */ /* 0x000fe200020f16ff */
[----:B------:R-:W-:Y:S02]  /*12e40*/  IMAD R47, R159, c[0x0][0x190], RZ ;  /* 0x000064009f2f7a24 */ /* 0x000fe400078e02ff */
[----:B------:R1:W-:Y:S04]  /*12e50*/  STL.64 [R1+0x990], R4 ;  /* 0x0009900401007387 */ /* 0x0003e80000100a00 */
[----:B------:R2:W-:Y:S01]  /*12e60*/  STL.64 [R1+0x988], R2 ;  /* 0x0009880201007387 */ /* 0x0005e20000100a00 */
[----:B-1----:R-:W-:-:S02]  /*12e70*/  LEA R4, P3, R49, R93, 0x2 ;  /* 0x0000005d31047211 */ /* 0x002fc400078610ff */
[-C--:B--2---:R-:W-:Y:S02]  /*12e80*/  LEA R2, P4, R48, R93.reuse, 0x2 ;  /* 0x0000005d30027211 */ /* 0x084fe400078810ff */
        /* <DEDUP_REMOVED lines=11> */
[C---:B--2---:R-:W-:Y:S02]  /*12f40*/  LEA R22, P3, R45.reuse, R93, 0x2 ;  /* 0x0000005d2d167211 */ /* 0x044fe400078610ff */
        /* <DEDUP_REMOVED lines=8> */
[-C--:B--2---:R-:W-:Y:S02]  /*12fd0*/  LEA R22, P3, R20, R93.reuse, 0x2 ;  /* 0x0000005d14167211 */ /* 0x084fe400078610ff */
[-C--:B------:R-:W-:Y:S02]  /*12fe0*/  LEA.HI.X.SX32 R3, R28, R0.reuse, 0x2, P4 ;  /* 0x000000001c037211 */ /* 0x080fe400020f16ff */
[----:B------:R-:W-:Y:S01]  /*12ff0*/  LEA.HI.X.SX32 R23, R20, R0, 0x2, P3 ;  /* 0x0000000014177211 */ /* 0x000fe200018f16ff */
[----:B------:R-:W-:Y:S01]  /*13000*/  IMAD R56, R186, c[0x0][0x190], RZ ;  /* 0x00006400ba387a24 */ /* 0x000fe200078e02ff */
[----:B------:R-:W-:Y:S01]  /*13010*/  LEA R24, P4, R17, R93, 0x2 ;  /* 0x0000005d11187211 */ /* 0x000fe200078810ff */
[----:B------:R-:W-:Y:S01]  /*13020*/  STL.64 [R1+0x958], R2 ;  /* 0x0009580201007387 */ /* 0x000fe20000100a00 */
[----:B------:R-:W-:-:S02]  /*13030*/  IMAD R55, R188, c[0x0][0x190], RZ ;  /* 0x00006400bc377a24 */ /* 0x000fc400078e02ff */
[-C--:B------:R-:W-:Y:S01]  /*13040*/  LEA.HI.X.SX32 R25, R17, R0.reuse, 0x2, P4 ;  /* 0x0000000011197211 */ /* 0x080fe200020f16ff */
[----:B------:R1:W-:Y:S01]  /*13050*/  STL.64 [R1+0x950], R22 ;  /* 0x0009501601007387 */ /* 0x0003e20000100a00 */
[-C--:B------:R-:W-:Y:S01]  /*13060*/  LEA R20, P4, R56, R93.reuse, 0x2 ;  /* 0x0000005d38147211 */ /* 0x080fe200078810ff */
[----:B------:R-:W-:Y:S02]  /*13070*/  IMAD R54, R190, c[0x0][0x190], RZ ;  /* 0x00006400be367a24 */ /* 0x000fe400078e02ff */
[----:B------:R2:W-:Y:S01]  /*13080*/  STL.64 [R1+0x948], R24 ;  /* 0x0009481801007387 */ /* 0x0005e20000100a00 */
[----:B------:R-:W-:Y:S02]  /*13090*/  LEA.HI.X.SX32 R21, R56, R0, 0x2, P4 ;  /* 0x0000000038157211 */ /* 0x000fe400020f16ff */
[----:B-1----:R-:W-:Y:S01]  /*130a0*/  LEA R22, P3, R57, R93, 0x2 ;  /* 0x0000005d39167211 */ /* 0x002fe200078610ff */
[----:B------:R-:W-:-:S03]  /*130b0*/  IMAD R53, R192, c[0x0][0x190], RZ ;  /* 0x00006400c0357a24 */ /* 0x000fc600078e02ff */
[-C--:B------:R-:W-:Y:S02]  /*130c0*/  LEA.HI.X.SX32 R23, R57, R0.reuse, 0x2, P3 ;  /* 0x0000000039177211 */ /* 0x080fe400018f16ff */
[C---:B--2---:R-:W-:Y:S01]  /*130d0*/  LEA R24, P3, R55.reuse, R93, 0x2 ;  /* 0x0000005d37187211 */ /* 0x044fe200078610ff */
[----:B------:R-:W-:Y:S02]  /*130e0*/  IMAD R52, R194, c[0x0][0x190], RZ ;  /* 0x00006400c2347a24 */ /* 0x000fe400078e02ff */
[----:B------:R-:W-:Y:S01]  /*130f0*/  STL.64 [R1+0x940], R22 ;  /* 0x0009401601007387 */ /* 0x000fe20000100a00 */
[----:B------:R-:W-:-:S03]  /*13100*/  LEA.HI.X.SX32 R25, R55, R0, 0x2, P3 ;  /* 0x0000000037197211 */ /* 0x000fc600018f16ff */
[----:B------:R1:W-:Y:S01]  /*13110*/  STL.64 [R1+0x938], R20 ;  /* 0x0009381401007387 */ /* 0x0003e20000100a00 */
[CC--:B------:R-:W-:Y:S01]  /*13120*/  LEA R26, P3, R53.reuse, R93.reuse, 0x2 ;  /* 0x0000005d351a7211 */ /* 0x0c0fe200078610ff */
[----:B------:R-:W-:Y:S02]  /*13130*/  IMAD R51, R198, c[0x0][0x190], RZ ;  /* 0x00006400c6337a24 */ /* 0x000fe400078e02ff */
[----:B------:R2:W-:Y:S01]  /*13140*/  STL.64 [R1+0x930], R24 ;  /* 0x0009301801007387 */ /* 0x0005e20000100a00 */
[----:B------:R-:W-:Y:S02]  /*13150*/  LEA.HI.X.SX32 R27, R53, R0, 0x2, P3 ;  /* 0x00000000351b7211 */ /* 0x000fe400018f16ff */
[----:B-1----:R-:W-:-:S04]  /*13160*/  LEA R20, P4, R54, R93, 0x2 ;  /* 0x0000005d36147211 */ /* 0x002fc800078810ff */
[-C--:B------:R-:W-:Y:S02]  /*13170*/  LEA.HI.X.SX32 R21, R54, R0.reuse, 0x2, P4 ;  /* 0x0000000036157211 */ /* 0x080fe400020f16ff */
[----:B--2---:R-:W-:Y:S01]  /*13180*/  LEA R24, P4, R52, R93, 0x2 ;  /* 0x0000005d34187211 */ /* 0x004fe200078810ff */
[----:B------:R-:W-:Y:S02]  /*13190*/  IMAD R19, R196, c[0x0][0x190], RZ ;  /* 0x00006400c4137a24 */ /* 0x000fe400078e02ff */
[----:B------:R-:W-:Y:S01]  /*131a0*/  STL.64 [R1+0x758], R20 ;  /* 0x0007581401007387 */ /* 0x000fe20000100a00 */
        /* <DEDUP_REMOVED lines=15> */
[-C--:B------:R-:W-:Y:S01]  /*132a0*/  LEA R18, P3, R15, R93.reuse, 0x2 ;  /* 0x0000005d0f127211 */ /* 0x080fe200078610ff */
        /* <DEDUP_REMOVED lines=13> */
[----:B------:R1:W-:Y:S04]  /*13380*/  STL.64 [R1+0x628], R24 ;  /* 0x0006281801007387 */ /* 0x0003e80000100a00 */
[----:B------:R2:W-:Y:S01]  /*13390*/  STL.64 [R1+0x620], R18 ;  /* 0x0006201201007387 */ /* 0x0005e20000100a00 */
[----:B------:R-:W-:Y:S01]  /*133a0*/  IMAD R10, R214, c[0x0][0x190], RZ ;  /* 0x00006400d60a7a24 */ /* 0x000fe200078e02ff */
[CC--:B-1----:R-:W-:Y:S02]  /*133b0*/  LEA R24, P4, R12.reuse, R93.reuse, 0x2 ;  /* 0x0000005d0c187211 */ /* 0x0c2fe400078810ff */
        /* <DEDUP_REMOVED lines=8> */
[----:B--2---:R-:W-:Y:S02]  /*13440*/  LEA R18, P3, R9, R93, 0x2 ;  /* 0x0000005d09127211 */ /* 0x004fe400078610ff */
        /* <DEDUP_REMOVED lines=30> */
[-C--:B-1----:R-:W-:Y:S02]  /*13630*/  LEA R24, P4, R2, R93.reuse, 0x2 ;  /* 0x0000005d02187211 */ /* 0x082fe400078810ff */
        /* <DEDUP_REMOVED lines=11> */
[----:B------:R-:W-:-:S02]  /*136f0*/  LEA.HI.X.SX32 R19, R20, R0, 0x2, P3 ;  /* 0x0000000014137211 */ /* 0x000fc400018f16ff */
[----:B------:R-:W-:Y:S01]  /*13700*/  LEA R22, P4, R17, R93, 0x2 ;  /* 0x0000005d11167211 */ /* 0x000fe200078810ff */
[----:B------:R-:W-:Y:S01]  /*13710*/  STL.64 [R1+0x488], R24 ;  /* 0x0004881801007387 */ /* 0x000fe20000100a00 */
[----:B------:R-:W-:-:S03]  /*13720*/  IMAD R14, R217, c[0x0][0x190], RZ ;  /* 0x00006400d90e7a24 */ /* 0x000fc600078e02ff */
[----:B------:R1:W-:Y:S01]  /*13730*/  STL.64 [R1+0x480], R18 ;  /* 0x0004801201007387 */ /* 0x0003e20000100a00 */
[----:B------:R-:W-:Y:S01]  /*13740*/  LEA.HI.X.SX32 R23, R17, R0, 0x2, P4 ;  /* 0x0000000011177211 */ /* 0x000fe200020f16ff */
[----:B------:R-:W-:Y:S01]  /*13750*/  IMAD R12, R241, c[0x0][0x190], RZ ;  /* 0x00006400f10c7a24 */ /* 0x000fe200078e02ff */
[-C--:B------:R-:W-:Y:S01]  /*13760*/  LEA R20, P4, R14, R93.reuse, 0x2 ;  /* 0x0000005d0e147211 */ /* 0x080fe200078810ff */
[----:B------:R-:W-:Y:S01]  /*13770*/  IMAD R10, R153, c[0x0][0x190], RZ ;  /* 0x00006400990a7a24 */ /* 0x000fe200078e02ff */
[----:B-1----:R-:W-:-:S04]  /*13780*/  LEA R18, P3, R16, R93, 0x2 ;  /* 0x0000005d10127211 */ /* 0x002fc800078610ff */
[-C--:B------:R-:W-:Y:S01]  /*13790*/  LEA.HI.X.SX32 R19, R16, R0.reuse, 0x2, P3 ;  /* 0x0000000010137211 */ /* 0x080fe200018f16ff */
[----:B------:R-:W-:Y:S01]  /*137a0*/  STL.64 [R1+0x478], R22 ;  /* 0x0004781601007387 */ /* 0x000fe20000100a00 */
[----:B------:R-:W-:Y:S01]  /*137b0*/  IMAD R8, R250, c[0x0][0x190], RZ ;  /* 0x00006400fa087a24 */ /* 0x000fe200078e02ff */
[----:B------:R-:W-:Y:S02]  /*137c0*/  LEA.HI.X.SX32 R21, R14, R0, 0x2, P4 ;  /* 0x000000000e157211 */ /* 0x000fe400020f16ff */
[----:B------:R1:W-:Y:S01]  /*137d0*/  STL.64 [R1+0x470], R18 ;  /* 0x0004701201007387 */ /* 0x0003e20000100a00 */
[----:B------:R-:W-:Y:S01]  /*137e0*/  IMAD R6, R251, c[0x0][0x190], RZ ;  /* 0x00006400fb067a24 */ /* 0x000fe200078e02ff */
[----:B------:R-:W-:-:S04]  /*137f0*/  LEA R16, P4, R10, R93, 0x2 ;  /* 0x0000005d0a107211 */ /* 0x000fc800078810ff */
[----:B------:R-:W-:Y:S02]  /*13800*/  LEA.HI.X.SX32 R17, R10, R0, 0x2, P4 ;  /* 0x000000000a117211 */ /* 0x000fe400020f16ff */
[----:B-1----:R-:W-:-:S04]  /*13810*/  LEA R18, P3, R12, R93, 0x2 ;  /* 0x0000005d0c127211 */ /* 0x002fc800078610ff */
[-C--:B------:R-:W-:Y:S02]  /*13820*/  LEA.HI.X.SX32 R19, R12, R0.reuse, 0x2, P3 ;  /* 0x000000000c137211 */ /* 0x080fe400018f16ff */
[-C--:B------:R-:W-:Y:S02]  /*13830*/  LEA R14, P3, R8, R93.reuse, 0x2 ;  /* 0x0000005d080e7211 */ /* 0x080fe400078610ff */
[----:B------:R-:W-:Y:S01]  /*13840*/  LEA R12, P4, R6, R93, 0x2 ;  /* 0x0000005d060c7211 */ /* 0x000fe200078810ff */
[----:B------:R-:W-:Y:S01]  /*13850*/  IMAD R4, R252, c[0x0][0x190], RZ ;  /* 0x00006400fc047a24 */ /* 0x000fe200078e02ff */
[-C--:B------:R-:W-:Y:S01]  /*13860*/  LEA.HI.X.SX32 R15, R8, R0.reuse, 0x2, P3 ;  /* 0x00000000080f7211 */ /* 0x080fe200018f16ff */
[----:B------:R-:W-:Y:S01]  /*13870*/  IMAD R2, R249, c[0x0][0x190], RZ ;  /* 0x00006400f9027a24 */ /* 0x000fe200078e02ff */
[----:B------:R-:W-:Y:S01]  /*13880*/  LEA.HI.X.SX32 R13, R6, R0, 0x2, P4 ;  /* 0x00000000060d7211 */ /* 0x000fe200020f16ff */
[----:B------:R-:W-:Y:S04]  /*13890*/  STL.64 [R1+0x468], R20 ;  /* 0x0004681401007387 */ /* 0x000fe80000100a00 */
[----:B------:R-:W-:Y:S04]  /*138a0*/  STL.64 [R1+0x408], R18 ;  /* 0x0004081201007387 */ /* 0x000fe80000100a00 */
[----:B------:R-:W-:Y:S04]  /*138b0*/  STL.64 [R1+0x400], R16 ;  /* 0x0004001001007387 */ /* 0x000fe80000100a00 */
[----:B------:R1:W-:Y:S04]  /*138c0*/  STL.64 [R1+0x3f8], R14 ;  /* 0x0003f80e01007387 */ /* 0x0003e80000100a00 */
[----:B------:R2:W-:Y:S01]  /*138d0*/  STL.64 [R1+0x3f0], R12 ;  /* 0x0003f00c01007387 */ /* 0x0005e20000100a00 */
[----:B------:R-:W-:-:S03]  /*138e0*/  IMAD R11, R149, c[0x0][0x190], RZ ;  /* 0x00006400950b7a24 */ /* 0x000fc600078e02ff */
[----:B------:R-:W3:Y:S01]  /*138f0*/  S2R R249, SR_TID.X ;  /* 0x0000000000f97919 */ /* 0x000ee20000002100 */
        /* <DEDUP_REMOVED lines=12> */
[----:B------:R-:W-:Y:S01]  /*139c0*/  LEA.HI.X.SX32 R13, R9, R0, 0x2, P4 ;  /* 0x00000000090d7211 */ /* 0x000fe200020f16ff */
[----:B------:R-:W-:-:S02]  /*139d0*/  IMAD R3, R248, c[0x0][0x190], RZ ;  /* 0x00006400f8037a24 */ /* 0x000fc400078e02ff */
[----:B------:R1:W-:Y:S01]  /*139e0*/  STL.64 [R1+0x3d8], R14 ;  /* 0x0003d80e01007387 */ /* 0x0003e20000100a00 */
[----:B------:R-:W-:-:S03]  /*139f0*/  IMAD R2, R208, c[0x0][0x190], RZ ;  /* 0x00006400d0027a24 */ /* 0x000fc600078e02ff */
[----:B------:R2:W-:Y:S01]  /*13a00*/  STL.64 [R1+0x3d0], R12 ;  /* 0x0003d00c01007387 */ /* 0x0005e20000100a00 */
[----:B------:R-:W-:Y:S01]  /*13a10*/  IMAD.MOV.U32 R251, RZ, RZ, c[0x0][0x180] ;  /* 0x00006000fffb7624 */ /* 0x000fe200078e00ff */
[-C--:B-1----:R-:W-:Y:S02]  /*13a20*/  LEA R14, P3, R7, R93.reuse, 0x2 ;  /* 0x0000005d070e7211 */ /* 0x082fe400078610ff */
[-C--:B--2---:R-:W-:Y:S02]  /*13a30*/  LEA R12, P4, R5, R93.reuse, 0x2 ;  /* 0x0000005d050c7211 */ /* 0x084fe400078810ff */
[-C--:B------:R-:W-:Y:S02]  /*13a40*/  LEA.HI.X.SX32 R15, R7, R0.reuse, 0x2, P3 ;  /* 0x00000000070f7211 */ /* 0x080fe400018f16ff */
[----:B------:R-:W-:Y:S02]  /*13a50*/  LEA R10, P3, R3, R93, 0x2 ;  /* 0x0000005d030a7211 */ /* 0x000fe400078610ff */
[----:B------:R-:W-:-:S02]  /*13a60*/  LEA.HI.X.SX32 R13, R5, R0, 0x2, P4 ;  /* 0x00000000050d7211 */ /* 0x000fc400020f16ff */
[C---:B------:R-:W-:Y:S01]  /*13a70*/  LEA R8, P4, R2.reuse, R93, 0x2 ;  /* 0x0000005d02087211 */ /* 0x040fe200078810ff */
[----:B------:R-:W-:Y:S01]  /*13a80*/  IMAD.MOV.U32 R252, RZ, RZ, c[0x0][0x188] ;  /* 0x00006200fffc7624 */ /* 0x000fe200078e00ff */
[----:B---3--:R-:W-:Y:S02]  /*13a90*/  LOP3.LUT R249, R249, 0x7f, RZ, 0xc0, !PT ;  /* 0x0000007ff9f97812 */ /* 0x008fe400078ec0ff */
[-C--:B------:R-:W-:Y:S02]  /*13aa0*/  LEA.HI.X.SX32 R11, R3, R0.reuse, 0x2, P3 ;  /* 0x00000000030b7211 */ /* 0x080fe400018f16ff */
[----:B------:R-:W-:Y:S01]  /*13ab0*/  LEA.HI.X.SX32 R9, R2, R0, 0x2, P4 ;  /* 0x0000000002097211 */ /* 0x000fe200020f16ff */
[----:B------:R-:W-:Y:S01]  /*13ac0*/  STL.64 [R1+0x3c8], R14 ;  /* 0x0003c80e01007387 */ /* 0x000fe20000100a00 */
[----:B------:R-:W-:Y:S01]  /*13ad0*/  SHF.L.U32 R3, R249, 0x2, RZ ;  /* 0x00000002f9037819 */ /* 0x000fe200000006ff */
[----:B------:R-:W-:Y:S01]  /*13ae0*/  IMAD.SHL.U32 R0, R252, 0x4, RZ ;  /* 0x00000004fc007824 */ /* 0x000fe200078e00ff */
[C---:B------:R-:W-:Y:S01]  /*13af0*/  IADD3 R6, R251.reuse, -0x15, RZ ;  /* 0xffffffebfb067810 */ /* 0x040fe20007ffe0ff */
[----:B------:R-:W-:Y:S01]  /*13b00*/  STL.64 [R1+0x3c0], R12 ;  /* 0x0003c00c01007387 */ /* 0x000fe20000100a00 */
[----:B------:R-:W-:Y:S01]  /*13b10*/  ULDC.64 UR4, c[0x0][0x118] ;  /* 0x0000460000047ab9 */ /* 0x000fe20000000a00 */
[----:B------:R-:W-:-:S02]  /*13b20*/  IADD3 R2, R251, -0x1d, RZ ;  /* 0xffffffe3fb027810 */ /* 0x000fc40007ffe0ff */
[----:B------:R-:W-:Y:S01]  /*13b30*/  STL.64 [R1+0x3b8], R10 ;  /* 0x0003b80a01007387 */ /* 0x000fe20000100a00 */
[----:B------:R-:W-:Y:S01]  /*13b40*/  ISETP.GE.U32.AND P3, PT, R6, 0x7fffff6c, PT ;  /* 0x7fffff6c0600780c */ /* 0x000fe20003f66070 */
[----:B------:R-:W-:Y:S02]  /*13b50*/  IMAD.WIDE R6, R0, 0x4, R82 ;  /* 0x0000000400067825 */ /* 0x000fe400078e0252 */
[----:B------:R1:W-:Y:S04]  /*13b60*/  STL.64 [R1+0x3b0], R8 ;  /* 0x0003b00801007387 */ /* 0x0003e80000100a00 */
[----:B------:R2:W-:Y:S04]  /*13b70*/  LDGSTS.E [R3], [R84.64], !P2 ;  /* 0x0000000054037fae */ /* 0x0005e8000d121844 */
[----:B------:R2:W-:Y:S01]  /*13b80*/  LDGSTS.E [R3+0x200], [R82.64], !P2 ;  /* 0x0020000052037fae */ /* 0x0005e2000d121844 */
[----:B------:R-:W-:Y:S01]  /*13b90*/  ISETP.GE.U32.AND P2, PT, R2, 0x7fffff64, PT ;  /* 0x7fffff640200780c */ /* 0x000fe20003f46070 */
[----:B-1----:R-:W-:Y:S01]  /*13ba0*/  IMAD.WIDE R8, R0, 0x4, R84 ;  /* 0x0000000400087825 */ /* 0x002fe200078e0254 */
[----:B------:R-:W-:-:S03]  /*13bb0*/  IADD3 R2, R251, -0x21, RZ ;  /* 0xffffffdffb027810 */ /* 0x000fc60007ffe0ff */
[----:B------:R-:W-:Y:S01]  /*13bc0*/  IMAD.SHL.U32 R0, R252, 0x8, RZ ;  /* 0x00000008fc007824 */ /* 0x000fe200078e00ff */
[----:B------:R1:W-:Y:S01]  /*13bd0*/  LDGSTS.E [R3+0x1000], [R8.64], !P5 ;  /* 0x0100000008037fae */ /* 0x0003e2000e921844 */
[----:B------:R-:W-:-:S03]  /*13be0*/  IADD3 R4, R251, -0x19, RZ ;  /* 0xffffffe7fb047810 */ /* 0x000fc60007ffe0ff */
[----:B------:R3:W-:Y:S01]  /*13bf0*/  LDGSTS.E [R3+0x1200], [R6.64], !P5 ;  /* 0x0120000006037fae */ /* 0x0007e2000e921844 */
[----:B------:R-:W-:Y:S01]  /*13c00*/  ISETP.GE.U32.AND P5, PT, R2, 0x7fffff60, PT ;  /* 0x7fffff600200780c */ /* 0x000fe20003fa6070 */
[----:B------:R-:W-:Y:S02]  /*13c10*/  IMAD R2, R252, 0xc, RZ ;  /* 0x0000000cfc027824 */ /* 0x000fe400078e02ff */
[----:B------:R1:W-:Y:S01]  /*13c20*/  STL.64 [R1+0x280], R8 ;  /* 0x0002800801007387 */ /* 0x0003e20000100a00 */
[----:B------:R-:W-:Y:S01]  /*13c30*/  IMAD.WIDE R10, R0, 0x4, R84 ;  /* 0x00000004000a7825 */ /* 0x000fe200078e0254 */
[----:B------:R-:W-:Y:S02]  /*13c40*/  ISETP.GE.U32.AND P4, PT, R4, 0x7fffff68, PT ;  /* 0x7fffff680400780c */ /* 0x000fe40003f86070 */
[----:B------:R3:W-:Y:S01]  /*13c50*/  STL.64 [R1+0x278], R6 ;  /* 0x0002780601007387 */ /* 0x0007e20000100a00 */
[----:B------:R-:W-:-:S03]  /*13c60*/  IMAD.WIDE R4, R2, 0x4, R82 ;  /* 0x0000000402047825 */ /* 0x000fc600078e0252 */
[----:B------:R4:W-:Y:S01]  /*13c70*/  LDGSTS.E [R3+0x2000], [R10.64], !P0 ;  /* 0x020000000a037fae */ /* 0x0009e2000c121844 */
[----:B-1----:R-:W-:Y:S01]  /*13c80*/  IMAD.WIDE R8, R0, 0x4, R82 ;  /* 0x0000000400087825 */ /* 0x002fe200078e0252 */
[----:B------:R-:W-:-:S03]  /*13c90*/  IADD3 R0, R251, -0x25, RZ ;  /* 0xffffffdbfb007810 */ /* 0x000fc60007ffe0ff */
[----:B---3--:R-:W-:Y:S01]  /*13ca0*/  IMAD.WIDE R6, R2, 0x4, R84 ;  /* 0x0000000402067825 */ /* 0x008fe200078e0254 */
[----:B------:R1:W-:Y:S01]  /*13cb0*/  LDGSTS.E [R3+0x2200], [R8.64], !P0 ;  /* 0x0220000008037fae */ /* 0x0003e2000c121844 */
[----:B------:R-:W-:Y:S02]  /*13cc0*/  IADD3 R2, R251, -0x29, RZ ;  /* 0xffffffd7fb027810 */ /* 0x000fe40007ffe0ff */
[----:B------:R-:W-:Y:S01]  /*13cd0*/  ISETP.GE.U32.AND P0, PT, R0, 0x7fffff5c, PT ;  /* 0x7fffff5c0000780c */ /* 0x000fe20003f06070 */
[----:B------:R-:W-:Y:S01]  /*13ce0*/  IMAD.SHL.U32 R0, R252, 0x10, RZ ;  /* 0x00000010fc007824 */ /* 0x000fe200078e00ff */
[----:B------:R3:W-:Y:S04]  /*13cf0*/  LDGSTS.E [R3+0x3000], [R6.64], !P1 ;  /* 0x0300000006037fae */ /* 0x0007e8000c921844 */
[----:B------:R1:W-:Y:S01]  /*13d00*/  LDGSTS.E [R3+0x3200], [R4.64], !P1 ;  /* 0x0320000004037fae */ /* 0x0003e2000c921844 */
[----:B------:R-:W-:Y:S01]  /*13d10*/  ISETP.GE.U32.AND P1, PT, R2, 0x7fffff58, PT ;  /* 0x7fffff580200780c */ /* 0x000fe20003f26070 */
[----:B------:R-:W-:-:S02]  /*13d20*/  IMAD R2, R252, 0x14, RZ ;  /* 0x00000014fc027824 */ /* 0x000fc400078e02ff */
[----:B------:R4:W-:Y:S04]  /*13d30*/  STL.64 [R1+0x240], R10 ;  /* 0x0002400a01007387 */ /* 0x0009e80000100a00 */
[----:B------:R1:W-:Y:S04]  /*13d40*/  STL.64 [R1+0x238], R8 ;  /* 0x0002380801007387 */ /* 0x0003e80000100a00 */
[----:B------:R3:W-:Y:S01]  /*13d50*/  STL.64 [R1+0x200], R6 ;  /* 0x0002000601007387 */ /* 0x0007e20000100a00 */
[----:B----4-:R-:W-:-:S03]  /*13d60*/  IMAD.WIDE R10, R0, 0x4, R84 ;  /* 0x00000004000a7825 */ /* 0x010fc600078e0254 */
[----:B------:R4:W-:Y:S01]  /*13d70*/  STL.64 [R1+0x1f8], R4 ;  /* 0x0001f80401007387 */ /* 0x0009e20000100a00 */
[----:B-1----:R-:W-:Y:S01]  /*13d80*/  IMAD.WIDE R8, R0, 0x4, R82 ;  /* 0x0000000400087825 */ /* 0x002fe200078e0252 */
[----:B------:R-:W-:Y:S02]  /*13d90*/  IADD3 R0, R251, -0x2d, RZ ;  /* 0xffffffd3fb007810 */ /* 0x000fe40007ffe0ff */
[----:B------:R1:W-:Y:S01]  /*13da0*/  LDGSTS.E [R3+0x4000], [R10.64], !P6 ;  /* 0x040000000a037fae */ /* 0x0003e2000f121844 */
[----:B---3--:R-:W-:-:S03]  /*13db0*/  IMAD.WIDE R6, R2, 0x4, R84 ;  /* 0x0000000402067825 */ /* 0x008fc600078e0254 */
[----:B------:R3:W-:Y:S01]  /*13dc0*/  LDGSTS.E [R3+0x4200], [R8.64], !P6 ;  /* 0x0420000008037fae */ /* 0x0007e2000f121844 */
[----:B----4-:R-:W-:Y:S01]  /*13dd0*/  IMAD.WIDE R4, R2, 0x4, R82 ;  /* 0x0000000402047825 */ /* 0x010fe200078e0252 */
[----:B------:R-:W-:Y:S02]  /*13de0*/  IADD3 R2, R251, -0x31, RZ ;  /* 0xffffffcffb027810 */ /* 0x000fe40007ffe0ff */
[----:B------:R4:W-:Y:S01]  /*13df0*/  LDGSTS.E [R3+0x5000], [R6.64], !P3 ;  /* 0x0500000006037fae */ /* 0x0009e2000d921844 */
[----:B------:R-:W-:Y:S01]  /*13e00*/  ISETP.GE.U32.AND P6, PT, R0, 0x7fffff54, PT ;  /* 0x7fffff540000780c */ /* 0x000fe20003fc6070 */
[----:B------:R-:W-:Y:S02]  /*13e10*/  IMAD R0, R252, 0x18, RZ ;  /* 0x00000018fc007824 */ /* 0x000fe400078e02ff */
[----:B------:R1:W-:Y:S01]  /*13e20*/  LDGSTS.E [R3+0x5200], [R4.64], !P3 ;  /* 0x0520000004037fae */ /* 0x0003e2000d921844 */
[----:B------:R-:W-:Y:S01]  /*13e30*/  ISETP.GE.U32.AND P3, PT, R2, 0x7fffff50, PT ;  /* 0x7fffff500200780c */ /* 0x000fe20003f66070 */
[----:B------:R-:W-:-:S02]  /*13e40*/  IMAD R2, R252, 0x1c, RZ ;  /* 0x0000001cfc027824 */ /* 0x000fc400078e02ff */
[----:B------:R1:W-:Y:S04]  /*13e50*/  STL.64 [R1+0x1c0], R10 ;  /* 0x0001c00a01007387 */ /* 0x0003e80000100a00 */
[----:B------:R3:W-:Y:S04]  /*13e60*/  STL.64 [R1+0x1b8], R8 ;  /* 0x0001b80801007387 */ /* 0x0007e80000100a00 */
[----:B------:R4:W-:Y:S01]  /*13e70*/  STL.64 [R1+0x180], R6 ;  /* 0x0001800601007387 */ /* 0x0009e20000100a00 */
[----:B-1----:R-:W-:-:S03]  /*13e80*/  IMAD.WIDE R10, R0, 0x4, R84 ;  /* 0x00000004000a7825 */ /* 0x002fc600078e0254 */
[----:B------:R1:W-:Y:S01]  /*13e90*/  STL.64 [R1+0x178], R4 ;  /* 0x0001780401007387 */ /* 0x0003e20000100a00 */
[----:B---3--:R-:W-:Y:S01]  /*13ea0*/  IMAD.WIDE R8, R0, 0x4, R82 ;  /* 0x0000000400087825 */ /* 0x008fe200078e0252 */
[----:B------:R-:W-:Y:S02]  /*13eb0*/  IADD3 R0, R251, -0x35, RZ ;  /* 0xffffffcbfb007810 */ /* 0x000fe40007ffe0ff */
[----:B------:R3:W-:Y:S01]  /*13ec0*/  LDGSTS.E [R3+0x6000], [R10.64], !P4 ;  /* 0x060000000a037fae */ /* 0x0007e2000e121844 */
[----:B----4-:R-:W-:-:S03]  /*13ed0*/  IMAD.WIDE R6, R2, 0x4, R84 ;  /* 0x0000000402067825 */ /* 0x010fc600078e0254 */
[----:B------:R4:W-:Y:S01]  /*13ee0*/  LDGSTS.E [R3+0x6200], [R8.64], !P4 ;  /* 0x0620000008037fae */ /* 0x0009e2000e121844 */
[----:B-1----:R-:W-:Y:S01]  /*13ef0*/  IMAD.WIDE R4, R2, 0x4, R82 ;  /* 0x0000000402047825 */ /* 0x002fe200078e0252 */
[----:B------:R-:W-:Y:S02]  /*13f00*/  IADD3 R2, R251, -0x39, RZ ;  /* 0xffffffc7fb027810 */ /* 0x000fe40007ffe0ff */
[----:B------:R1:W-:Y:S01]  /*13f10*/  LDGSTS.E [R3+0x7000], [R6.64], !P2 ;  /* 0x0700000006037fae */ /* 0x0003e2000d121844 */
[----:B------:R-:W-:Y:S02]  /*13f20*/  ISETP.GE.U32.AND P4, PT, R0, 0x7fffff4c, PT ;  /* 0x7fffff4c0000780c */ /* 0x000fe40003f86070 */
[----:B------:R-:W-:Y:S01]  /*13f30*/  SHF.L.U32 R0, R252, 0x5, RZ ;  /* 0x00000005fc007819 */ /* 0x000fe200000006ff */
[----:B------:R1:W-:Y:S01]  /*13f40*/  LDGSTS.E [R3+0x7200], [R4.64], !P2 ;  /* 0x0720000004037fae */ /* 0x0003e2000d121844 */
[----:B------:R-:W-:Y:S01]  /*13f50*/  ISETP.GE.U32.AND P2, PT, R2, 0x7fffff48, PT ;  /* 0x7fffff480200780c */ /* 0x000fe20003f46070 */
[----:B------:R-:W-:-:S02]  /*13f60*/  IMAD R2, R252, 0x24, RZ ;  /* 0x00000024fc027824 */ /* 0x000fc400078e02ff */
[----:B------:R3:W-:Y:S04]  /*13f70*/  STL.64 [R1+0x140], R10 ;  /* 0x0001400a01007387 */ /* 0x0007e80000100a00 */
[----:B------:R4:W-:Y:S04]  /*13f80*/  STL.64 [R1+0x138], R8 ;  /* 0x0001380801007387 */ /* 0x0009e80000100a00 */
[----:B------:R1:W-:Y:S01]  /*13f90*/  STL.64 [R1+0x100], R6 ;  /* 0x0001000601007387 */ /* 0x0003e20000100a00 */
[----:B---3--:R-:W-:-:S03]  /*13fa0*/  IMAD.WIDE R10, R0, 0x4, R84 ;  /* 0x00000004000a7825 */ /* 0x008fc600078e0254 */
[----:B------:R3:W-:Y:S01]  /*13fb0*/  STL.64 [R1+0xf8], R4 ;  /* 0x0000f80401007387 */ /* 0x0007e20000100a00 */
[----:B----4-:R-:W-:Y:S01]  /*13fc0*/  IMAD.WIDE R8, R0, 0x4, R82 ;  /* 0x0000000400087825 */ /* 0x010fe200078e0252 */
[----:B------:R-:W-:Y:S02]  /*13fd0*/  IADD3 R0, R251, -0x3d, RZ ;  /* 0xffffffc3fb007810 */ /* 0x000fe40007ffe0ff */
[----:B------:R4:W-:Y:S01]  /*13fe0*/  LDGSTS.E [R3+0x8000], [R10.64], !P5 ;  /* 0x080000000a037fae */ /* 0x0009e2000e921844 */
[----:B-1----:R-:W-:-:S03]  /*13ff0*/  IMAD.WIDE R6, R2, 0x4, R84 ;  /* 0x0000000402067825 */ /* 0x002fc600078e0254 */
[----:B------:R1:W-:Y:S01]  /*14000*/  LDGSTS.E [R3+0x8200], [R8.64], !P5 ;  /* 0x0820000008037fae */ /* 0x0003e2000e921844 */
[----:B---3--:R-:W-:Y:S01]  /*14010*/  IMAD.WIDE R4, R2, 0x4, R82 ;  /* 0x0000000402047825 */ /* 0x008fe200078e0252 */
[----:B------:R-:W-:Y:S02]  /*14020*/  IADD3 R2, R251, -0x41, RZ ;  /* 0xffffffbffb027810 */ /* 0x000fe40007ffe0ff */
[----:B------:R3:W-:Y:S01]  /*14030*/  LDGSTS.E [R3+0x9000], [R6.64], !P0 ;  /* 0x0900000006037fae */ /* 0x0007e2000c121844 */
[----:B------:R-:W-:Y:S01]  /*14040*/  ISETP.GE.U32.AND P5, PT, R0, 0x7fffff44, PT ;  /* 0x7fffff440000780c */ /* 0x000fe20003fa6070 */
[----:B------:R-:W-:Y:S02]  /*14050*/  IMAD R0, R252, 0x28, RZ ;  /* 0x00000028fc007824 */ /* 0x000fe400078e02ff */
[----:B------:R1:W-:Y:S01]  /*14060*/  LDGSTS.E [R3+0x9200], [R4.64], !P0 ;  /* 0x0920000004037fae */ /* 0x0003e2000c121844 */
[----:B------:R-:W-:Y:S01]  /*14070*/  ISETP.GE.U32.AND P0, PT, R2, 0x7fffff40, PT ;  /* 0x7fffff400200780c */ /* 0x000fe20003f06070 */
[----:B------:R-:W-:-:S02]  /*14080*/  IMAD R2, R252, 0x2c, RZ ;  /* 0x0000002cfc027824 */ /* 0x000fc400078e02ff */
[----:B------:R4:W-:Y:S01]  /*14090*/  STL.64 [R1+0xc0], R10 ;  /* 0x0000c00a01007387 */ /* 0x0009e20000100a00 */
[----:B------:R-:W-:-:S03]  /*140a0*/  IMAD R78, R252, 0x30, RZ ;  /* 0x00000030fc4e7824 */ /* 0x000fc600078e02ff */
[----:B------:R1:W-:Y:S01]  /*140b0*/  STL.64 [R1+0xb8], R8 ;  /* 0x0000b80801007387 */ /* 0x0003e20000100a00 */
[----:B------:R-:W-:-:S03]  /*140c0*/  IMAD.WIDE R80, R78, 0x4, R84 ;  /* 0x000000044e507825 */ /* 0x000fc600078e0254 */
[----:B------:R3:W-:Y:S01]  /*140d0*/  STL.64 [R1+0x80], R6 ;  /* 0x0000800601007387 */ /* 0x0007e20000100a00 */
[----:B----4-:R-:W-:-:S03]  /*140e0*/  IMAD.WIDE R10, R0, 0x4, R84 ;  /* 0x00000004000a7825 */ /* 0x010fc600078e0254 */
[----:B------:R4:W-:Y:S01]  /*140f0*/  STL.64 [R1+0x78], R4 ;  /* 0x0000780401007387 */ /* 0x0009e20000100a00 */
[----:B-1----:R-:W-:Y:S01]  /*14100*/  IMAD.WIDE R8, R0, 0x4, R82 ;  /* 0x0000000400087825 */ /* 0x002fe200078e0252 */
[----:B------:R-:W-:-:S03]  /*14110*/  IADD3 R0, R251, -0x45, RZ ;  /* 0xffffffbbfb007810 */ /* 0x000fc60007ffe0ff */
[C---:B---3--:R-:W-:Y:S01]  /*14120*/  IMAD.WIDE R6, R2.reuse, 0x4, R84 ;  /* 0x0000000402067825 */ /* 0x048fe200078e0254 */
[----:B------:R-:W-:Y:S03]  /*14130*/  STL.64 [R1+0x40], R10 ;  /* 0x0000400a01007387 */ /* 0x000fe60000100a00 */
[----:B----4-:R-:W-:Y:S01]  /*14140*/  IMAD.WIDE R4, R2, 0x4, R82 ;  /* 0x0000000402047825 */ /* 0x010fe200078e0252 */
[----:B------:R1:W-:Y:S04]  /*14150*/  LDGSTS.E [R3+0xa000], [R10.64], !P1 ;  /* 0x0a0000000a037fae */ /* 0x0003e8000c921844 */
[----:B------:R-:W-:Y:S04]  /*14160*/  STL.64 [R1+0x38], R8 ;  /* 0x0000380801007387 */ /* 0x000fe80000100a00 */
[----:B------:R3:W-:Y:S01]  /*14170*/  LDGSTS.E [R3+0xa200], [R8.64], !P1 ;  /* 0x0a20000008037fae */ /* 0x0007e2000c921844 */
[----:B------:R-:W-:-:S02]  /*14180*/  ISETP.GE.U32.AND P1, PT, R0, 0x7fffff3c, PT ;  /* 0x7fffff3c0000780c */ /* 0x000fc40003f26070 */
[----:B------:R-:W-:Y:S01]  /*14190*/  IADD3 R0, R251, -0x49, RZ ;  /* 0xffffffb7fb007810 */ /* 0x000fe20007ffe0ff */
[----:B------:R-:W-:Y:S01]  /*141a0*/  STL.64 [R1+0x10], R6 ;  /* 0x0000100601007387 */ /* 0x000fe20000100a00 */
[----:B------:R-:W-:-:S03]  /*141b0*/  IMAD R74, R252, 0x34, RZ ;  /* 0x00000034fc4a7824 */ /* 0x000fc600078e02ff */
[----:B------:R-:W-:Y:S01]  /*141c0*/  STL.64 [R1+0x8], R4 ;  /* 0x0000080401007387 */ /* 0x000fe20000100a00 */
[----:B------:R-:W-:-:S03]  /*141d0*/  IMAD.WIDE R78, R78, 0x4, R82 ;  /* 0x000000044e4e7825 */ /* 0x000fc600078e0252 */
[----:B------:R4:W-:Y:S04]  /*141e0*/  LDGSTS.E [R3+0xb000], [R6.64], !P6 ;  /* 0x0b00000006037fae */ /* 0x0009e8000f121844 */
[----:B------:R1:W-:Y:S01]  /*141f0*/  LDGSTS.E [R3+0xb200], [R4.64], !P6 ;  /* 0x0b20000004037fae */ /* 0x0003e2000f121844 */
[----:B------:R-:W-:-:S03]  /*14200*/  ISETP.GE.U32.AND P6, PT, R0, 0x7fffff38, PT ;  /* 0x7fffff380000780c */ /* 0x000fc60003fc6070 */
[----:B------:R-:W-:Y:S01]  /*14210*/  STL [R1+0x2188], R80 ;  /* 0x0021885001007387 */ /* 0x000fe20000100800 */
[----:B------:R-:W-:-:S03]  /*14220*/  IADD3 R0, R251, -0x4d, RZ ;  /* 0xffffffb3fb007810 */ /* 0x000fc60007ffe0ff */
[----:B------:R1:W-:Y:S04]  /*14230*/  LDGSTS.E [R3+0xc000], [R80.64], !P3 ;  /* 0x0c00000050037fae */ /* 0x0003e8000d921844 */
[----:B------:R1:W-:Y:S01]  /*14240*/  STL [R1+0x2174], R81 ;  /* 0x0021745101007387 */ /* 0x0003e20000100800 */
[----:B------:R-:W-:-:S04]  /*14250*/  IMAD.WIDE R76, R74, 0x4, R84 ;  /* 0x000000044a4c7825 */ /* 0x000fc800078e0254 */
[----:B------:R-:W-:-:S04]  /*14260*/  IMAD.WIDE R74, R74, 0x4, R82 ;  /* 0x000000044a4a7825 */ /* 0x000fc800078e0252 */
[----:B-1----:R-:W-:Y:S02]  /*14270*/  IMAD.SHL.U32 R81, R249, 0x4, RZ ;  /* 0x00000004f9517824 */ /* 0x002fe400078e00ff */
[----:B------:R-:W-:Y:S02]  /*14280*/  IMAD.MOV.U32 R80, RZ, RZ, c[0x0][0x180] ;  /* 0x00006000ff507624 */ /* 0x000fe400078e00ff */
[----:B------:R-:W-:Y:S01]  /*14290*/  IMAD R70, R252, 0x38, RZ ;  /* 0x00000038fc467824 */ /* 0x000fe200078e02ff */
[----:B------:R1:W-:Y:S01]  /*142a0*/  LDGSTS.E [R81+0xc200], [R78.64], !P3 ;  /* 0x0c2000004e517fae */ /* 0x0003e2000d921844 */
[----:B------:R-:W-:Y:S02]  /*142b0*/  ISETP.GE.U32.AND P3, PT, R0, 0x7fffff34, PT ;  /* 0x7fffff340000780c */ /* 0x000fe40003f66070 */
[----:B------:R-:W-:Y:S01]  /*142c0*/  IADD3 R0, R80, -0x51, RZ ;  /* 0xffffffaf50007810 */ /* 0x000fe20007ffe0ff */
[----:B------:R1:W-:Y:S01]  /*142d0*/  LDGSTS.E [R81+0xd000], [R76.64], !P4 ;  /* 0x0d0000004c517fae */ /* 0x0003e2000e121844 */
[----:B------:R-:W-:-:S03]  /*142e0*/  IMAD.WIDE R72, R70, 0x4, R84 ;  /* 0x0000000446487825 */ /* 0x000fc600078e0254 */
[----:B------:R1:W-:Y:S01]  /*142f0*/  LDGSTS.E [R81+0xd200], [R74.64], !P4 ;  /* 0x0d2000004a517fae */ /* 0x0003e2000e121844 */
[----:B------:R-:W-:Y:S01]  /*14300*/  IMAD R66, R252, 0x3c, RZ ;  /* 0x0000003cfc427824 */ /* 0x000fe200078e02ff */
[----:B------:R-:W-:Y:S01]  /*14310*/  ISETP.GE.U32.AND P4, PT, R0, 0x7fffff30, PT ;  /* 0x7fffff300000780c */ /* 0x000fe20003f86070 */
[----:B------:R-:W-:Y:S01]  /*14320*/  IMAD.WIDE R70, R70, 0x4, R82 ;  /* 0x0000000446467825 */ /* 0x000fe200078e0252 */
[----:B------:R-:W-:Y:S01]  /*14330*/  IADD3 R0, R80, -0x55, RZ ;  /* 0xffffffab50007810 */ /* 0x000fe20007ffe0ff */
[----:B------:R1:W-:Y:S02]  /*14340*/  LDGSTS.E [R81+0xe000], [R72.64], !P2 ;  /* 0x0e00000048517fae */ /* 0x0003e4000d121844 */
[----:B------:R-:W-:Y:S02]  /*14350*/  IMAD.WIDE R68, R66, 0x4, R84 ;  /* 0x0000000442447825 */ /* 0x000fe400078e0254 */
[----:B------:R1:W-:Y:S01]  /*14360*/  LDGSTS.E [R81+0xe200], [R70.64], !P2 ;  /* 0x0e20000046517fae */ /* 0x0003e2000d121844 */
[----:B------:R-:W-:Y:S01]  /*14370*/  ISETP.GE.U32.AND P2, PT, R0, 0x7fffff2c, PT ;  /* 0x7fffff2c0000780c */ /* 0x000fe20003f46070 */
[----:B------:R-:W-:Y:S01]  /*14380*/  IMAD.WIDE R66, R66, 0x4, R82 ;  /* 0x0000000442427825 */ /* 0x000fe200078e0252 */
[----:B------:R-:W-:Y:S01]  /*14390*/  IADD3 R0, R80, -0x59, RZ ;  /* 0xffffffa750007810 */ /* 0x000fe20007ffe0ff */
[----:B------:R1:W-:Y:S02]  /*143a0*/  LDGSTS.E [R81+0xf000], [R68.64], !P5 ;  /* 0x0f00000044517fae */ /* 0x0003e4000e921844 */
[----:B------:R-:W-:-:S02]  /*143b0*/  IMAD.SHL.U32 R62, R252, 0x40, RZ ;  /* 0x00000040fc3e7824 */ /* 0x000fc400078e00ff */
[----:B------:R1:W-:Y:S01]  /*143c0*/  LDGSTS.E [R81+0xf200], [R66.64], !P5 ;  /* 0x0f20000042517fae */ /* 0x0003e2000e921844 */
[----:B------:R-:W-:Y:S02]  /*143d0*/  IMAD R58, R252, 0x44, RZ ;  /* 0x00000044fc3a7824 */ /* 0x000fe400078e02ff */
[----:B------:R-:W-:Y:S01]  /*143e0*/  IMAD.WIDE R64, R62, 0x4, R84 ;  /* 0x000000043e407825 */ /* 0x000fe200078e0254 */
[----:B------:R-:W-:-:S03]  /*143f0*/  ISETP.GE.U32.AND P5, PT, R0, 0x7fffff28, PT ;  /* 0x7fffff280000780c */ /* 0x000fc60003fa6070 */
        /* <DEDUP_REMOVED lines=9> */
[----:B------:R-:W-:-:S02]  /*14490*/  IMAD R54, R252, 0x48, RZ ;  /* 0x00000048fc367824 */ /* 0x000fc400078e02ff */
        /* <DEDUP_REMOVED lines=77> */
[----:B----4-:R-:W-:Y:S02]  /*14970*/  IMAD R6, R252, 0x78, RZ ;  /* 0x00000078fc067824 */ /* 0x010fe400078e02ff */
[----:B------:R-:W-:Y:S01]  /*14980*/  IMAD.WIDE R12, R10, 0x4, R84 ;  /* 0x000000040a0c7825 */ /* 0x000fe200078e0254 */
[----:B------:R4:W-:Y:S01]  /*14990*/  LDGSTS.E [R81+0x1c200], [R14.64], !P2 ;  /* 0x1c2000000e517fae */ /* 0x0009e2000d121844 */
[----:B------:R-:W-:Y:S02]  /*149a0*/  ISETP.GE.U32.AND P2, PT, R0, 0x7fffff73, PT ;  /* 0x7fffff730000780c */ /* 0x000fe40003f46070 */
[----:B------:R-:W-:Y:S01]  /*149b0*/  IMAD.WIDE R10, R10, 0x4, R82 ;  /* 0x000000040a0a7825 */ /* 0x000fe200078e0252 */
[----:B------:R-:W-:Y:S01]  /*149c0*/  IADD3 R0, R80, -0x12, RZ ;  /* 0xffffffee50007810 */ /* 0x000fe20007ffe0ff */
[----:B------:R4:W-:Y:S02]  /*149d0*/  LDGSTS.E [R81+0x1d000], [R12.64], !P5 ;  /* 0x1d0000000c517fae */ /* 0x0009e4000e921844 */
[----:B------:R-:W-:-:S02]  /*149e0*/  IMAD R2, R252, 0x7c, RZ ;  /* 0x0000007cfc027824 */ /* 0x000fc400078e02ff */
[C---:B---3--:R-:W-:Y:S01]  /*149f0*/  IMAD.WIDE R8, R6.reuse, 0x4, R84 ;  /* 0x0000000406087825 */ /* 0x048fe200078e0254 */
[----:B------:R4:W-:Y:S03]  /*14a00*/  LDGSTS.E [R81+0x1d200], [R10.64], !P5 ;  /* 0x1d2000000a517fae */ /* 0x0009e6000e921844 */
[----:B------:R-:W-:Y:S01]  /*14a10*/  IMAD.WIDE R6, R6, 0x4, R82 ;  /* 0x0000000406067825 */ /* 0x000fe200078e0252 */
[----:B------:R-:W-:Y:S01]  /*14a20*/  ISETP.GE.U32.AND P5, PT, R0, 0x7fffff6f, PT ;  /* 0x7fffff6f0000780c */ /* 0x000fe20003fa6070 */
[----:B------:R4:W-:Y:S02]  /*14a30*/  LDGSTS.E [R81+0x1e000], [R8.64], !P0 ;  /* 0x1e00000008517fae */ /* 0x0009e4000c121844 */
[----:B------:R-:W-:Y:S01]  /*14a40*/  IMAD.WIDE R4, R2, 0x4, R84 ;  /* 0x0000000402047825 */ /* 0x000fe200078e0254 */
[----:B------:R-:W-:Y:S01]  /*14a50*/  IADD3 R0, R80, -0x1a, RZ ;  /* 0xffffffe650007810 */ /* 0x000fe20007ffe0ff */
[----:B------:R4:W-:Y:S02]  /*14a60*/  LDGSTS.E [R81+0x1e200], [R6.64], !P0 ;  /* 0x1e20000006517fae */ /* 0x0009e4000c121844 */
[----:B--2---:R-:W-:Y:S01]  /*14a70*/  IMAD.WIDE R2, R2, 0x4, R82 ;  /* 0x0000000402027825 */ /* 0x004fe200078e0252 */
[----:B------:R-:W-:Y:S01]  /*14a80*/  IADD3 R86, R80, -0x16, RZ ;  /* 0xffffffea50567810 */ /* 0x000fe20007ffe0ff */
[----:B------:R4:W-:Y:S01]  /*14a90*/  LDGSTS.E [R81+0x1f000], [R4.64], !P1 ;  /* 0x1f00000004517fae */ /* 0x0009e2000c921844 */
[----:B------:R-:W-:Y:S01]  /*14aa0*/  LOP3.LUT R169, R81, 0x20, RZ, 0x3c, !PT ;  /* 0x0000002051a97812 */ /* 0x000fe200078e3cff */
[----:B------:R-:W-:-:S02]  /*14ab0*/  IMAD.WIDE R94, R252, 0x4, R84 ;  /* 0x00000004fc5e7825 */ /* 0x000fc400078e0254 */
[----:B------:R4:W-:Y:S01]  /*14ac0*/  LDGSTS.E [R81+0x1f200], [R2.64], !P1 ;  /* 0x1f20000002517fae */ /* 0x0009e2000c921844 */
[----:B------:R-:W-:Y:S01]  /*14ad0*/  ISETP.GE.U32.AND P1, PT, R0, 0x7fffff67, PT ;  /* 0x7fffff670000780c */ /* 0x000fe20003f26070 */
        /* <DEDUP_REMOVED lines=10> */
[----:B------:R-:W-:Y:S02]  /*14b80*/  STL.64 [R1+0x2178], R78 ;  /* 0x0021784e01007387 */ /* 0x000fe40000100a00 */
[----:B------:R-:W-:-:S02]  /*14b90*/  IMAD R0, R252, 0x9, RZ ;  /* 0x00000009fc007824 */ /* 0x000fc400078e02ff */
[----:B------:R1:W-:Y:S04]  /*14ba0*/  LDGSTS.E [R169+0x1400], [R90.64], !P3 ;  /* 0x014000005aa97fae */ /* 0x0003e8000d921844 */
[----:B------:R1:W-:Y:S04]  /*14bb0*/  STL.64 [R1+0x2180], R76 ;  /* 0x0021804c01007387 */ /* 0x0003e80000100a00 */
[----:B------:R2:W-:Y:S01]  /*14bc0*/  LDGSTS.E [R169+0x1600], [R88.64], !P3 ;  /* 0x0160000058a97fae */ /* 0x0005e2000d921844 */
[----:B------:R-:W-:Y:S01]  /*14bd0*/  ISETP.GE.U32.AND P3, PT, R86, 0x7fffff5f, PT ;  /* 0x7fffff5f5600780c */ /* 0x000fe20003f66070 */
[----:B------:R-:W-:-:S02]  /*14be0*/  IMAD R86, R252, 0xd, RZ ;  /* 0x0000000dfc567824 */ /* 0x000fc400078e02ff */
[----:B------:R2:W-:Y:S01]  /*14bf0*/  STL.64 [R1+0x2190], R74 ;  /* 0x0021904a01007387 */ /* 0x0005e20000100a00 */
[----:B-1----:R-:W-:-:S03]  /*14c00*/  IMAD.WIDE R76, R0, 0x4, R84 ;  /* 0x00000004004c7825 */ /* 0x002fc600078e0254 */
[----:B------:R1:W-:Y:S01]  /*14c10*/  STL.64 [R1+0x2198], R72 ;  /* 0x0021984801007387 */ /* 0x0003e20000100a00 */
[----:B--2---:R-:W-:Y:S01]  /*14c20*/  IMAD.WIDE R74, R0, 0x4, R82 ;  /* 0x00000004004a7825 */ /* 0x004fe200078e0252 */
[----:B------:R-:W-:Y:S02]  /*14c30*/  IADD3 R0, R80, -0x26, RZ ;  /* 0xffffffda50007810 */ /* 0x000fe40007ffe0ff */
[----:B------:R2:W-:Y:S01]  /*14c40*/  STL.64 [R1+0x21a0], R70 ;  /* 0x0021a04601007387 */ /* 0x0005e20000100a00 */
[----:B-1----:R-:W-:-:S03]  /*14c50*/  IMAD.WIDE R72, R86, 0x4, R84 ;  /* 0x0000000456487825 */ /* 0x002fc600078e0254 */
[----:B------:R1:W-:Y:S04]  /*14c60*/  LDGSTS.E [R169+0x2400], [R76.64], !P4 ;  /* 0x024000004ca97fae */ /* 0x0003e8000e121844 */
[----:B------:R1:W-:Y:S01]  /*14c70*/  LDGSTS.E [R169+0x2600], [R74.64], !P4 ;  /* 0x026000004aa97fae */ /* 0x0003e2000e121844 */
[----:B------:R-:W-:Y:S01]  /*14c80*/  ISETP.GE.U32.AND P4, PT, R0, 0x7fffff5b, PT ;  /* 0x7fffff5b0000780c */ /* 0x000fe20003f86070 */
[----:B------:R-:W-:Y:S02]  /*14c90*/  IMAD R0, R252, 0x11, RZ ;  /* 0x00000011fc007824 */ /* 0x000fe400078e02ff */
[----:B--2---:R-:W-:Y:S01]  /*14ca0*/  IMAD.WIDE R70, R86, 0x4, R82 ;  /* 0x0000000456467825 */ /* 0x004fe200078e0252 */
[----:B------:R-:W-:Y:S01]  /*14cb0*/  STL.64 [R1+0x2b0], R94 ;  /* 0x0002b05e01007387 */ /* 0x000fe20000100a00 */
[----:B------:R-:W-:-:S03]  /*14cc0*/  IADD3 R86, R80, -0x2a, RZ ;  /* 0xffffffd650567810 */ /* 0x000fc60007ffe0ff */
[----:B------:R-:W-:Y:S04]  /*14cd0*/  STL.64 [R1+0x2a8], R92 ;  /* 0x0002a85c01007387 */ /* 0x000fe80000100a00 */
[----:B------:R-:W-:Y:S04]  /*14ce0*/  STL.64 [R1+0x270], R90 ;  /* 0x0002705a01007387 */ /* 0x000fe80000100a00 */
[----:B------:R-:W-:Y:S04]  /*14cf0*/  STL.64 [R1+0x268], R88 ;  /* 0x0002685801007387 */ /* 0x000fe80000100a00 */
        /* <DEDUP_REMOVED lines=17> */
[----:B------:R-:W-:Y:S01]  /*14e10*/  IADD3 R86, R80, -0x32, RZ ;  /* 0xffffffce50567810 */ /* 0x000fe20007ffe0ff */
        /* <DEDUP_REMOVED lines=45> */
[----:B------:R-:W-:-:S03]  /*150f0*/  IMAD R90, R252, 0x31, RZ ;  /* 0x00000031fc5a7824 */ /* 0x000fc600078e02ff */
[----:B------:R3:W-:Y:S01]  /*15100*/  LDGSTS.E [R169+0xa400], [R74.64], !P2 ;  /* 0x0a4000004aa97fae */ /* 0x0007e2000d121844 */
[----:B--2---:R-:W-:Y:S01]  /*15110*/  IMAD.WIDE R72, R0, 0x4, R82 ;  /* 0x0000000400487825 */ /* 0x004fe200078e0252 */
[----:B------:R-:W-:-:S03]  /*15120*/  IADD3 R0, R80, -0x46, RZ ;  /* 0xffffffba50007810 */ /* 0x000fc60007ffe0ff */
[----:B-1----:R-:W-:Y:S01]  /*15130*/  IMAD.WIDE R70, R86, 0x4, R84 ;  /* 0x0000000456467825 */ /* 0x002fe200078e0254 */
[----:B------:R1:W-:Y:S01]  /*15140*/  LDGSTS.E [R169+0xa600], [R72.64], !P2 ;  /* 0x0a60000048a97fae */ /* 0x0003e2000d121844 */
[----:B------:R-:W-:Y:S02]  /*15150*/  ISETP.GE.U32.AND P2, PT, R0, 0x7fffff3b, PT ;  /* 0x7fffff3b0000780c */ /* 0x000fe40003f46070 */
[----:B------:R-:W-:Y:S01]  /*15160*/  IMAD.WIDE R86, R86, 0x4, R82 ;  /* 0x0000000456567825 */ /* 0x000fe200078e0252 */
[----:B------:R-:W-:Y:S01]  /*15170*/  IADD3 R0, R80, -0x4a, RZ ;  /* 0xffffffb650007810 */ /* 0x000fe20007ffe0ff */
[----:B------:R2:W-:Y:S02]  /*15180*/  LDGSTS.E [R169+0xb400], [R70.64], !P5 ;  /* 0x0b40000046a97fae */ /* 0x0005e4000e921844 */
[----:B------:R-:W-:Y:S02]  /*15190*/  IMAD.WIDE R88, R90, 0x4, R84 ;  /* 0x000000045a587825 */ /* 0x000fe400078e0254 */
[----:B------:R1:W-:Y:S01]  /*151a0*/  LDGSTS.E [R169+0xb600], [R86.64], !P5 ;  /* 0x0b60000056a97fae */ /* 0x0003e2000e921844 */
[----:B------:R-:W-:Y:S01]  /*151b0*/  ISETP.GE.U32.AND P5, PT, R0, 0x7fffff37, PT ;  /* 0x7fffff370000780c */ /* 0x000fe20003fa6070 */
[----:B------:R-:W-:-:S02]  /*151c0*/  IMAD R94, R252, 0x35, RZ ;  /* 0x00000035fc5e7824 */ /* 0x000fc400078e02ff */
[----:B------:R-:W-:Y:S01]  /*151d0*/  IMAD.WIDE R90, R90, 0x4, R82 ;  /* 0x000000045a5a7825 */ /* 0x000fe200078e0252 */
[----:B------:R-:W-:Y:S01]  /*151e0*/  IADD3 R0, R80, -0x4e, RZ ;  /* 0xffffffb250007810 */ /* 0x000fe20007ffe0ff */
[----:B------:R1:W-:Y:S02]  /*151f0*/  LDGSTS.E [R169+0xc400], [R88.64], !P0 ;  /* 0x0c40000058a97fae */ /* 0x0003e4000c121844 */
[----:B---3--:R-:W-:Y:S02]  /*15200*/  IMAD.WIDE R92, R94, 0x4, R84 ;  /* 0x000000045e5c7825 */ /* 0x008fe400078e0254 */
        /* <DEDUP_REMOVED lines=118> */
[----:B------:R3:W-:Y:S02]  /*15970*/  LDGSTS.E [R169+0x1d600], [R158.64], !P3 ;  /* 0x1d6000009ea97fae */ /* 0x0007e4000d921844 */
[----:B------:R-:W-:Y:S01]  /*15980*/  IMAD.WIDE R160, R162, 0x4, R84 ;  /* 0x00000004a2a07825 */ /* 0x000fe200078e0254 */
[----:B------:R-:W-:-:S03]  /*15990*/  ISETP.GE.U32.AND P3, PT, R0, 0x7fffff6e, PT ;  /* 0x7fffff6e0000780c */ /* 0x000fc60003f66070 */
[----:B------:R-:W-:Y:S01]  /*159a0*/  IMAD.WIDE R162, R162, 0x4, R82 ;  /* 0x00000004a2a27825 */ /* 0x000fe200078e0252 */
[----:B------:R-:W-:Y:S01]  /*159b0*/  IADD3 R0, R80, -0x17, RZ ;  /* 0xffffffe950007810 */ /* 0x000fe20007ffe0ff */
[----:B------:R3:W-:Y:S02]  /*159c0*/  LDGSTS.E [R169+0x1e400], [R160.64], !P4 ;  /* 0x1e400000a0a97fae */ /* 0x0007e4000e121844 */
[----:B------:R-:W-:Y:S02]  /*159d0*/  IMAD R166, R252, 0x7d, RZ ;  /* 0x0000007dfca67824 */ /* 0x000fe400078e02ff */
[----:B------:R3:W-:Y:S01]  /*159e0*/  LDGSTS.E [R169+0x1e600], [R162.64], !P4 ;  /* 0x1e600000a2a97fae */ /* 0x0007e2000e121844 */
[----:B------:R-:W-:Y:S01]  /*159f0*/  ISETP.GE.U32.AND P4, PT, R0, 0x7fffff6a, PT ;  /* 0x7fffff6a0000780c */ /* 0x000fe20003f86070 */
[----:B------:R-:W-:Y:S01]  /*15a00*/  IMAD.WIDE R164, R166, 0x4, R84 ;  /* 0x00000004a6a47825 */ /* 0x000fe200078e0254 */
[----:B------:R-:W-:Y:S01]  /*15a10*/  SHF.L.U32 R0, R252, 0x1, RZ ;  /* 0x00000001fc007819 */ /* 0x000fe200000006ff */
[----:B------:R-:W-:Y:S02]  /*15a20*/  STL.64 [R1+0x30], R74 ;  /* 0x0000304a01007387 */ /* 0x000fe40000100a00 */
[----:B------:R-:W-:Y:S01]  /*15a30*/  IMAD.WIDE R166, R166, 0x4, R82 ;  /* 0x00000004a6a67825 */ /* 0x000fe200078e0252 */
[----:B------:R-:W-:Y:S01]  /*15a40*/  IADD3 R168, R80, -0x1b, RZ ;  /* 0xffffffe550a87810 */ /* 0x000fe20007ffe0ff */
[----:B------:R-:W-:Y:S02]  /*15a50*/  STL.64 [R1+0x28], R72 ;  /* 0x0000284801007387 */ /* 0x000fe40000100a00 */
[----:B------:R-:W-:-:S02]  /*15a60*/  IMAD.WIDE R78, R0, 0x4, R84 ;  /* 0x00000004004e7825 */ /* 0x000fc400078e0254 */
[----:B------:R2:W-:Y:S02]  /*15a70*/  STL.64 [R1], R70 ;  /* 0x0000004601007387 */ /* 0x0005e40000100a00 */
[----:B------:R-:W-:Y:S02]  /*15a80*/  IMAD.WIDE R76, R0, 0x4, R82 ;  /* 0x00000004004c7825 */ /* 0x000fe400078e0252 */
[----:B------:R3:W-:Y:S01]  /*15a90*/  LDGSTS.E [R169+0x1f400], [R164.64], !P2 ;  /* 0x1f400000a4a97fae */ /* 0x0007e2000d121844 */
[----:B------:R-:W-:-:S03]  /*15aa0*/  IADD3 R0, R80, -0x1f, RZ ;  /* 0xffffffe150007810 */ /* 0x000fc60007ffe0ff */
[----:B------:R3:W-:Y:S01]  /*15ab0*/  LDGSTS.E [R169+0x1f600], [R166.64], !P2 ;  /* 0x1f600000a6a97fae */ /* 0x0007e2000d121844 */
[----:B------:R-:W-:Y:S01]  /*15ac0*/  ISETP.GE.U32.AND P2, PT, R168, 0x7fffff66, PT ;  /* 0x7fffff66a800780c */ /* 0x000fe20003f46070 */
[----:B------:R-:W-:Y:S01]  /*15ad0*/  IMAD R168, R252, 0x6, RZ ;  /* 0x00000006fca87824 */ /* 0x000fe200078e02ff */
[----:B--2---:R-:W-:-:S03]  /*15ae0*/  LOP3.LUT R71, R81, 0x40, RZ, 0x3c, !PT ;  /* 0x0000004051477812 */ /* 0x004fc600078e3cff */
[C---:B------:R-:W-:Y:S02]  /*15af0*/  IMAD.WIDE R74, R168.reuse, 0x4, R84 ;  /* 0x00000004a84a7825 */ /* 0x040fe400078e0254 */
[----:B------:R2:W-:Y:S02]  /*15b00*/  LDGSTS.E [R71+0x800], [R78.64], !P5 ;  /* 0x008000004e477fae */ /* 0x0005e4000e921844 */
[----:B-1----:R-:W-:Y:S02]  /*15b10*/  IMAD.WIDE R72, R168, 0x4, R82 ;  /* 0x00000004a8487825 */ /* 0x002fe400078e0252 */
[----:B------:R1:W-:Y:S01]  /*15b20*/  LDGSTS.E [R71+0xa00], [R76.64], !P5 ;  /* 0x00a000004c477fae */ /* 0x0003e2000e921844 */
[----:B------:R-:W-:Y:S01]  /*15b30*/  ISETP.GE.U32.AND P5, PT, R0, 0x7fffff62, PT ;  /* 0x7fffff620000780c */ /* 0x000fe20003fa6070 */
[----:B------:R-:W-:Y:S01]  /*15b40*/  IMAD R0, R252, 0xa, RZ ;  /* 0x0000000afc007824 */ /* 0x000fe200078e02ff */
[----:B------:R-:W-:Y:S01]  /*15b50*/  IADD3 R168, R80, -0x23, RZ ;  /* 0xffffffdd50a87810 */ /* 0x000fe20007ffe0ff */
[----:B------:R2:W-:Y:S04]  /*15b60*/  STL.64 [R1+0x2a0], R78 ;  /* 0x0002a04e01007387 */ /* 0x0005e80000100a00 */
[----:B------:R1:W-:Y:S04]  /*15b70*/  LDGSTS.E [R71+0x1800], [R74.64], !P0 ;  /* 0x018000004a477fae */ /* 0x0003e8000c121844 */
[----:B------:R1:W-:Y:S04]  /*15b80*/  STL.64 [R1+0x298], R76 ;  /* 0x0002984c01007387 */ /* 0x0003e80000100a00 */
[----:B------:R3:W-:Y:S01]  /*15b90*/  LDGSTS.E [R71+0x1a00], [R72.64], !P0 ;  /* 0x01a0000048477fae */ /* 0x0007e2000c121844 */
[----:B--2---:R-:W-:Y:S01]  /*15ba0*/  IMAD.WIDE R78, R0, 0x4, R84 ;  /* 0x00000004004e7825 */ /* 0x004fe200078e0254 */
[----:B------:R-:W-:-:S03]  /*15bb0*/  ISETP.GE.U32.AND P0, PT, R168, 0x7fffff5e, PT ;  /* 0x7fffff5ea800780c */ /* 0x000fc60003f06070 */
[----:B------:R-:W-:Y:S02]  /*15bc0*/  IMAD R168, R252, 0xe, RZ ;  /* 0x0000000efca87824 */ /* 0x000fe400078e02ff */
[----:B-1----:R-:W-:Y:S01]  /*15bd0*/  IMAD.WIDE R76, R0, 0x4, R82 ;  /* 0x00000004004c7825 */ /* 0x002fe200078e0252 */
[----:B------:R-:W-:Y:S01]  /*15be0*/  IADD3 R0, R80, -0x27, RZ ;  /* 0xffffffd950007810 */ /* 0x000fe20007ffe0ff */
[----:B------:R1:W-:Y:S04]  /*15bf0*/  STL.64 [R1+0x260], R74 ;  /* 0x0002604a01007387 */ /* 0x0003e80000100a00 */
[----:B------:R2:W-:Y:S04]  /*15c00*/  LDGSTS.E [R71+0x2800], [R78.64], !P1 ;  /* 0x028000004e477fae */ /* 0x0005e8000c921844 */
[----:B------:R3:W-:Y:S01]  /*15c10*/  STL.64 [R1+0x258], R72 ;  /* 0x0002584801007387 */ /* 0x0007e20000100a00 */
[----:B-1----:R-:W-:-:S03]  /*15c20*/  IMAD.WIDE R74, R168, 0x4, R84 ;  /* 0x00000004a84a7825 */ /* 0x002fc600078e0254 */
[----:B------:R1:W-:Y:S01]  /*15c30*/  LDGSTS.E [R71+0x2a00], [R76.64], !P1 ;  /* 0x02a000004c477fae */ /* 0x0003e2000c921844 */
[----:B------:R-:W-:Y:S01]  /*15c40*/  ISETP.GE.U32.AND P1, PT, R0, 0x7fffff5a, PT ;  /* 0x7fffff5a0000780c */ /* 0x000fe20003f26070 */
[----:B------:R-:W-:Y:S02]  /*15c50*/  IMAD R0, R252, 0x12, RZ ;  /* 0x00000012fc007824 */ /* 0x000fe400078e02ff */
[----:B---3--:R-:W-:Y:S01]  /*15c60*/  IMAD.WIDE R72, R168, 0x4, R82 ;  /* 0x00000004a8487825 */ /* 0x008fe200078e0252 */
        /* <DEDUP_REMOVED lines=13> */
[----:B---3--:R-:W-:-:S03]  /*15d40*/  IMAD.WIDE R74, R168, 0x4, R84 ;  /* 0x00000004a84a7825 */ /* 0x008fc600078e0254 */
[----:B------:R3:W-:Y:S01]  /*15d50*/  LDGSTS.E [R71+0x4a00], [R76.64], !P3 ;  /* 0x04a000004c477fae */ /* 0x0007e2000d921844 */
[----:B------:R-:W-:Y:S01]  /*15d60*/  ISETP.GE.U32.AND P3, PT, R0, 0x7fffff52, PT ;  /* 0x7fffff520000780c */ /* 0x000fe20003f66070 */
[----:B------:R-:W-:Y:S02]  /*15d70*/  IMAD R0, R252, 0x1a, RZ ;  /* 0x0000001afc007824 */ /* 0x000fe400078e02ff */
[----:B--2---:R-:W-:Y:S01]  /*15d80*/  IMAD.WIDE R72, R168, 0x4, R82 ;  /* 0x00000004a8487825 */ /* 0x004fe200078e0252 */
[----:B------:R-:W-:Y:S01]  /*15d90*/  IADD3 R168, R80, -0x33, RZ ;  /* 0xffffffcd50a87810 */ /* 0x000fe20007ffe0ff */
[----:B------:R1:W-:Y:S04]  /*15da0*/  STL.64 [R1+0x1a0], R78 ;  /* 0x0001a04e01007387 */ /* 0x0003e80000100a00 */
[----:B------:R2:W-:Y:S04]  /*15db0*/  LDGSTS.E [R71+0x5800], [R74.64], !P4 ;  /* 0x058000004a477fae */ /* 0x0005e8000e121844 */
[----:B------:R3:W-:Y:S04]  /*15dc0*/  STL.64 [R1+0x198], R76 ;  /* 0x0001984c01007387 */ /* 0x0007e80000100a00 */
[----:B------:R2:W-:Y:S01]  /*15dd0*/  LDGSTS.E [R71+0x5a00], [R72.64], !P4 ;  /* 0x05a0000048477fae */ /* 0x0005e2000e121844 */
[----:B-1----:R-:W-:Y:S01]  /*15de0*/  IMAD.WIDE R78, R0, 0x4, R84 ;  /* 0x00000004004e7825 */ /* 0x002fe200078e0254 */
[----:B------:R-:W-:-:S03]  /*15df0*/  ISETP.GE.U32.AND P4, PT, R168, 0x7fffff4e, PT ;  /* 0x7fffff4ea800780c */ /* 0x000fc60003f86070 */
[----:B------:R-:W-:Y:S02]  /*15e00*/  IMAD R168, R252, 0x1e, RZ ;  /* 0x0000001efca87824 */ /* 0x000fe400078e02ff */
[----:B---3--:R-:W-:Y:S01]  /*15e10*/  IMAD.WIDE R76, R0, 0x4, R82 ;  /* 0x00000004004c7825 */ /* 0x008fe200078e0252 */
[----:B------:R-:W-:Y:S01]  /*15e20*/  IADD3 R0, R80, -0x37, RZ ;  /* 0xffffffc950007810 */ /* 0x000fe20007ffe0ff */
[----:B------:R2:W-:Y:S04]  /*15e30*/  STL.64 [R1+0x160], R74 ;  /* 0x0001604a01007387 */ /* 0x0005e80000100a00 */
[----:B------:R1:W-:Y:S04]  /*15e40*/  LDGSTS.E [R71+0x6800], [R78.64], !P2 ;  /* 0x068000004e477fae */ /* 0x0003e8000d121844 */
[----:B------:R3:W-:Y:S01]  /*15e50*/  STL.64 [R1+0x158], R72 ;  /* 0x0001584801007387 */ /* 0x0007e20000100a00 */
[----:B--2---:R-:W-:-:S03]  /*15e60*/  IMAD.WIDE R74, R168, 0x4, R84 ;  /* 0x00000004a84a7825 */ /* 0x004fc600078e0254 */
        /* <DEDUP_REMOVED lines=12> */
[----:B--2---:R-:W-:Y:S01]  /*15f30*/  IMAD.WIDE R76, R0, 0x4, R82 ;  /* 0x00000004004c7825 */ /* 0x004fe200078e0252 */
        /* <DEDUP_REMOVED lines=8> */
[----:B------:R-:W-:Y:S01]  /*15fc0*/  STL.64 [R1+0xa0], R78 ;  /* 0x0000a04e01007387 */ /* 0x000fe20000100a00 */
[----:B--2---:R-:W-:-:S03]  /*15fd0*/  IMAD.WIDE R72, R168, 0x4, R82 ;  /* 0x00000004a8487825 */ /* 0x004fc600078e0252 */
[----:B------:R-:W-:Y:S01]  /*15fe0*/  STL.64 [R1+0x98], R76 ;  /* 0x0000984c01007387 */ /* 0x000fe20000100a00 */
[----:B------:R-:W-:-:S03]  /*15ff0*/  IADD3 R168, R80, -0x43, RZ ;  /* 0xffffffbd50a87810 */ /* 0x000fc60007ffe0ff */
[----:B------:R2:W-:Y:S01]  /*16000*/  STL.64 [R1+0x60], R74 ;  /* 0x0000604a01007387 */ /* 0x0005e20000100a00 */
[----:B------:R-:W-:-:S03]  /*16010*/  IMAD R170, R252, 0x2e, RZ ;  /* 0x0000002efcaa7824 */ /* 0x000fc600078e02ff */
[----:B------:R2:W-:Y:S04]  /*16020*/  LDGSTS.E [R71+0x9800], [R74.64], !P1 ;  /* 0x098000004a477fae */ /* 0x0005e8000c921844 */
[----:B------:R1:W-:Y:S04]  /*16030*/  STL.64 [R1+0x58], R72 ;  /* 0x0000584801007387 */ /* 0x0003e80000100a00 */
[----:B------:R1:W-:Y:S01]  /*16040*/  LDGSTS.E [R71+0x9a00], [R72.64], !P1 ;  /* 0x09a0000048477fae */ /* 0x0003e2000c921844 */
[----:B--2---:R-:W-:Y:S01]  /*16050*/  IMAD.WIDE R74, R0, 0x4, R84 ;  /* 0x00000004004a7825 */ /* 0x004fe200078e0254 */
[----:B------:R-:W-:-:S03]  /*16060*/  ISETP.GE.U32.AND P1, PT, R168, 0x7fffff3e, PT ;  /* 0x7fffff3ea800780c */ /* 0x000fc60003f26070 */
[----:B------:R-:W-:Y:S01]  /*16070*/  IMAD.WIDE R168, R170, 0x4, R84 ;  /* 0x00000004aaa87825 */ /* 0x000fe200078e0254 */
[----:B------:R2:W-:Y:S03]  /*16080*/  LDGSTS.E [R71+0xa800], [R74.64], !P6 ;  /* 0x0a8000004a477fae */ /* 0x0005e6000f121844 */
[----:B-1----:R-:W-:Y:S01]  /*16090*/  IMAD.WIDE R72, R0, 0x4, R82 ;  /* 0x0000000400487825 */ /* 0x002fe200078e0252 */
[----:B------:R-:W-:-:S03]  /*160a0*/  IADD3 R0, R80, -0x47, RZ ;  /* 0xffffffb950007810 */ /* 0x000fc60007ffe0ff */
[----:B------:R-:W-:Y:S01]  /*160b0*/  IMAD.WIDE R170, R170, 0x4, R82 ;  /* 0x00000004aaaa7825 */ /* 0x000fe200078e0252 */
[----:B------:R2:W-:Y:S01]  /*160c0*/  LDGSTS.E [R71+0xaa00], [R72.64], !P6 ;  /* 0x0aa0000048477fae */ /* 0x0005e2000f121844 */
[----:B------:R-:W-:Y:S02]  /*160d0*/  ISETP.GE.U32.AND P6, PT, R0, 0x7fffff3a, PT ;  /* 0x7fffff3a0000780c */ /* 0x000fe40003fc6070 */
[----:B------:R-:W-:Y:S01]  /*160e0*/  IMAD R174, R252, 0x32, RZ ;  /* 0x00000032fcae7824 */ /* 0x000fe200078e02ff */
[----:B------:R-:W-:Y:S01]  /*160f0*/  IADD3 R0, R80, -0x4b, RZ ;  /* 0xffffffb550007810 */ /* 0x000fe20007ffe0ff */
[----:B------:R2:W-:Y:S01]  /*16100*/  LDGSTS.E [R71+0xb800], [R168.64], !P3 ;  /* 0x0b800000a8477fae */ /* 0x0005e2000d921844 */
[----:B------:R-:W-:Y:S02]  /*16110*/  IMAD R178, R252, 0x36, RZ ;  /* 0x00000036fcb27824 */ /* 0x000fe400078e02ff */
[----:B------:R-:W-:Y:S01]  /*16120*/  IMAD.WIDE R172, R174, 0x4, R84 ;  /* 0x00000004aeac7825 */ /* 0x000fe200078e0254 */
[----:B------:R2:W-:Y:S01]  /*16130*/  LDGSTS.E [R71+0xba00], [R170.64], !P3 ;  /* 0x0ba00000aa477fae */ /* 0x0005e2000d921844 */
[----:B------:R-:W-:-:S02]  /*16140*/  ISETP.GE.U32.AND P3, PT, R0, 0x7fffff36, PT ;  /* 0x7fffff360000780c */ /* 0x000fc40003f66070 */
        /* <DEDUP_REMOVED lines=135> */
[----:B------:R-:W-:Y:S01]  /*169c0*/  IMAD R0, R252, 0x3, RZ ;  /* 0x00000003fc007824 */ /* 0x000fe200078e02ff */
[----:B----4-:R-:W-:Y:S01]  /*169d0*/  LOP3.LUT R81, R81, 0x60, RZ, 0x3c, !PT ;  /* 0x0000006051517812 */ /* 0x010fe200078e3cff */
[----:B------:R-:W-:Y:S02]  /*169e0*/  STL.64 [R1+0x20], R74 ;  /* 0x0000204a01007387 */ /* 0x000fe40000100a00 */
[----:B---3--:R-:W-:-:S02]  /*169f0*/  IMAD.WIDE R76, R0, 0x4, R84 ;  /* 0x00000004004c7825 */ /* 0x008fc400078e0254 */
[----:B------:R2:W-:Y:S01]  /*16a00*/  LDGSTS.E [R71+0x1fa00], [R250.64], !P6 ;  /* 0x1fa00000fa477fae */ /* 0x0005e2000f121844 */
[----:B------:R-:W-:-:S03]  /*16a10*/  ISETP.GE.U32.AND P6, PT, R70, 0x7fffff65, PT ;  /* 0x7fffff654600780c */ /* 0x000fc60003fc6070 */
[----:B------:R1:W-:Y:S04]  /*16a20*/  STL.64 [R1+0x18], R72 ;  /* 0x0000184801007387 */ /* 0x0003e80000100a00 */
[----:B------:R3:W-:Y:S01]  /*16a30*/  LDGSTS.E [R81+0xc00], [R76.64], !P3 ;  /* 0x00c000004c517fae */ /* 0x0007e2000d921844 */
[----:B--2---:R-:W-:Y:S01]  /*16a40*/  IMAD.WIDE R70, R0, 0x4, R82 ;  /* 0x0000000400467825 */ /* 0x004fe200078e0252 */
[----:B------:R-:W-:-:S03]  /*16a50*/  IADD3 R0, R80, -0x20, RZ ;  /* 0xffffffe050007810 */ /* 0x000fc60007ffe0ff */
[----:B-1----:R-:W-:Y:S01]  /*16a60*/  IMAD R72, R252, 0x7, RZ ;  /* 0x00000007fc487824 */ /* 0x002fe200078e02ff */
[----:B------:R3:W-:Y:S03]  /*16a70*/  STL.64 [R1+0x290], R76 ;  /* 0x0002904c01007387 */ /* 0x0007e60000100a00 */
[----:B------:R-:W-:Y:S01]  /*16a80*/  IMAD.WIDE R74, R72, 0x4, R84 ;  /* 0x00000004484a7825 */ /* 0x000fe200078e0254 */
[----:B------:R1:W-:Y:S01]  /*16a90*/  LDGSTS.E [R81+0xe00], [R70.64], !P3 ;  /* 0x00e0000046517fae */ /* 0x0003e2000d921844 */
[----:B------:R-:W-:Y:S02]  /*16aa0*/  ISETP.GE.U32.AND P3, PT, R0, 0x7fffff61, PT ;  /* 0x7fffff610000780c */ /* 0x000fe40003f66070 */
[----:B------:R-:W-:Y:S01]  /*16ab0*/  IMAD.WIDE R72, R72, 0x4, R82 ;  /* 0x0000000448487825 */ /* 0x000fe200078e0252 */
[----:B------:R1:W-:Y:S03]  /*16ac0*/  STL.64 [R1+0x288], R70 ;  /* 0x0002884601007387 */ /* 0x0003e60000100a00 */
[----:B------:R-:W-:Y:S01]  /*16ad0*/  IMAD R0, R252, 0xb, RZ ;  /* 0x0000000bfc007824 */ /* 0x000fe200078e02ff */
[----:B------:R2:W-:Y:S03]  /*16ae0*/  LDGSTS.E [R81+0x1c00], [R74.64], !P4 ;  /* 0x01c000004a517fae */ /* 0x0005e6000e121844 */
[----:B---3--:R-:W-:Y:S01]  /*16af0*/  IMAD.WIDE R76, R0, 0x4, R84 ;  /* 0x00000004004c7825 */ /* 0x008fe200078e0254 */
[----:B------:R-:W-:Y:S01]  /*16b00*/  STL.64 [R1+0x250], R74 ;  /* 0x0002504a01007387 */ /* 0x000fe20000100a00 */
[----:B-1----:R-:W-:-:S03]  /*16b10*/  IADD3 R70, R80, -0x24, RZ ;  /* 0xffffffdc50467810 */ /* 0x002fc60007ffe0ff */
[----:B------:R1:W-:Y:S01]  /*16b20*/  LDGSTS.E [R81+0x1e00], [R72.64], !P4 ;  /* 0x01e0000048517fae */ /* 0x0003e2000e121844 */
[----:B------:R-:W-:-:S03]  /*16b30*/  ISETP.GE.U32.AND P4, PT, R70, 0x7fffff5d, PT ;  /* 0x7fffff5d4600780c */ /* 0x000fc60003f86070 */
[----:B------:R1:W-:Y:S01]  /*16b40*/  STL.64 [R1+0x248], R72 ;  /* 0x0002484801007387 */ /* 0x0003e20000100a00 */
[----:B------:R-:W-:Y:S01]  /*16b50*/  IMAD.WIDE R70, R0, 0x4, R82 ;  /* 0x0000000400467825 */ /* 0x000fe200078e0252 */
[----:B------:R-:W-:Y:S02]  /*16b60*/  IADD3 R0, R80, -0x28, RZ ;  /* 0xffffffd850007810 */ /* 0x000fe40007ffe0ff */
[----:B------:R3:W-:Y:S01]  /*16b70*/  LDGSTS.E [R81+0x2c00], [R76.64], !P2 ;  /* 0x02c000004c517fae */ /* 0x0007e2000d121844 */
[----:B-1----:R-:W-:-:S03]  /*16b80*/  IMAD R72, R252, 0xf, RZ ;  /* 0x0000000ffc487824 */ /* 0x002fc600078e02ff */
[----:B------:R3:W-:Y:S01]  /*16b90*/  STL.64 [R1+0x210], R76 ;  /* 0x0002104c01007387 */ /* 0x0007e20000100a00 */
[----:B--2---:R-:W-:-:S03]  /*16ba0*/  IMAD.WIDE R74, R72, 0x4, R84 ;  /* 0x00000004484a7825 */ /* 0x004fc600078e0254 */
[----:B------:R1:W-:Y:S01]  /*16bb0*/  LDGSTS.E [R81+0x2e00], [R70.64], !P2 ;  /* 0x02e0000046517fae */ /* 0x0003e2000d121844 */
[----:B------:R-:W-:Y:S01]  /*16bc0*/  ISETP.GE.U32.AND P2, PT, R0, 0x7fffff59, PT ;  /* 0x7fffff590000780c */ /* 0x000fe20003f46070 */
[----:B------:R-:W-:Y:S02]  /*16bd0*/  IMAD.WIDE R72, R72, 0x4, R82 ;  /* 0x0000000448487825 */ /* 0x000fe400078e0252 */
[----:B------:R1:W-:Y:S02]  /*16be0*/  STL.64 [R1+0x208], R70 ;  /* 0x0002084601007387 */ /* 0x0003e40000100a00 */
[----:B------:R-:W-:Y:S02]  /*16bf0*/  IMAD R0, R252, 0x13, RZ ;  /* 0x00000013fc007824 */ /* 0x000fe400078e02ff */
[----:B------:R2:W-:Y:S02]  /*16c00*/  LDGSTS.E [R81+0x3c00], [R74.64], !P5 ;  /* 0x03c000004a517fae */ /* 0x0005e4000e921844 */
[----:B---3--:R-:W-:-:S02]  /*16c10*/  IMAD.WIDE R76, R0, 0x4, R84 ;  /* 0x00000004004c7825 */ /* 0x008fc400078e0254 */
        /* <DEDUP_REMOVED lines=162> */
[----:B------:R3:W-:Y:S01]  /*17640*/  LDGSTS.E [R81+0x15e00], [R72.64], !P3 ;  /* 0x15e0000048517fae */ /* 0x0007e2000d921844 */
[----:B-1----:R-:W-:-:S03]  /*17650*/  IADD3 R70, R80, -0x74, RZ ;  /* 0xffffff8c50467810 */ /* 0x002fc60007ffe0ff */
[----:B------:R-:W-:Y:S01]  /*17660*/  STL.64 [R1+0x378], R74 ;  /* 0x0003784a01007387 */ /* 0x000fe20000100a00 */
[----:B------:R-:W-:Y:S01]  /*17670*/  ISETP.GE.U32.AND P3, PT, R70, 0x7fffff0d, PT ;  /* 0x7fffff0d4600780c */ /* 0x000fe20003f66070 */
[----:B------:R-:W-:Y:S01]  /*17680*/  IMAD.WIDE R70, R0, 0x4, R82 ;  /* 0x0000000400467825 */ /* 0x000fe200078e0252 */
[----:B------:R-:W-:Y:S01]  /*17690*/  IADD3 R0, R80, -0x78, RZ ;  /* 0xffffff8850007810 */ /* 0x000fe20007ffe0ff */
[----:B------:R3:W-:Y:S04]  /*176a0*/  STL.64 [R1+0x370], R72 ;  /* 0x0003704801007387 */ /* 0x0007e80000100a00 */
[----:B------:R1:W-:Y:S04]  /*176b0*/  LDGSTS.E [R81+0x16c00], [R76.64], !P4 ;  /* 0x16c000004c517fae */ /* 0x0003e8000e121844 */
[----:B------:R4:W-:Y:S01]  /*176c0*/  LDGSTS.E [R81+0x16e00], [R70.64], !P4 ;  /* 0x16e0000046517fae */ /* 0x0009e2000e121844 */
[----:B------:R-:W-:Y:S01]  /*176d0*/  ISETP.GE.U32.AND P4, PT, R0, 0x7fffff09, PT ;  /* 0x7fffff090000780c */ /* 0x000fe20003f86070 */
[----:B------:R-:W-:-:S02]  /*176e0*/  IMAD R0, R252, 0x63, RZ ;  /* 0x00000063fc007824 */ /* 0x000fc400078e02ff */
[----:B---3--:R-:W-:Y:S01]  /*176f0*/  IMAD R72, R252, 0x5f, RZ ;  /* 0x0000005ffc487824 */ /* 0x008fe200078e02ff */
[----:B------:R-:W-:Y:S01]  /*17700*/  STL.64 [R1+0x368], R76 ;  /* 0x0003684c01007387 */ /* 0x000fe20000100a00 */
[----:B------:R-:W-:-:S04]  /*17710*/  IMAD.WIDE R78, R0, 0x4, R84 ;  /* 0x00000004004e7825 */ /* 0x000fc800078e0254 */
[C---:B--2---:R-:W-:Y:S01]  /*17720*/  IMAD.WIDE R74, R72.reuse, 0x4, R84 ;  /* 0x00000004484a7825 */ /* 0x044fe200078e0254 */
[----:B------:R-:W-:Y:S03]  /*17730*/  STL.64 [R1+0x360], R70 ;  /* 0x0003604601007387 */ /* 0x000fe60000100a00 */
[----:B------:R-:W-:Y:S01]  /*17740*/  IMAD.WIDE R72, R72, 0x4, R82 ;  /* 0x0000000448487825 */ /* 0x000fe200078e0252 */
[----:B------:R-:W-:Y:S04]  /*17750*/  STL.64 [R1+0x358], R74 ;  /* 0x0003584a01007387 */ /* 0x000fe80000100a00 */
[----:B------:R2:W-:Y:S04]  /*17760*/  LDGSTS.E [R81+0x17c00], [R74.64], !P2 ;  /* 0x17c000004a517fae */ /* 0x0005e8000d121844 */
[----:B------:R-:W-:Y:S04]  /*17770*/  STL.64 [R1+0x350], R72 ;  /* 0x0003504801007387 */ /* 0x000fe80000100a00 */
[----:B------:R3:W-:Y:S04]  /*17780*/  LDGSTS.E [R81+0x17e00], [R72.64], !P2 ;  /* 0x17e0000048517fae */ /* 0x0007e8000d121844 */
[----:B------:R1:W-:Y:S04]  /*17790*/  STL.64 [R1+0x348], R78 ;  /* 0x0003484e01007387 */ /* 0x0003e80000100a00 */
[----:B------:R1:W-:Y:S04]  /*177a0*/  LDGSTS.E [R81+0x18c00], [R78.64], !P5 ;  /* 0x18c000004e517fae */ /* 0x0003e8000e921844 */
[----:B-1----:R-:W1:Y:S01]  /*177b0*/  S2R R79, SR_TID.X ;  /* 0x00000000004f7919 */ /* 0x002e620000002100 */
[----:B----4-:R-:W-:-:S04]  /*177c0*/  IADD3 R70, R80, -0x7c, RZ ;  /* 0xffffff8450467810 */ /* 0x010fc80007ffe0ff */
[----:B------:R-:W-:Y:S01]  /*177d0*/  ISETP.GE.U32.AND P2, PT, R70, 0x7fffff05, PT ;  /* 0x7fffff054600780c */ /* 0x000fe20003f46070 */
[----:B------:R-:W-:Y:S02]  /*177e0*/  IMAD R70, R252, 0x67, RZ ;  /* 0x00000067fc467824 */ /* 0x000fe400078e02ff */
[----:B--2---:R-:W-:Y:S01]  /*177f0*/  IMAD.WIDE R74, R0, 0x4, R82 ;  /* 0x00000004004a7825 */ /* 0x004fe200078e0252 */
[----:B------:R-:W-:-:S03]  /*17800*/  IADD3 R0, R80, -0x80, RZ ;  /* 0xffffff8050007810 */ /* 0x000fc60007ffe0ff */
[----:B------:R-:W-:Y:S01]  /*17810*/  IMAD.WIDE R76, R70, 0x4, R84 ;  /* 0x00000004464c7825 */ /* 0x000fe200078e0254 */
[----:B------:R2:W-:Y:S03]  /*17820*/  STL.64 [R1+0x340], R74 ;  /* 0x0003404a01007387 */ /* 0x0005e60000100a00 */
[----:B---3--:R-:W-:Y:S01]  /*17830*/  IMAD R72, R252, 0x6b, RZ ;  /* 0x0000006bfc487824 */ /* 0x008fe200078e02ff */
[----:B------:R2:W-:Y:S01]  /*17840*/  LDGSTS.E [R81+0x18e00], [R74.64], !P5 ;  /* 0x18e000004a517fae */ /* 0x0005e2000e921844 */
[----:B------:R-:W-:Y:S01]  /*17850*/  IMAD.WIDE R70, R70, 0x4, R82 ;  /* 0x0000000446467825 */ /* 0x000fe200078e0252 */
[----:B------:R-:W-:Y:S02]  /*17860*/  ISETP.GE.U32.AND P5, PT, R0, 0x7fffff01, PT ;  /* 0x7fffff010000780c */ /* 0x000fe40003fa6070 */
[----:B------:R3:W-:Y:S01]  /*17870*/  LDGSTS.E [R81+0x19c00], [R76.64], !P0 ;  /* 0x19c000004c517fae */ /* 0x0007e2000c121844 */
[----:B-1----:R-:W-:-:S03]  /*17880*/  LOP3.LUT R79, R79, 0x7f, RZ, 0xc0, !PT ;  /* 0x0000007f4f4f7812 */ /* 0x002fc600078ec0ff */
[----:B------:R3:W-:Y:S01]  /*17890*/  STL.64 [R1+0x1230], R76 ;  /* 0x0012304c01007387 */ /* 0x0007e20000100a00 */
[----:B--2---:R-:W-:-:S03]  /*178a0*/  IMAD.WIDE R74, R72, 0x4, R84 ;  /* 0x00000004484a7825 */ /* 0x004fc600078e0254 */
[----:B------:R1:W-:Y:S01]  /*178b0*/  LDGSTS.E [R81+0x19e00], [R70.64], !P0 ;  /* 0x19e0000046517fae */ /* 0x0003e2000c121844 */
[----:B------:R-:W-:Y:S01]  /*178c0*/  ISETP.GE.AND P0, PT, R79, R0, PT ;  /* 0x000000004f00720c */ /* 0x000fe20003f06270 */
[----:B------:R-:W-:Y:S02]  /*178d0*/  IMAD.WIDE R72, R72, 0x4, R82 ;  /* 0x0000000448487825 */ /* 0x000fe400078e0252 */
[----:B------:R1:W-:Y:S02]  /*178e0*/  STL.64 [R1+0x1238], R70 ;  /* 0x0012384601007387 */ /* 0x0003e40000100a00 */
[----:B------:R-:W-:Y:S02]  /*178f0*/  IMAD R0, R252, 0x6f, RZ ;  /* 0x0000006ffc007824 */ /* 0x000fe400078e02ff */
[----:B------:R2:W-:Y:S02]  /*17900*/  LDGSTS.E [R81+0x1ac00], [R74.64], !P1 ;  /* 0x1ac000004a517fae */ /* 0x0005e4000c921844 */
[----:B---3--:R-:W-:-:S02]  /*17910*/  IMAD.WIDE R76, R0, 0x4, R84 ;  /* 0x00000004004c7825 */ /* 0x008fc400078e0254 */
[----:B------:R3:W-:Y:S01]  /*17920*/  LDGSTS.E [R81+0x1ae00], [R72.64], !P1 ;  /* 0x1ae0000048517fae */ /* 0x0007e2000c921844 */
[----:B-1----:R-:W-:-:S03]  /*17930*/  IADD3 R70, R80, -0x81, RZ ;  /* 0xffffff7f50467810 */ /* 0x002fc60007ffe0ff */
[----:B------:R2:W-:Y:S01]  /*17940*/  STL.64 [R1+0x1250], R74 ;  /* 0x0012504a01007387 */ /* 0x0005e20000100a00 */
[----:B------:R-:W-:Y:S01]  /*17950*/  ISETP.GE.U32.AND P1, PT, R70, 0x7fffff00, PT ;  /* 0x7fffff004600780c */ /* 0x000fe20003f26070 */
[----:B------:R-:W-:Y:S02]  /*17960*/  IMAD R70, R252, 0x73, RZ ;  /* 0x00000073fc467824 */ /* 0x000fe400078e02ff */
[----:B------:R3:W-:Y:S04]  /*17970*/  STL.64 [R1+0x1268], R72 ;  /* 0x0012684801007387 */ /* 0x0007e80000100a00 */
[----:B------:R1:W-:Y:S01]  /*17980*/  LDGSTS.E [R81+0x1bc00], [R76.64], !P6 ;  /* 0x1bc000004c517fae */ /* 0x0003e2000f121844 */
[----:B--2---:R-:W-:Y:S01]  /*17990*/  IMAD.WIDE R74, R0, 0x4, R82 ;  /* 0x00000004004a7825 */ /* 0x004fe200078e0252 */
[----:B------:R-:W-:-:S03]  /*179a0*/  IADD3 R0, R80, -0x85, RZ ;  /* 0xffffff7b50007810 */ /* 0x000fc60007ffe0ff */
[----:B---3--:R-:W-:Y:S01]  /*179b0*/  IMAD.WIDE R72, R70, 0x4, R84 ;  /* 0x0000000446487825 */ /* 0x008fe200078e0254 */
[----:B------:R2:W-:Y:S01]  /*179c0*/  LDGSTS.E [R81+0x1be00], [R74.64], !P6 ;  /* 0x1be000004a517fae */ /* 0x0005e2000f121844 */
[----:B------:R-:W-:Y:S02]  /*179d0*/  ISETP.GE.U32.AND P6, PT, R0, 0x7ffffefc, PT ;  /* 0x7ffffefc0000780c */ /* 0x000fe40003fc6070 */
[----:B------:R-:W-:Y:S01]  /*179e0*/  IMAD.WIDE R70, R70, 0x4, R82 ;  /* 0x0000000446467825 */ /* 0x000fe200078e0252 */
[----:B------:R-:W-:Y:S01]  /*179f0*/  IADD3 R0, R80, -0x89, RZ ;  /* 0xffffff7750007810 */ /* 0x000fe20007ffe0ff */
[----:B------:R3:W-:Y:S04]  /*17a00*/  LDGSTS.E [R81+0x1cc00], [R72.64], !P3 ;  /* 0x1cc0000048517fae */ /* 0x0007e8000d921844 */
[----:B------:R4:W-:Y:S01]  /*17a10*/  LDGSTS.E [R81+0x1ce00], [R70.64], !P3 ;  /* 0x1ce0000046517fae */ /* 0x0009e2000d921844 */
[----:B------:R-:W-:Y:S01]  /*17a20*/  ISETP.GE.U32.AND P3, PT, R0, 0x7ffffef8, PT ;  /* 0x7ffffef80000780c */ /* 0x000fe20003f66070 */
[----:B------:R-:W-:-:S02]  /*17a30*/  IMAD R0, R252, 0x77, RZ ;  /* 0x00000077fc007824 */ /* 0x000fc400078e02ff */
[----:B------:R1:W-:Y:S04]  /*17a40*/  STL.64 [R1+0x1270], R76 ;  /* 0x0012704c01007387 */ /* 0x0003e80000100a00 */
[----:B------:R-:W-:Y:S04]  /*17a50*/  STL.64 [R1+0x12b8], R74 ;  /* 0x0012b84a01007387 */ /* 0x000fe80000100a00 */
[----:B------:R3:W-:Y:S04]  /*17a60*/  STL.64 [R1+0x1288], R72 ;  /* 0x0012884801007387 */ /* 0x0007e80000100a00 */
[----:B------:R4:W-:Y:S01]  /*17a70*/  STL.64 [R1+0x12c8], R70 ;  /* 0x0012c84601007387 */ /* 0x0009e20000100a00 */
[----:B-1----:R-:W-:-:S02]  /*17a80*/  IMAD R76, R252, 0x7b, RZ ;  /* 0x0000007bfc4c7824 */ /* 0x002fc400078e02ff */
[----:B------:R-:W-:Y:S02]  /*17a90*/  IMAD R78, R252, 0x7f, RZ ;  /* 0x0000007ffc4e7824 */ /* 0x000fe400078e02ff */
[----:B---3--:R-:W-:-:S04]  /*17aa0*/  IMAD.WIDE R72, R0, 0x4, R82 ;  /* 0x0000000400487825 */ /* 0x008fc800078e0252 */
[----:B----4-:R-:W-:-:S04]  /*17ab0*/  IMAD.WIDE R70, R0, 0x4, R84 ;  /* 0x0000000400467825 */ /* 0x010fc800078e0254 */
[----:B------:R-:W-:Y:S01]  /*17ac0*/  IMAD.MOV.U32 R0, RZ, RZ, 0x7f ;  /* 0x0000007fff007424 */ /* 0x000fe200078e00ff */
[----:B------:R1:W-:Y:S01]  /*17ad0*/  STL.64 [R1+0x1290], R70 ;  /* 0x0012904601007387 */ /* 0x0003e20000100a00 */
[----:B------:R-:W-:Y:S02]  /*17ae0*/  IMAD.MOV.U32 R252, RZ, RZ, c[0x0][0x180] ;  /* 0x00006000fffc7624 */ /* 0x000fe400078e00ff */
[----:B--2---:R-:W-:Y:S01]  /*17af0*/  IMAD.WIDE R74, R76, 0x4, R84 ;  /* 0x000000044c4a7825 */ /* 0x004fe200078e0254 */
[----:B------:R-:W-:Y:S01]  /*17b00*/  IADD3 R0, R0, c[0x0][0x180], RZ ;  /* 0x0000600000007a10 */ /* 0x000fe20007ffe0ff */
[----:B------:R2:W-:Y:S02]  /*17b10*/  STL.64 [R1+0x12d8], R72 ;  /* 0x0012d84801007387 */ /* 0x0005e40000100a00 */
[----:B------:R-:W-:Y:S02]  /*17b20*/  IMAD.WIDE R76, R76, 0x4, R82 ;  /* 0x000000044c4c7825 */ /* 0x000fe400078e0252 */
[----:B------:R1:W-:Y:S01]  /*17b30*/  LDGSTS.E [R81+0x1dc00], [R70.64], !P4 ;  /* 0x1dc0000046517fae */ /* 0x0003e2000e121844 */
[----:B------:R-:W-:-:S03]  /*17b40*/  IADD3 R80, R252, -0x8d, RZ ;  /* 0xffffff73fc507810 */ /* 0x000fc60007ffe0ff */
[----:B------:R2:W-:Y:S01]  /*17b50*/  LDGSTS.E [R81+0x1de00], [R72.64], !P4 ;  /* 0x1de0000048517fae */ /* 0x0005e2000e121844 */
[----:B------:R-:W-:-:S03]  /*17b60*/  ISETP.GT.AND P4, PT, R0, 0x7f, PT ;  /* 0x0000007f0000780c */ /* 0x000fc60003f84270 */
[----:B------:R3:W-:Y:S04]  /*17b70*/  LDGSTS.E [R81+0x1ec00], [R74.64], !P2 ;  /* 0x1ec000004a517fae */ /* 0x0007e8000d121844 */
[----:B-1----:R1:W5:Y:S04]  /*17b80*/  LDL.LU.64 R70, [R1+0x21a0] ;  /* 0x0021a00001467983 */ /* 0x0023680000300a00 */
[----:B--2---:R1:W5:Y:S04]  /*17b90*/  LDL.LU.64 R72, [R1+0x2198] ;  /* 0x0021980001487983 */ /* 0x0043680000300a00 */
[----:B------:R3:W-:Y:S01]  /*17ba0*/  STL.64 [R1+0x1298], R74 ;  /* 0x0012984a01007387 */ /* 0x0007e20000100a00 */
[----:B------:R-:W-:-:S03]  /*17bb0*/  SEL R0, RZ, 0x4, !P4 ;  /* 0x00000004ff007807 */ /* 0x000fc60006000000 */
[----:B------:R2:W-:Y:S04]  /*17bc0*/  STL.64 [R1+0x12e8], R76 ;  /* 0x0012e84c01007387 */ /* 0x0005e80000100a00 */
[----:B------:R2:W-:Y:S01]  /*17bd0*/  LDGSTS.E [R81+0x1ee00], [R76.64], !P2 ;  /* 0x1ee000004c517fae */ /* 0x0005e2000d121844 */
[----:B------:R-:W-:Y:S02]  /*17be0*/  ISETP.GE.AND P2, PT, R79, c[0x0][0x180], PT ;  /* 0x000060004f007a0c */ /* 0x000fe40003f46270 */
[----:B------:R-:W-:Y:S01]  /*17bf0*/  ISETP.GE.U32.AND P4, PT, R80, 0x7ffffef4, PT ;  /* 0x7ffffef45000780c */ /* 0x000fe20003f86070 */
[----:B---3--:R1:W5:Y:S04]  /*17c00*/  LDL.LU.64 R74, [R1+0x2190] ;  /* 0x00219000014a7983 */ /* 0x0083680000300a00 */
[----:B------:R1:W5:Y:S01]  /*17c10*/  LDL.LU R80, [R1+0x2188] ;  /* 0x0021880001507983 */ /* 0x0003620000300800 */
[----:B--2---:R-:W-:-:S04]  /*17c20*/  IMAD.WIDE R76, R78, 0x4, R84 ;  /* 0x000000044e4c7825 */ /* 0x004fc800078e0254 */
[----:B------:R-:W-:Y:S01]  /*17c30*/  IMAD.WIDE R78, R78, 0x4, R82 ;  /* 0x000000044e4e7825 */ /* 0x000fe200078e0252 */
[----:B------:R2:W-:Y:S04]  /*17c40*/  STL.64 [R1+0x12a8], R76 ;  /* 0x0012a84c01007387 */ /* 0x0005e80000100a00 */
[----:B------:R3:W-:Y:S04]  /*17c50*/  STL.64 [R1+0x12f8], R78 ;  /* 0x0012f84e01007387 */ /* 0x0007e80000100a00 */
[----:B------:R2:W-:Y:S04]  /*17c60*/  LDGSTS.E [R81+0x1fc00], [R76.64], !P5 ;  /* 0x1fc000004c517fae */ /* 0x0005e8000e921844 */
[----:B------:R3:W-:Y:S04]  /*17c70*/  LDGSTS.E [R81+0x1fe00], [R78.64], !P5 ;  /* 0x1fe000004e517fae */ /* 0x0007e8000e921844 */
[----:B--2---:R1:W5:Y:S04]  /*17c80*/  LDL.LU.64 R76, [R1+0x2180] ;  /* 0x00218000014c7983 */ /* 0x0043680000300a00 */
[----:B---3--:R1:W5:Y:S04]  /*17c90*/  LDL.LU.64 R78, [R1+0x2178] ;  /* 0x00217800014e7983 */ /* 0x0083680000300a00 */
[----:B------:R1:W5:Y:S01]  /*17ca0*/  LDL.LU R81, [R1+0x2174] ;  /* 0x0021740001517983 */ /* 0x0003620000300800 */
[----:B------:R-:W-:-:S02]  /*17cb0*/  IADD3 R252, R252, -0x91, RZ ;  /* 0xffffff6ffcfc7810 */ /* 0x000fc40007ffe0ff */
[----:B------:R-:W-:Y:S02]  /*17cc0*/  SEL R0, R0, RZ, !P2 ;  /* 0x000000ff00007207 */ /* 0x000fe40005000000 */
[----:B------:R-:W-:Y:S01]  /*17cd0*/  ISETP.GE.U32.AND P2, PT, R252, 0x7ffffef0, PT ;  /* 0x7ffffef0fc00780c */ /* 0x000fe20003f46070 */
[----:B------:R-:W-:Y:S01]  /*17ce0*/  IMAD.MOV.U32 R252, RZ, RZ, c[0x0][0x188] ;  /* 0x00006200fffc7624 */ /* 0x000fe200078e00ff */
[----:B------:R-:W-:-:S04]  /*17cf0*/  ISETP.NE.U32.AND P5, PT, R0, RZ, PT ;  /* 0x000000ff0000720c */ /* 0x000fc80003fa5070 */
[----:B------:R-:W-:Y:S02]  /*17d00*/  SHF.L.U32 R252, R252, 0x7, RZ ;  /* 0x00000007fcfc7819 */ /* 0x000fe400000006ff */
[----:B-1----:R1:W-:Y:S04]  /*17d10*/  STL.64 [R1+0x28c0], R198 ;  /* 0x0028c0c601007387 */ /* 0x0023e80000100a00 */
[----:B------:R-:W0:Y:S04]  /*17d20*/  LDGDEPBAR ;  /* 0x00000000000079af */ /* 0x000e280000000000 */
[----:B-1----:R-:W2:Y:S04]  /*17d30*/  LDL.64 R198, [R1+0xe48] ;  /* 0x000e480001c67983 */ /* 0x002ea80000100a00 */
[----:B------:R-:W-:Y:S04]  /*17d40*/  STL.64 [R1+0x28b8], R200 ;  /* 0x0028b8c801007387 */ /* 0x000fe80000100a00 */
[----:B------:R1:W-:Y:S04]  /*17d50*/  STL.64 [R1+0x28b0], R202 ;  /* 0x0028b0ca01007387 */ /* 0x0003e80000100a00 */
[----:B-1----:R-:W3:Y:S04]  /*17d60*/  LDL.64 R202, [R1+0xf88] ;  /* 0x000f880001ca7983 */ /* 0x002ee80000100a00 */
[----:B------:R1:W-:Y:S04]  /*17d70*/  STL.64 [R1+0x28a8], R204 ;  /* 0x0028a8cc01007387 */ /* 0x0003e80000100a00 */
[----:B-1----:R-:W4:Y:S04]  /*17d80*/  LDL.64 R204, [R1+0x1058] ;  /* 0x0010580001cc7983 */ /* 0x002f280000100a00 */
[----:B------:R-:W-:Y:S04]  /*17d90*/  STL.64 [R1+0x28a0], R206 ;  /* 0x0028a0ce01007387 */ /* 0x000fe80000100a00 */
[----:B------:R-:W-:Y:S04]  /*17da0*/  STL.64 [R1+0x2898], R208 ;  /* 0x002898d001007387 */ /* 0x000fe80000100a00 */
[----:B------:R1:W-:Y:S04]  /*17db0*/  STL.64 [R1+0x2890], R210 ;  /* 0x002890d201007387 */ /* 0x0003e80000100a00 */
[----:B-1----:R-:W2:Y:S04]  /*17dc0*/  LDL.64 R210, [R1+0xfc8] ;  /* 0x000fc80001d27983 */ /* 0x002ea80000100a00 */
[----:B------:R-:W-:Y:S04]  /*17dd0*/  STL.64 [R1+0x2888], R212 ;  /* 0x002888d401007387 */ /* 0x000fe80000100a00 */
[----:B------:R-:W-:Y:S04]  /*17de0*/  STL.64 [R1+0x2880], R214 ;  /* 0x002880d601007387 */ /* 0x000fe80000100a00 */
[----:B------:R1:W-:Y:S04]  /*17df0*/  STL.64 [R1+0x2878], R216 ;  /* 0x002878d801007387 */ /* 0x0003e80000100a00 */
[----:B-1----:R-:W3:Y:S04]  /*17e00*/  LDL.64 R216, [R1+0xe88] ;  /* 0x000e880001d87983 */ /* 0x002ee80000100a00 */
[----:B------:R1:W-:Y:S04]  /*17e10*/  STL.64 [R1+0x2870], R218 ;  /* 0x002870da01007387 */ /* 0x0003e80000100a00 */
[----:B-1----:R-:W3:Y:S04]  /*17e20*/  LDL.64 R218, [R1+0xec8] ;  /* 0x000ec80001da7983 */ /* 0x002ee80000100a00 */
[----:B------:R-:W-:Y:S04]  /*17e30*/  STL.64 [R1+0x2868], R220 ;  /* 0x002868dc01007387 */ /* 0x000fe80000100a00 */
[----:B------:R1:W-:Y:S04]  /*17e40*/  STL.64 [R1+0x2860], R222 ;  /* 0x002860de01007387 */ /* 0x0003e80000100a00 */
[----:B-1----:R-:W3:Y:S04]  /*17e50*/  LDL.64 R222, [R1+0xf08] ;  /* 0x000f080001de7983 */ /* 0x002ee80000100a00 */
[----:B------:R-:W-:Y:S04]  /*17e60*/  STL.64 [R1+0x2858], R224 ;  /* 0x002858e001007387 */ /* 0x000fe80000100a00 */
[----:B------:R1:W-:Y:S04]  /*17e70*/  STL.64 [R1+0x2850], R226 ;  /* 0x002850e201007387 */ /* 0x0003e80000100a00 */
[----:B-1----:R-:W3:Y:S01]  /*17e80*/  LDL.64 R226, [R1+0xf48] ;  /* 0x000f480001e27983 */ /* 0x002ee20000100a00 */
[----:B------:R-:W-:-:S03]  /*17e90*/  IMAD.MOV.U32 R0, RZ, RZ, 0x7f ;  /* 0x0000007fff007424 */ /* 0x000fc600078e00ff */
[----:B------:R-:W1:Y:S02]  /*17ea0*/  S2R R207, SR_TID.X ;  /* 0x0000000000cf7919 */ /* 0x000e640000002100 */
[----:B------:R-:W-:Y:S02]  /*17eb0*/  IADD3 R200, R0, c[0x0][0x180], RZ ;  /* 0x0000600000c87a10 */ /* 0x000fe40007ffe0ff */
[----:B------:R1:W-:Y:S01]  /*17ec0*/  STL.64 [R1+0x2848], R228 ;  /* 0x002848e401007387 */ /* 0x0003e20000100a00 */
[----:B------:R-:W-:Y:S02]  /*17ed0*/  SEL R0, RZ, 0x4, P0 ;  /* 0x00000004ff007807 */ /* 0x000fe40000000000 */
[----:B------:R-:W-:Y:S01]  /*17ee0*/  ISETP.GT.AND P0, PT, R200, 0xff, PT ;  /* 0x000000ffc800780c */ /* 0x000fe20003f04270 */
[----:B------:R-:W-:Y:S04]  /*17ef0*/  STL.64 [R1+0x2840], R230 ;  /* 0x002840e601007387 */ /* 0x000fe80000100a00 */
[----:B------:R-:W-:Y:S04]  /*17f00*/  STL.64 [R1+0x2838], R232 ;  /* 0x002838e801007387 */ /* 0x000fe80000100a00 */
[----:B------:R1:W-:Y:S04]  /*17f10*/  STL.64 [R1+0x2830], R234 ;  /* 0x002830ea01007387 */ /* 0x0003e80000100a00 */
[----:B------:R-:W-:Y:S01]  /*17f20*/  STL.64 [R1+0x2828], R236 ;  /* 0x002828ec01007387 */ /* 0x000fe20000100a00 */
[----:B-1----:R-:W-:-:S03]  /*17f30*/  LOP3.LUT R213, R207, 0x7f, RZ, 0xc0, !PT ;  /* 0x0000007fcfd57812 */ /* 0x002fc600078ec0ff */
[----:B------:R-:W-:Y:S04]  /*17f40*/  STL.64 [R1+0x2820], R238 ;  /* 0x002820ee01007387 */ /* 0x000fe80000100a00 */
[----:B------:R-:W-:Y:S01]  /*17f50*/  STL.64 [R1+0x2818], R240 ;  /* 0x002818f001007387 */ /* 0x000fe20000100a00 */
[----:B------:R-:W-:-:S03]  /*17f60*/  IMAD.SHL.U32 R201, R213, 0x4, RZ ;  /* 0x00000004d5c97824 */ /* 0x000fc600078e00ff */
[----:B------:R-:W-:Y:S04]  /*17f70*/  STL.64 [R1+0x2810], R242 ;  /* 0x002810f201007387 */ /* 0x000fe80000100a00 */
[----:B------:R-:W-:Y:S04]  /*17f80*/  STL.64 [R1+0x2808], R244 ;  /* 0x002808f401007387 */ /* 0x000fe80000100a00 */
[----:B------:R-:W-:Y:S04]  /*17f90*/  STL.64 [R1+0x2800], R246 ;  /* 0x002800f601007387 */ /* 0x000fe80000100a00 */
[----:B------:R1:W-:Y:S04]  /*17fa0*/  STL.64 [R1+0x27f8], R248 ;  /* 0x0027f8f801007387 */ /* 0x0003e80000100a00 */
[----:B------:R1:W-:Y:S04]  /*17fb0*/  STL.64 [R1+0x27f0], R250 ;  /* 0x0027f0fa01007387 */ /* 0x0003e80000100a00 */
[----:B------:R-:W3:Y:S01]  /*17fc0*/  LDL.64 R208, [R1+0xe08] ;  /* 0x000e080001d07983 */ /* 0x000ee20000100a00 */
[----:B------:R-:W-:-:S02]  /*17fd0*/  LOP3.LUT R206, R201, 0x10, RZ, 0x3c, !PT ;  /* 0x00000010c9ce7812 */ /* 0x000fc400078e3cff */
[----:B------:R-:W-:Y:S01]  /*17fe0*/  LOP3.LUT R207, R207, 0x7f, RZ, 0xc0, !PT ;  /* 0x0000007fcfcf7812 */ /* 0x000fe200078ec0ff */
[----:B------:R-:W3:Y:S01]  /*17ff0*/  LDL.64 R228, [R1+0xd88] ;  /* 0x000d880001e47983 */ /* 0x000ee20000100a00 */
[----:B------:R-:W-:Y:S02]  /*18000*/  LOP3.LUT R212, R201, 0x30, RZ, 0x3c, !PT ;  /* 0x00000030c9d47812 */ /* 0x000fe400078e3cff */
[----:B------:R-:W-:Y:S01]  /*18010*/  SHF.L.U32 R213, R213, 0x2, RZ ;  /* 0x00000002d5d57819 */ /* 0x000fe200000006ff */
[----:B------:R-:W3:Y:S01]  /*18020*/  LDL.64 R214, [R1+0xd48] ;  /* 0x000d480001d67983 */ /* 0x000ee20000100a00 */
[C---:B------:R-:W-:Y:S02]  /*18030*/  LOP3.LUT R200, R201.reuse, 0x50, RZ, 0x3c, !PT ;  /* 0x00000050c9c87812 */ /* 0x040fe400078e3cff */
[----:B------:R-:W-:Y:S01]  /*18040*/  LOP3.LUT R234, R201, 0x70, RZ, 0x3c, !PT ;  /* 0x00000070c9ea7812 */ /* 0x000fe200078e3cff */
[----:B------:R-:W3:Y:S04]  /*18050*/  LDL.64 R224, [R1+0xcc8] ;  /* 0x000cc80001e07983 */ /* 0x000ee80000100a00 */
[----:B------:R-:W3:Y:S04]  /*18060*/  LDL.64 R220, [R1+0xc88] ;  /* 0x000c880001dc7983 */ /* 0x000ee80000100a00 */
[----:B-1----:R-:W3:Y:S04]  /*18070*/  LDL.64 R248, [R1+0xbc0] ;  /* 0x000bc00001f87983 */ /* 0x002ee80000100a00 */
[----:B------:R-:W3:Y:S04]  /*18080*/  LDL.64 R246, [R1+0xb80] ;  /* 0x000b800001f67983 */ /* 0x000ee80000100a00 */
[----:B------:R-:W3:Y:S04]  /*18090*/  LDL.64 R244, [R1+0xb40] ;  /* 0x000b400001f47983 */ /* 0x000ee80000100a00 */
[----:B------:R-:W3:Y:S04]  /*180a0*/  LDL.64 R242, [R1+0xb00] ;  /* 0x000b000001f27983 */ /* 0x000ee80000100a00 */
[----:B------:R-:W3:Y:S04]  /*180b0*/  LDL.64 R240, [R1+0xac0] ;  /* 0x000ac00001f07983 */ /* 0x000ee80000100a00 */
[----:B------:R-:W3:Y:S04]  /*180c0*/  LDL.64 R238, [R1+0xa80] ;  /* 0x000a800001ee7983 */ /* 0x000ee80000100a00 */
[----:B------:R-:W3:Y:S04]  /*180d0*/  LDL.64 R236, [R1+0x9e8] ;  /* 0x0009e80001ec7983 */ /* 0x000ee80000100a00 */
[----:B------:R-:W3:Y:S04]  /*180e0*/  LDL.64 R232, [R1+0x9a8] ;  /* 0x0009a80001e87983 */ /* 0x000ee80000100a00 */
[----:B------:R-:W3:Y:S04]  /*180f0*/  LDL.64 R230, [R1+0x968] ;  /* 0x0009680001e67983 */ /* 0x000ee80000100a00 */
[----:B----4-:R1:W-:Y:S04]  /*18100*/  LDGSTS.E [R201+0x40000], [R204.64], P5 ;  /* 0x40000000ccc97fae */ /* 0x0103e8000a921844 */
[----:B------:R-:W4:Y:S04]  /*18110*/  LDL.64 R250, [R1+0xc78] ;  /* 0x000c780001fa7983 */ /* 0x000f280000100a00 */
[----:B-1----:R-:W4:Y:S04]  /*18120*/  LDL.64 R204, [R1+0xdc8] ;  /* 0x000dc80001cc7983 */ /* 0x002f280000100a00 */
[----:B--2---:R1:W-:Y:S04]  /*18130*/  LDGSTS.E [R201+0x41000], [R210.64], P5 ;  /* 0x41000000d2c97fae */ /* 0x0043e8000a921844 */
[----:B---3--:R2:W-:Y:S04]  /*18140*/  LDGSTS.E [R201+0x42000], [R202.64], P5 ;  /* 0x42000000cac97fae */ /* 0x0085e8000a921844 */
[----:B-1----:R-:W3:Y:S04]  /*18150*/  LDL.64 R210, [R1+0xd08] ;  /* 0x000d080001d27983 */ /* 0x002ee80000100a00 */
[----:B--2---:R-:W3:Y:S04]  /*18160*/  LDL.64 R202, [R1+0xc48] ;  /* 0x000c480001ca7983 */ /* 0x004ee80000100a00 */
[----:B------:R1:W-:Y:S04]  /*18170*/  LDGSTS.E [R201+0x43000], [R226.64], P5 ;  /* 0x43000000e2c97fae */ /* 0x0003e8000a921844 */
[----:B------:R1:W-:Y:S04]  /*18180*/  LDGSTS.E [R201+0x44000], [R222.64], P5 ;  /* 0x44000000dec97fae */ /* 0x0003e8000a921844 */
[----:B------:R1:W-:Y:S04]  /*18190*/  LDGSTS.E [R201+0x45000], [R218.64], P5 ;  /* 0x45000000dac97fae */ /* 0x0003e8000a921844 */
[----:B------:R1:W-:Y:S04]  /*181a0*/  LDGSTS.E [R201+0x46000], [R216.64], P5 ;  /* 0x46000000d8c97fae */ /* 0x0003e8000a921844 */
[----:B------:R1:W-:Y:S04]  /*181b0*/  LDGSTS.E [R201+0x47000], [R198.64], P5 ;  /* 0x47000000c6c97fae */ /* 0x0003e8000a921844 */
[----:B-1----:R-:W3:Y:S04]  /*181c0*/  LDL.64 R218, [R1+0xc08] ;  /* 0x000c080001da7983 */ /* 0x002ee80000100a00 */
[----:B------:R-:W3:Y:S04]  /*181d0*/  LDL.64 R226, [R1+0x758] ;  /* 0x0007580001e27983 */ /* 0x000ee80000100a00 */
[----:B------:R-:W3:Y:S04]  /*181e0*/  LDL.64 R198, [R1+0xa28] ;  /* 0x000a280001c67983 */ /* 0x000ee80000100a00 */
[----:B------:R-:W3:Y:S04]  /*181f0*/  LDL.64 R222, [R1+0x628] ;  /* 0x0006280001de7983 */ /* 0x000ee80000100a00 */
[----:B------:R-:W3:Y:S04]  /*18200*/  LDL.64 R216, [R1+0x538] ;  /* 0x0005380001d87983 */ /* 0x000ee80000100a00 */
[----:B------:R1:W-:Y:S04]  /*18210*/  LDGSTS.E [R201+0x48000], [R208.64], P5 ;  /* 0x48000000d0c97fae */ /* 0x0003e8000a921844 */
[----:B-1----:R-:W3:Y:S04]  /*18220*/  LDL.64 R208, [R1+0x478] ;  /* 0x0004780001d07983 */ /* 0x002ee80000100a00 */
[----:B----4-:R1:W-:Y:S04]  /*18230*/  LDGSTS.E [R201+0x49000], [R204.64], P5 ;  /* 0x49000000ccc97fae */ /* 0x0103e8000a921844 */
[----:B------:R4:W-:Y:S04]  /*18240*/  LDGSTS.E [R201+0x4a000], [R228.64], P5 ;  /* 0x4a000000e4c97fae */ /* 0x0009e8000a921844 */
[----:B------:R3:W-:Y:S04]  /*18250*/  LDGSTS.E [R201+0x4b000], [R214.64], P5 ;  /* 0x4b000000d6c97fae */ /* 0x0007e8000a921844 */
[----:B-1----:R-:W2:Y:S04]  /*18260*/  LDL.64 R204, [R1+0x3e0] ;  /* 0x0003e00001cc7983 */ /* 0x002ea80000100a00 */
[----:B----4-:R-:W4:Y:S04]  /*18270*/  LDL.64 R228, [R1+0xf80] ;  /* 0x000f800001e47983 */ /* 0x010f280000100a00 */
[----:B---3--:R-:W3:Y:S04]  /*18280*/  LDL.64 R214, [R1+0x1050] ;  /* 0x0010500001d67983 */ /* 0x008ee80000100a00 */
[----:B------:R1:W-:Y:S04]  /*18290*/  LDGSTS.E [R201+0x4c000], [R210.64], P5 ;  /* 0x4c000000d2c97fae */ /* 0x0003e8000a921844 */
[----:B------:R1:W-:Y:S04]  /*182a0*/  LDGSTS.E [R201+0x4d000], [R224.64], P5 ;  /* 0x4d000000e0c97fae */ /* 0x0003e8000a921844 */
[----:B------:R1:W-:Y:S04]  /*182b0*/  LDGSTS.E [R201+0x4e000], [R220.64], P5 ;  /* 0x4e000000dcc97fae */ /* 0x0003e8000a921844 */
[----:B-1----:R-:W4:Y:S04]  /*182c0*/  LDL.64 R210, [R1+0xfc0] ;  /* 0x000fc00001d27983 */ /* 0x002f280000100a00 */
[----:B------:R1:W-:Y:S04]  /*182d0*/  LDGSTS.E [R201+0x4f000], [R202.64], P5 ;  /* 0x4f000000cac97fae */ /* 0x0003e8000a921844 */
[----:B------:R-:W4:Y:S04]  /*182e0*/  LDL.64 R224, [R1+0xf40] ;  /* 0x000f400001e07983 */ /* 0x000f280000100a00 */
[----:B------:R-:W4:Y:S04]  /*182f0*/  LDL.64 R220, [R1+0xec0] ;  /* 0x000ec00001dc7983 */ /* 0x000f280000100a00 */
[----:B-1----:R-:W4:Y:S04]  /*18300*/  LDL.64 R202, [R1+0xf00] ;  /* 0x000f000001ca7983 */ /* 0x002f280000100a00 */
[----:B------:R1:W-:Y:S04]  /*18310*/  LDGSTS.E [R201+0x50000], [R218.64], P5 ;  /* 0x50000000dac97fae */ /* 0x0003e8000a921844 */
[----:B------:R1:W-:Y:S04]  /*18320*/  LDGSTS.E [R201+0x51000], [R248.64], P5 ;  /* 0x51000000f8c97fae */ /* 0x0003e8000a921844 */
[----:B------:R1:W-:Y:S04]  /*18330*/  LDGSTS.E [R201+0x52000], [R246.64], P5 ;  /* 0x52000000f6c97fae */ /* 0x0003e8000a921844 */
[----:B------:R1:W-:Y:S04]  /*18340*/  LDGSTS.E [R201+0x53000], [R244.64], P5 ;  /* 0x53000000f4c97fae */ /* 0x0003e8000a921844 */
[----:B------:R1:W-:Y:S04]  /*18350*/  LDGSTS.E [R201+0x54000], [R242.64], P5 ;  /* 0x54000000f2c97fae */ /* 0x0003e8000a921844 */
[----:B------:R1:W-:Y:S04]  /*18360*/  LDGSTS.E [R201+0x55000], [R240.64], P5 ;  /* 0x55000000f0c97fae */ /* 0x0003e8000a921844 */
[----:B------:R1:W-:Y:S04]  /*18370*/  LDGSTS.E [R201+0x56000], [R238.64], P5 ;  /* 0x56000000eec97fae */ /* 0x0003e8000a921844 */
[----:B-1----:R-:W4:Y:S04]  /*18380*/  LDL.64 R218, [R1+0xe80] ;  /* 0x000e800001da7983 */ /* 0x002f280000100a00 */
[----:B------:R1:W-:Y:S04]  /*18390*/  LDGSTS.E [R201+0x57000], [R198.64], P5 ;  /* 0x57000000c6c97fae */ /* 0x0003e8000a921844 */
[----:B------:R1:W-:Y:S04]  /*183a0*/  LDGSTS.E [R201+0x58000], [R236.64], P5 ;  /* 0x58000000ecc97fae */ /* 0x0003e8000a921844 */
[----:B------:R1:W-:Y:S04]  /*183b0*/  LDGSTS.E [R201+0x59000], [R232.64], P5 ;  /* 0x59000000e8c97fae */ /* 0x0003e8000a921844 */
[----:B-1----:R-:W4:Y:S04]  /*183c0*/  LDL.64 R198, [R1+0xe40] ;  /* 0x000e400001c67983 */ /* 0x002f280000100a00 */
[----:B------:R1:W-:Y:S04]  /*183d0*/  LDGSTS.E [R201+0x5a000], [R230.64], P5 ;  /* 0x5a000000e6c97fae */ /* 0x0003e8000a921844 */
[----:B------:R1:W-:Y:S04]  /*183e0*/  LDGSTS.E [R201+0x5b000], [R226.64], P5 ;  /* 0x5b000000e2c97fae */ /* 0x0003e8000a921844 */
[----:B------:R1:W-:Y:S04]  /*183f0*/  LDGSTS.E [R201+0x5c000], [R222.64], P5 ;  /* 0x5c000000dec97fae */ /* 0x0003e8000a921844 */
[----:B------:R1:W-:Y:S04]  /*18400*/  LDGSTS.E [R201+0x5d000], [R216.64], P5 ;  /* 0x5d000000d8c97fae */ /* 0x0003e8000a921844 */
[----:B------:R1:W-:Y:S04]  /*18410*/  LDGSTS.E [R201+0x5e000], [R208.64], P5 ;  /* 0x5e000000d0c97fae */ /* 0x0003e8000a921844 */
[----:B-1----:R-:W4:Y:S04]  /*18420*/  LDL.64 R226, [R1+0xdc0] ;  /* 0x000dc00001e27983 */ /* 0x002f280000100a00 */
[----:B------:R-:W4:Y:S04]  /*18430*/  LDL.64 R216, [R1+0xd80] ;  /* 0x000d800001d87983 */ /* 0x000f280000100a00 */
        /* <DEDUP_REMOVED lines=11> */
[----:B--2---:R1:W-:Y:S04]  /*184f0*/  LDGSTS.E [R201+0x5f000], [R204.64], P5 ;  /* 0x5f000000ccc97fae */ /* 0x0043e8000a921844 */
[----:B---3--:R2:W-:Y:S04]  /*18500*/  LDGSTS.E [R206+0x40200], [R214.64], P5 ;  /* 0x40200000d6ce7fae */ /* 0x0085e8000a921844 */
[----:B-1----:R-:W3:Y:S04]  /*18510*/  LDL.64 R204, [R1+0xd40] ;  /* 0x000d400001cc7983 */ /* 0x002ee80000100a00 */
[----:B--2---:R-:W2:Y:S04]  /*18520*/  LDL.64 R214, [R1+0xcc0] ;  /* 0x000cc00001d67983 */ /* 0x004ea80000100a00 */
[----:B----4-:R1:W-:Y:S04]  /*18530*/  LDGSTS.E [R206+0x41200], [R210.64], P5 ;  /* 0x41200000d2ce7fae */ /* 0x0103e8000a921844 */
[----:B------:R4:W-:Y:S04]  /*18540*/  LDGSTS.E [R206+0x42200], [R228.64], P5 ;  /* 0x42200000e4ce7fae */ /* 0x0009e8000a921844 */
[----:B------:R4:W-:Y:S04]  /*18550*/  LDGSTS.E [R206+0x43200], [R224.64], P5 ;  /* 0x43200000e0ce7fae */ /* 0x0009e8000a921844 */
[----:B-1----:R-:W2:Y:S04]  /*18560*/  LDL.64 R210, [R1+0xc80] ;  /* 0x000c800001d27983 */ /* 0x002ea80000100a00 */
[----:B------:R1:W-:Y:S04]  /*18570*/  LDGSTS.E [R206+0x44200], [R202.64], P5 ;  /* 0x44200000cace7fae */ /* 0x0003e8000a921844 */
[----:B----4-:R-:W4:Y:S04]  /*18580*/  LDL.64 R228, [R1+0x9a0] ;  /* 0x0009a00001e47983 */ /* 0x010f280000100a00 */
[----:B------:R1:W-:Y:S04]  /*18590*/  LDGSTS.E [R206+0x45200], [R220.64], P5 ;  /* 0x45200000dcce7fae */ /* 0x0003e8000a921844 */
[----:B-1----:R-:W4:Y:S04]  /*185a0*/  LDL.64 R202, [R1+0xc40] ;  /* 0x000c400001ca7983 */ /* 0x002f280000100a00 */
[----:B------:R-:W4:Y:S04]  /*185b0*/  LDL.64 R224, [R1+0x960] ;  /* 0x0009600001e07983 */ /* 0x000f280000100a00 */
[----:B------:R-:W4:Y:S04]  /*185c0*/  LDL.64 R220, [R1+0x750] ;  /* 0x0007500001dc7983 */ /* 0x000f280000100a00 */
[----:B------:R1:W-:Y:S04]  /*185d0*/  LDGSTS.E [R206+0x46200], [R218.64], P5 ;  /* 0x46200000dace7fae */ /* 0x0003e8000a921844 */
[----:B-1----:R-:W4:Y:S04]  /*185e0*/  LDL.64 R218, [R1+0x620] ;  /* 0x0006200001da7983 */ /* 0x002f280000100a00 */
[----:B------:R1:W-:Y:S04]  /*185f0*/  LDGSTS.E [R206+0x47200], [R198.64], P5 ;  /* 0x47200000c6ce7fae */ /* 0x0003e8000a921844 */
[----:B-1----:R-:W4:Y:S04]  /*18600*/  LDL.64 R198, [R1+0x530] ;  /* 0x0005300001c67983 */ /* 0x002f280000100a00 */
[----:B------:R1:W-:Y:S04]  /*18610*/  LDGSTS.E [R206+0x48200], [R208.64], P5 ;  /* 0x48200000d0ce7fae */ /* 0x0003e8000a921844 */
[----:B------:R1:W-:Y:S04]  /*18620*/  LDGSTS.E [R206+0x49200], [R226.64], P5 ;  /* 0x49200000e2ce7fae */ /* 0x0003e8000a921844 */
[----:B------:R1:W-:Y:S04]  /*18630*/  LDGSTS.E [R206+0x4a200], [R216.64], P5 ;  /* 0x4a200000d8ce7fae */ /* 0x0003e8000a921844 */
[----:B-1----:R-:W4:Y:S04]  /*18640*/  LDL.64 R208, [R1+0x470] ;  /* 0x0004700001d07983 */ /* 0x002f280000100a00 */
[----:B------:R-:W4:Y:S04]  /*18650*/  LDL.64 R226, [R1+0xfb8] ;  /* 0x000fb80001e27983 */ /* 0x000f280000100a00 */
[----:B------:R-:W4:Y:S04]  /*18660*/  LDL.64 R216, [R1+0x3d8] ;  /* 0x0003d80001d87983 */ /* 0x000f280000100a00 */
[----:B---3--:R1:W-:Y:S04]  /*18670*/  LDGSTS.E [R206+0x4b200], [R204.64], P5 ;  /* 0x4b200000ccce7fae */ /* 0x0083e8000a921844 */
[----:B------:R3:W-:Y:S04]  /*18680*/  LDGSTS.E [R206+0x4c200], [R222.64], P5 ;  /* 0x4c200000dece7fae */ /* 0x0007e8000a921844 */
[----:B--2---:R2:W-:Y:S04]  /*18690*/  LDGSTS.E [R206+0x4d200], [R214.64], P5 ;  /* 0x4d200000d6ce7fae */ /* 0x0045e8000a921844 */
[----:B-1----:R-:W4:Y:S04]  /*186a0*/  LDL.64 R204, [R1+0x1048] ;  /* 0x0010480001cc7983 */ /* 0x002f280000100a00 */
[----:B---3--:R-:W3:Y:S04]  /*186b0*/  LDL.64 R222, [R1+0xf78] ;  /* 0x000f780001de7983 */ /* 0x008ee80000100a00 */
[----:B--2---:R-:W2:Y:S04]  /*186c0*/  LDL.64 R214, [R1+0xf38] ;  /* 0x000f380001d67983 */ /* 0x004ea80000100a00 */
[----:B------:R1:W-:Y:S04]  /*186d0*/  LDGSTS.E [R206+0x4e200], [R210.64], P5 ;  /* 0x4e200000d2ce7fae */ /* 0x0003e8000a921844 */
[----:B-1----:R-:W2:Y:S04]  /*186e0*/  LDL.64 R210, [R1+0xef8] ;  /* 0x000ef80001d27983 */ /* 0x002ea80000100a00 */
[----:B----4-:R1:W-:Y:S04]  /*186f0*/  LDGSTS.E [R206+0x4f200], [R202.64], P5 ;  /* 0x4f200000cace7fae */ /* 0x0103e8000a921844 */
[----:B------:R4:W-:Y:S04]  /*18700*/  LDGSTS.E [R206+0x50200], [R248.64], P5 ;  /* 0x50200000f8ce7fae */ /* 0x0009e8000a921844 */
[----:B------:R4:W-:Y:S04]  /*18710*/  LDGSTS.E [R206+0x51200], [R246.64], P5 ;  /* 0x51200000f6ce7fae */ /* 0x0009e8000a921844 */
[----:B-1----:R-:W2:Y:S04]  /*18720*/  LDL.64 R202, [R1+0xeb8] ;  /* 0x000eb80001ca7983 */ /* 0x002ea80000100a00 */
[----:B------:R1:W-:Y:S04]  /*18730*/  LDGSTS.E [R206+0x52200], [R244.64], P5 ;  /* 0x52200000f4ce7fae */ /* 0x0003e8000a921844 */
        /* <DEDUP_REMOVED lines=8> */
[----:B------:R4:W-:Y:S01]  /*187c0*/  LDGSTS.E [R206+0x5b200], [R220.64], P5 ;  /* 0x5b200000dcce7fae */ /* 0x0009e2000a921844 */
[----:B------:R-:W-:-:S03]  /*187d0*/  IMAD.SHL.U32 R207, R207, 0x4, RZ ;  /* 0x00000004cfcf7824 */ /* 0x000fc600078e00ff */
[----:B----4-:R-:W4:Y:S04]  /*187e0*/  LDL.64 R248, [R1+0xc38] ;  /* 0x000c380001f87983 */ /* 0x010f280000100a00 */
[----:B-1----:R-:W4:Y:S04]  /*187f0*/  LDL.64 R224, [R1+0xe38] ;  /* 0x000e380001e07983 */ /* 0x002f280000100a00 */
[----:B------:R-:W4:Y:S04]  /*18800*/  LDL.64 R220, [R1+0xd78] ;  /* 0x000d780001dc7983 */ /* 0x000f280000100a00 */
[----:B------:R-:W4:Y:S04]  /*18810*/  LDL.64 R246, [R1+0xbf8] ;  /* 0x000bf80001f67983 */ /* 0x000f280000100a00 */
[----:B------:R-:W4:Y:S04]  /*18820*/  LDL.64 R244, [R1+0xbb0] ;  /* 0x000bb00001f47983 */ /* 0x000f280000100a00 */
[----:B------:R-:W4:Y:S04]  /*18830*/  LDL.64 R242, [R1+0xb70] ;  /* 0x000b700001f27983 */ /* 0x000f280000100a00 */
[----:B------:R-:W4:Y:S04]  /*18840*/  LDL.64 R240, [R1+0xb30] ;  /* 0x000b300001f07983 */ /* 0x000f280000100a00 */
[----:B------:R-:W4:Y:S04]  /*18850*/  LDL.64 R238, [R1+0xaf0] ;  /* 0x000af00001ee7983 */ /* 0x000f280000100a00 */
[----:B------:R1:W-:Y:S01]  /*18860*/  LDGSTS.E [R206+0x5c200], [R218.64], P5 ;  /* 0x5c200000dace7fae */ /* 0x0003e2000a921844 */
[----:B------:R-:W-:-:S03]  /*18870*/  LOP3.LUT R207, R207, 0x20, RZ, 0x3c, !PT ;  /* 0x00000020cfcf7812 */ /* 0x000fc600078e3cff */
[----:B------:R-:W4:Y:S04]  /*18880*/  LDL.64 R236, [R1+0xab0] ;  /* 0x000ab00001ec7983 */ /* 0x000f280000100a00 */
[----:B------:R-:W4:Y:S04]  /*18890*/  LDL.64 R232, [R1+0xa70] ;  /* 0x000a700001e87983 */ /* 0x000f280000100a00 */
[----:B-1----:R-:W4:Y:S04]  /*188a0*/  LDL.64 R218, [R1+0xdf8] ;  /* 0x000df80001da7983 */ /* 0x002f280000100a00 */
[----:B------:R1:W-:Y:S04]  /*188b0*/  LDGSTS.E [R206+0x5d200], [R198.64], P5 ;  /* 0x5d200000c6ce7fae */ /* 0x0003e8000a921844 */
[----:B------:R-:W4:Y:S04]  /*188c0*/  LDL.64 R230, [R1+0xa18] ;  /* 0x000a180001e67983 */ /* 0x000f280000100a00 */
[----:B------:R-:W4:Y:S04]  /*188d0*/  LDL.64 R228, [R1+0x9d8] ;  /* 0x0009d80001e47983 */ /* 0x000f280000100a00 */
[----:B-1----:R-:W4:Y:S04]  /*188e0*/  LDL.64 R198, [R1+0xe78] ;  /* 0x000e780001c67983 */ /* 0x002f280000100a00 */
[----:B------:R1:W-:Y:S04]  /*188f0*/  LDGSTS.E [R206+0x5e200], [R208.64], P5 ;  /* 0x5e200000d0ce7fae */ /* 0x0003e8000a921844 */
[----:B------:R1:W-:Y:S04]  /*18900*/  LDGSTS.E [R206+0x5f200], [R216.64], P5 ;  /* 0x5f200000d8ce7fae */ /* 0x0003e8000a921844 */
[----:B-1----:R-:W4:Y:S04]  /*18910*/  LDL.64 R208, [R1+0xdb8] ;  /* 0x000db80001d07983 */ /* 0x002f280000100a00 */
[----:B------:R-:W4:Y:S04]  /*18920*/  LDL.64 R216, [R1+0xd38] ;  /* 0x000d380001d87983 */ /* 0x000f280000100a00 */
[----:B------:R1:W-:Y:S04]  /*18930*/  LDGSTS.E [R207+0x40400], [R204.64], P5 ;  /* 0x40400000cccf7fae */ /* 0x0003e8000a921844 */
[----:B------:R2:W-:Y:S04]  /*18940*/  LDGSTS.E [R207+0x41400], [R226.64], P5 ;  /* 0x41400000e2cf7fae */ /* 0x0005e8000a921844 */
[----:B---3--:R3:W-:Y:S04]  /*18950*/  LDGSTS.E [R207+0x42400], [R222.64], P5 ;  /* 0x42400000decf7fae */ /* 0x0087e8000a921844 */
[----:B-1----:R-:W4:Y:S04]  /*18960*/  LDL.64 R204, [R1+0xcf8] ;  /* 0x000cf80001cc7983 */ /* 0x002f280000100a00 */
[----:B--2---:R1:W-:Y:S04]  /*18970*/  LDGSTS.E [R207+0x43400], [R214.64], P5 ;  /* 0x43400000d6cf7fae */ /* 0x0043e8000a921844 */
[----:B------:R-:W2:Y:S04]  /*18980*/  LDL.64 R226, [R1+0x998] ;  /* 0x0009980001e27983 */ /* 0x000ea80000100a00 */
[----:B------:R3:W-:Y:S04]  /*18990*/  LDGSTS.E [R207+0x44400], [R210.64], P5 ;  /* 0x44400000d2cf7fae */ /* 0x0007e8000a921844 */
[----:B-1----:R-:W2:Y:S04]  /*189a0*/  LDL.64 R214, [R1+0xcb8] ;  /* 0x000cb80001d67983 */ /* 0x002ea80000100a00 */
[----:B---3--:R-:W3:Y:S04]  /*189b0*/  LDL.64 R222, [R1+0x958] ;  /* 0x0009580001de7983 */ /* 0x008ee80000100a00 */
[----:B------:R-:W3:Y:S04]  /*189c0*/  LDL.64 R210, [R1+0x748] ;  /* 0x0007480001d27983 */ /* 0x000ee80000100a00 */
[----:B------:R1:W-:Y:S04]  /*189d0*/  LDGSTS.E [R207+0x45400], [R202.64], P5 ;  /* 0x45400000cacf7fae */ /* 0x0003e8000a921844 */
[----:B-1----:R-:W3:Y:S04]  /*189e0*/  LDL.64 R202, [R1+0x618] ;  /* 0x0006180001ca7983 */ /* 0x002ee80000100a00 */
[----:B----4-:R1:W-:Y:S04]  /*189f0*/  LDGSTS.E [R207+0x46400], [R198.64], P5 ;  /* 0x46400000c6cf7fae */ /* 0x0103e8000a921844 */
[----:B------:R4:W-:Y:S04]  /*18a00*/  LDGSTS.E [R207+0x47400], [R224.64], P5 ;  /* 0x47400000e0cf7fae */ /* 0x0009e8000a921844 */
[----:B------:R4:W-:Y:S04]  /*18a10*/  LDGSTS.E [R207+0x48400], [R218.64], P5 ;  /* 0x48400000dacf7fae */ /* 0x0009e8000a921844 */
[----:B-1----:R-:W3:Y:S04]  /*18a20*/  LDL.64 R198, [R1+0x4a8] ;  /* 0x0004a80001c67983 */ /* 0x002ee80000100a00 */
[----:B----4-:R-:W3:Y:S04]  /*18a30*/  LDL.64 R224, [R1+0x1040] ;  /* 0x0010400001e07983 */ /* 0x010ee80000100a00 */
[----:B------:R-:W3:Y:S04]  /*18a40*/  LDL.64 R218, [R1+0x468] ;  /* 0x0004680001da7983 */ /* 0x000ee80000100a00 */
[----:B------:R1:W-:Y:S04]  /*18a50*/  LDGSTS.E [R207+0x49400], [R208.64], P5 ;  /* 0x49400000d0cf7fae */ /* 0x0003e8000a921844 */
[----:B------:R1:W-:Y:S04]  /*18a60*/  LDGSTS.E [R207+0x4a400], [R220.64], P5 ;  /* 0x4a400000dccf7fae */ /* 0x0003e8000a921844 */
[----:B------:R1:W-:Y:S04]  /*18a70*/  LDGSTS.E [R207+0x4b400], [R216.64], P5 ;  /* 0x4b400000d8cf7fae */ /* 0x0003e8000a921844 */
[----:B-1----:R-:W3:Y:S04]  /*18a80*/  LDL.64 R208, [R1+0x3d0] ;  /* 0x0003d00001d07983 */ /* 0x002ee80000100a00 */
[----:B------:R-:W3:Y:S04]  /*18a90*/  LDL.64 R220, [R1+0xfb0] ;  /* 0x000fb00001dc7983 */ /* 0x000ee80000100a00 */
[----:B------:R-:W3:Y:S04]  /*18aa0*/  LDL.64 R216, [R1+0xf30] ;  /* 0x000f300001d87983 */ /* 0x000ee80000100a00 */
[----:B------:R1:W-:Y:S04]  /*18ab0*/  LDGSTS.E [R207+0x4c400], [R204.64], P5 ;  /* 0x4c400000cccf7fae */ /* 0x0003e8000a921844 */
[----:B-1----:R-:W4:Y:S04]  /*18ac0*/  LDL.64 R204, [R1+0xf70] ;  /* 0x000f700001cc7983 */ /* 0x002f280000100a00 */
[----:B--2---:R1:W-:Y:S04]  /*18ad0*/  LDGSTS.E [R207+0x4d400], [R214.64], P5 ;  /* 0x4d400000d6cf7fae */ /* 0x0043e8000a921844 */
        /* <DEDUP_REMOVED lines=12> */
[----:B---3--:R3:W-:Y:S04]  /*18ba0*/  LDGSTS.E [R207+0x5a400], [R222.64], P5 ;  /* 0x5a400000decf7fae */ /* 0x0087e8000a921844 */
[----:B------:R2:W-:Y:S04]  /*18bb0*/  LDGSTS.E [R207+0x5b400], [R210.64], P5 ;  /* 0x5b400000d2cf7fae */ /* 0x0005e8000a921844 */
[----:B-1----:R-:W4:Y:S04]  /*18bc0*/  LDL.64 R214, [R1+0xef0] ;  /* 0x000ef00001d67983 */ /* 0x002f280000100a00 */
[----:B------:R1:W-:Y:S04]  /*18bd0*/  LDGSTS.E [R207+0x5c400], [R202.64], P5 ;  /* 0x5c400000cacf7fae */ /* 0x0003e8000a921844 */
[----:B---3--:R-:W2:Y:S04]  /*18be0*/  LDL.64 R222, [R1+0xe70] ;  /* 0x000e700001de7983 */ /* 0x008ea80000100a00 */
[----:B--2---:R-:W2:Y:S04]  /*18bf0*/  LDL.64 R210, [R1+0xe30] ;  /* 0x000e300001d27983 */ /* 0x004ea80000100a00 */
[----:B-1----:R-:W2:Y:S04]  /*18c00*/  LDL.64 R202, [R1+0xeb0] ;  /* 0x000eb00001ca7983 */ /* 0x002ea80000100a00 */
[----:B------:R-:W2:Y:S04]  /*18c10*/  LDL.64 R248, [R1+0xcb0] ;  /* 0x000cb00001f87983 */ /* 0x000ea80000100a00 */
        /* <DEDUP_REMOVED lines=9> */
[----:B------:R-:W2:Y:S01]  /*18cb0*/  LDL.64 R226, [R1+0xa10] ;  /* 0x000a100001e27983 */ /* 0x000ea20000100a00 */
[----:B------:R-:W-:-:S03]  /*18cc0*/  LOP3.LUT R213, R213, 0x40, RZ, 0x3c, !PT ;  /* 0x00000040d5d57812 */ /* 0x000fc600078e3cff */
[----:B------:R-:W2:Y:S04]  /*18cd0*/  LDL.64 R250, [R1+0xd28] ;  /* 0x000d280001fa7983 */ /* 0x000ea80000100a00 */
[----:B------:R1:W-:Y:S04]  /*18ce0*/  LDGSTS.E [R207+0x5d400], [R198.64], P5 ;  /* 0x5d400000c6cf7fae */ /* 0x0003e8000a921844 */
[----:B------:R1:W-:Y:S04]  /*18cf0*/  LDGSTS.E [R207+0x5e400], [R218.64], P5 ;  /* 0x5e400000dacf7fae */ /* 0x0003e8000a921844 */
[----:B-1----:R-:W2:Y:S04]  /*18d00*/  LDL.64 R198, [R1+0xdf0] ;  /* 0x000df00001c67983 */ /* 0x002ea80000100a00 */
[----:B------:R-:W2:Y:S04]  /*18d10*/  LDL.64 R218, [R1+0xdb0] ;  /* 0x000db00001da7983 */ /* 0x000ea80000100a00 */
[----:B------:R1:W-:Y:S04]  /*18d20*/  LDGSTS.E [R207+0x5f400], [R208.64], P5 ;  /* 0x5f400000d0cf7fae */ /* 0x0003e8000a921844 */
[----:B------:R1:W-:Y:S04]  /*18d30*/  LDGSTS.E [R212+0x40600], [R224.64], P5 ;  /* 0x40600000e0d47fae */ /* 0x0003e8000a921844 */
[----:B------:R1:W-:Y:S04]  /*18d40*/  LDGSTS.E [R212+0x41600], [R220.64], P5 ;  /* 0x41600000dcd47fae */ /* 0x0003e8000a921844 */
[----:B-1----:R-:W2:Y:S04]  /*18d50*/  LDL.64 R208, [R1+0xd70] ;  /* 0x000d700001d07983 */ /* 0x002ea80000100a00 */
[----:B------:R-:W2:Y:S04]  /*18d60*/  LDL.64 R206, [R1+0xd30] ;  /* 0x000d300001ce7983 */ /* 0x000ea80000100a00 */
[----:B------:R-:W2:Y:S04]  /*18d70*/  LDL.64 R224, [R1+0x9d0] ;  /* 0x0009d00001e07983 */ /* 0x000ea80000100a00 */
[----:B------:R-:W2:Y:S04]  /*18d80*/  LDL.64 R220, [R1+0x990] ;  /* 0x0009900001dc7983 */ /* 0x000ea80000100a00 */
[----:B----4-:R1:W-:Y:S04]  /*18d90*/  LDGSTS.E [R212+0x42600], [R204.64], P5 ;  /* 0x42600000ccd47fae */ /* 0x0103e8000a921844 */
[----:B------:R4:W-:Y:S04]  /*18da0*/  LDGSTS.E [R212+0x43600], [R216.64], P5 ;  /* 0x43600000d8d47fae */ /* 0x0009e8000a921844 */
[----:B-1----:R-:W3:Y:S04]  /*18db0*/  LDL.64 R204, [R1+0xcf0] ;  /* 0x000cf00001cc7983 */ /* 0x002ee80000100a00 */
[----:B----4-:R-:W4:Y:S04]  /*18dc0*/  LDL.64 R216, [R1+0x950] ;  /* 0x0009500001d87983 */ /* 0x010f280000100a00 */
[----:B------:R1:W-:Y:S04]  /*18dd0*/  LDGSTS.E [R212+0x44600], [R214.64], P5 ;  /* 0x44600000d6d47fae */ /* 0x0003e8000a921844 */
[----:B-1----:R-:W4:Y:S04]  /*18de0*/  LDL.64 R214, [R1+0x740] ;  /* 0x0007400001d67983 */ /* 0x002f280000100a00 */
[----:B--2---:R1:W-:Y:S04]  /*18df0*/  LDGSTS.E [R212+0x45600], [R202.64], P5 ;  /* 0x45600000cad47fae */ /* 0x0043e8000a921844 */
[----:B------:R2:W-:Y:S04]  /*18e00*/  LDGSTS.E [R212+0x46600], [R222.64], P5 ;  /* 0x46600000ded47fae */ /* 0x0005e8000a921844 */
[----:B------:R2:W-:Y:S04]  /*18e10*/  LDGSTS.E [R212+0x47600], [R210.64], P5 ;  /* 0x47600000d2d47fae */ /* 0x0005e8000a921844 */
[----:B-1----:R-:W4:Y:S04]  /*18e20*/  LDL.64 R202, [R1+0x610] ;  /* 0x0006100001ca7983 */ /* 0x002f280000100a00 */
[----:B--2---:R-:W4:Y:S04]  /*18e30*/  LDL.64 R222, [R1+0x3c8] ;  /* 0x0003c80001de7983 */ /* 0x004f280000100a00 */
[----:B------:R-:W4:Y:S04]  /*18e40*/  LDL.64 R210, [R1+0x4a0] ;  /* 0x0004a00001d27983 */ /* 0x000f280000100a00 */
[----:B------:R1:W-:Y:S04]  /*18e50*/  LDGSTS.E [R212+0x48600], [R198.64], P5 ;  /* 0x48600000c6d47fae */ /* 0x0003e8000a921844 */
[----:B------:R1:W-:Y:S04]  /*18e60*/  LDGSTS.E [R212+0x49600], [R218.64], P5 ;  /* 0x49600000dad47fae */ /* 0x0003e8000a921844 */
[----:B-1----:R-:W4:Y:S04]  /*18e70*/  LDL.64 R198, [R1+0x408] ;  /* 0x0004080001c67983 */ /* 0x002f280000100a00 */
[----:B------:R-:W4:Y:S04]  /*18e80*/  LDL.64 R218, [R1+0x1038] ;  /* 0x0010380001da7983 */ /* 0x000f280000100a00 */
[----:B------:R1:W-:Y:S04]  /*18e90*/  LDGSTS.E [R212+0x4a600], [R208.64], P5 ;  /* 0x4a600000d0d47fae */ /* 0x0003e8000a921844 */
[----:B------:R1:W-:Y:S04]  /*18ea0*/  LDGSTS.E [R212+0x4b600], [R206.64], P5 ;  /* 0x4b600000ced47fae */ /* 0x0003e8000a921844 */
[----:B-1----:R-:W4:Y:S04]  /*18eb0*/  LDL.64 R208, [R1+0xfa8] ;  /* 0x000fa80001d07983 */ /* 0x002f280000100a00 */
[----:B------:R-:W4:Y:S04]  /*18ec0*/  LDL.64 R206, [R1+0xf68] ;  /* 0x000f680001ce7983 */ /* 0x000f280000100a00 */
[----:B---3--:R1:W-:Y:S04]  /*18ed0*/  LDGSTS.E [R212+0x4c600], [R204.64], P5 ;  /* 0x4c600000ccd47fae */ /* 0x0083e8000a921844 */
        /* <DEDUP_REMOVED lines=13> */
[----:B----4-:R4:W-:Y:S04]  /*18fb0*/  LDGSTS.E [R212+0x5a600], [R216.64], P5 ;  /* 0x5a600000d8d47fae */ /* 0x0109e8000a921844 */
[----:B-1----:R-:W2:Y:S04]  /*18fc0*/  LDL.64 R204, [R1+0xf28] ;  /* 0x000f280001cc7983 */ /* 0x002ea80000100a00 */
[----:B------:R1:W-:Y:S04]  /*18fd0*/  LDGSTS.E [R212+0x5b600], [R214.64], P5 ;  /* 0x5b600000d6d47fae */ /* 0x0003e8000a921844 */
[----:B----4-:R-:W4:Y:S04]  /*18fe0*/  LDL.64 R216, [R1+0xee8] ;  /* 0x000ee80001d87983 */ /* 0x010f280000100a00 */
[----:B---3--:R-:W3:Y:S04]  /*18ff0*/  LDL.64 R220, [R1+0xe28] ;  /* 0x000e280001dc7983 */ /* 0x008ee80000100a00 */
[----:B-1----:R-:W3:Y:S04]  /*19000*/  LDL.64 R214, [R1+0xe68] ;  /* 0x000e680001d67983 */ /* 0x002ee80000100a00 */
[----:B------:R1:W-:Y:S04]  /*19010*/  LDGSTS.E [R212+0x5c600], [R202.64], P5 ;  /* 0x5c600000cad47fae */ /* 0x0003e8000a921844 */
[----:B------:R-:W3:Y:S04]  /*19020*/  LDL.64 R248, [R1+0xce8] ;  /* 0x000ce80001f87983 */ /* 0x000ee80000100a00 */
[----:B------:R1:W-:Y:S04]  /*19030*/  LDGSTS.E [R212+0x5d600], [R210.64], P5 ;  /* 0x5d600000d2d47fae */ /* 0x0003e8000a921844 */
        /* <DEDUP_REMOVED lines=20> */
[----:B------:R1:W-:Y:S04]  /*19180*/  LDGSTS.E [R213+0x42800], [R206.64], P5 ;  /* 0x42800000ced57fae */ /* 0x0003e8000a921844 */
[----:B-1----:R-:W3:Y:S04]  /*19190*/  LDL.64 R208, [R1+0xd68] ;  /* 0x000d680001d07983 */ /* 0x002ee80000100a00 */
[----:B------:R-:W3:Y:S04]  /*191a0*/  LDL.64 R206, [R1+0x988] ;  /* 0x0009880001ce7983 */ /* 0x000ee80000100a00 */
[----:B--2---:R1:W-:Y:S04]  /*191b0*/  LDGSTS.E [R213+0x43800], [R204.64], P5 ;  /* 0x43800000ccd57fae */ /* 0x0043e8000a921844 */
[----:B----4-:R2:W-:Y:S04]  /*191c0*/  LDGSTS.E [R213+0x44800], [R216.64], P5 ;  /* 0x44800000d8d57fae */ /* 0x0105e8000a921844 */
[----:B-1----:R-:W4:Y:S04]  /*191d0*/  LDL.64 R204, [R1+0x948] ;  /* 0x0009480001cc7983 */ /* 0x002f280000100a00 */
[----:B--2---:R-:W2:Y:S04]  /*191e0*/  LDL.64 R216, [R1+0x608] ;  /* 0x0006080001d87983 */ /* 0x004ea80000100a00 */
[----:B---3--:R1:W-:Y:S04]  /*191f0*/  LDGSTS.E [R213+0x45800], [R202.64], P5 ;  /* 0x45800000cad57fae */ /* 0x0083e8000a921844 */
[----:B------:R3:W-:Y:S04]  /*19200*/  LDGSTS.E [R213+0x46800], [R214.64], P5 ;  /* 0x46800000d6d57fae */ /* 0x0007e8000a921844 */
[----:B------:R3:W-:Y:S04]  /*19210*/  LDGSTS.E [R213+0x47800], [R220.64], P5 ;  /* 0x47800000dcd57fae */ /* 0x0007e8000a921844 */
[----:B-1----:R-:W2:Y:S04]  /*19220*/  LDL.64 R202, [R1+0x6a8] ;  /* 0x0006a80001ca7983 */ /* 0x002ea80000100a00 */
[----:B---3--:R-:W3:Y:S04]  /*19230*/  LDL.64 R214, [R1+0x498] ;  /* 0x0004980001d67983 */ /* 0x008ee80000100a00 */
[----:B------:R1:W-:Y:S04]  /*19240*/  LDGSTS.E [R213+0x48800], [R210.64], P5 ;  /* 0x48800000d2d57fae */ /* 0x0003e8000a921844 */
[----:B------:R-:W3:Y:S04]  /*19250*/  LDL.64 R220, [R1+0x3c0] ;  /* 0x0003c00001dc7983 */ /* 0x000ee80000100a00 */
[----:B-1----:R-:W3:Y:S04]  /*19260*/  LDL.64 R210, [R1+0xfa0] ;  /* 0x000fa00001d27983 */ /* 0x002ee80000100a00 */
[----:B------:R1:W-:Y:S04]  /*19270*/  LDGSTS.E [R213+0x49800], [R198.64], P5 ;  /* 0x49800000c6d57fae */ /* 0x0003e8000a921844 */
[----:B-1----:R-:W3:Y:S04]  /*19280*/  LDL.64 R198, [R1+0x1030] ;  /* 0x0010300001c67983 */ /* 0x002ee80000100a00 */
        /* <DEDUP_REMOVED lines=15> */
[----:B-1----:R-:W3:Y:S04]  /*19380*/  LDL.64 R208, [R1+0xf60] ;  /* 0x000f600001d07983 */ /* 0x002ee80000100a00 */
[----:B------:R1:W-:Y:S04]  /*19390*/  LDGSTS.E [R213+0x59800], [R206.64], P5 ;  /* 0x59800000ced57fae */ /* 0x0003e8000a921844 */
        /* <DEDUP_REMOVED lines=16> */
[----:B-1----:R-:W4:Y:S04]  /*194a0*/  LDL.64 R204, [R1+0xee0] ;  /* 0x000ee00001cc7983 */ /* 0x002f280000100a00 */
[----:B--2---:R1:W-:Y:S04]  /*194b0*/  LDGSTS.E [R213+0x5b800], [R202.64], P5 ;  /* 0x5b800000cad57fae */ /* 0x0043e8000a921844 */
[----:B------:R2:W-:Y:S04]  /*194c0*/  LDGSTS.E [R213+0x5c800], [R216.64], P5 ;  /* 0x5c800000d8d57fae */ /* 0x0005e8000a921844 */
[----:B---3--:R3:W-:Y:S04]  /*194d0*/  LDGSTS.E [R213+0x5d800], [R214.64], P5 ;  /* 0x5d800000d6d57fae */ /* 0x0087e8000a921844 */
[----:B-1----:R-:W4:Y:S04]  /*194e0*/  LDL.64 R202, [R1+0xea0] ;  /* 0x000ea00001ca7983 */ /* 0x002f280000100a00 */
[----:B--2---:R-:W2:Y:S04]  /*194f0*/  LDL.64 R216, [R1+0xe20] ;  /* 0x000e200001d87983 */ /* 0x004ea80000100a00 */
[----:B------:R1:W-:Y:S04]  /*19500*/  LDGSTS.E [R213+0x5e800], [R222.64], P5 ;  /* 0x5e800000ded57fae */ /* 0x0003e8000a921844 */
[----:B------:R3:W-:Y:S04]  /*19510*/  LDGSTS.E [R213+0x5f800], [R220.64], P5 ;  /* 0x5f800000dcd57fae */ /* 0x0007e8000a921844 */
[----:B---3--:R-:W3:Y:S04]  /*19520*/  LDL.64 R214, [R1+0xde0] ;  /* 0x000de00001d67983 */ /* 0x008ee80000100a00 */
[----:B-1----:R-:W3:Y:S04]  /*19530*/  LDL.64 R222, [R1+0xa40] ;  /* 0x000a400001de7983 */ /* 0x002ee80000100a00 */
[----:B------:R-:W3:Y:S04]  /*19540*/  LDL.64 R212, [R1+0xa00] ;  /* 0x000a000001d47983 */ /* 0x000ee80000100a00 */
[----:B------:R-:W3:Y:S04]  /*19550*/  LDL.64 R220, [R1+0x490] ;  /* 0x0004900001dc7983 */ /* 0x000ee80000100a00 */
[----:B------:R1:W-:Y:S04]  /*19560*/  LDGSTS.E [R200+0x40a00], [R198.64], P5 ;  /* 0x40a00000c6c87fae */ /* 0x0003e8000a921844 */
[----:B------:R1:W-:Y:S04]  /*19570*/  LDGSTS.E [R200+0x41a00], [R210.64], P5 ;  /* 0x41a00000d2c87fae */ /* 0x0003e8000a921844 */
[----:B-1----:R-:W3:Y:S04]  /*19580*/  LDL.64 R198, [R1+0xda0] ;  /* 0x000da00001c67983 */ /* 0x002ee80000100a00 */
[----:B------:R-:W3:Y:S04]  /*19590*/  LDL.64 R210, [R1+0x9c0] ;  /* 0x0009c00001d27983 */ /* 0x000ee80000100a00 */
[----:B------:R1:W-:Y:S04]  /*195a0*/  LDGSTS.E [R200+0x42a00], [R208.64], P5 ;  /* 0x42a00000d0c87fae */ /* 0x0003e8000a921844 */
[----:B-1----:R-:W3:Y:S04]  /*195b0*/  LDL.64 R208, [R1+0x980] ;  /* 0x0009800001d07983 */ /* 0x002ee80000100a00 */
[----:B------:R1:W-:Y:S04]  /*195c0*/  LDGSTS.E [R200+0x43a00], [R206.64], P5 ;  /* 0x43a00000cec87fae */ /* 0x0003e8000a921844 */
[----:B-1----:R-:W3:Y:S04]  /*195d0*/  LDL.64 R206, [R1+0x940] ;  /* 0x0009400001ce7983 */ /* 0x002ee80000100a00 */
[----:B----4-:R1:W-:Y:S04]  /*195e0*/  LDGSTS.E [R200+0x44a00], [R204.64], P5 ;  /* 0x44a00000ccc87fae */ /* 0x0103e8000a921844 */
[----:B-1----:R-:W4:Y:S04]  /*195f0*/  LDL.64 R204, [R1+0x6a0] ;  /* 0x0006a00001cc7983 */ /* 0x002f280000100a00 */
[----:B------:R1:W-:Y:S04]  /*19600*/  LDGSTS.E [R200+0x45a00], [R202.64], P5 ;  /* 0x45a00000cac87fae */ /* 0x0003e8000a921844 */
[----:B------:R1:W-:Y:S04]  /*19610*/  LDGSTS.E [R200+0x46a00], [R218.64], P5 ;  /* 0x46a00000dac87fae */ /* 0x0003e8000a921844 */
[----:B--2---:R2:W-:Y:S04]  /*19620*/  LDGSTS.E [R200+0x47a00], [R216.64], P5 ;  /* 0x47a00000d8c87fae */ /* 0x0045e8000a921844 */
[----:B-1----:R-:W4:Y:S04]  /*19630*/  LDL.64 R202, [R1+0x600] ;  /* 0x0006000001ca7983 */ /* 0x002f280000100a00 */
[----:B------:R-:W4:Y:S04]  /*19640*/  LDL.64 R218, [R1+0x3f8] ;  /* 0x0003f80001da7983 */ /* 0x000f280000100a00 */
[----:B--2---:R-:W2:Y:S04]  /*19650*/  LDL.64 R216, [R1+0x3b8] ;  /* 0x0003b80001d87983 */ /* 0x004ea80000100a00 */
[----:B---3--:R1:W-:Y:S04]  /*19660*/  LDGSTS.E [R200+0x48a00], [R214.64], P5 ;  /* 0x48a00000d6c87fae */ /* 0x0083e8000a921844 */
[----:B-1----:R-:W3:Y:S04]  /*19670*/  LDL.64 R214, [R1+0xfd8] ;  /* 0x000fd80001d67983 */ /* 0x002ee80000100a00 */
[----:B------:R1:W-:Y:S04]  /*19680*/  LDGSTS.E [R200+0x49a00], [R198.64], P5 ;  /* 0x49a00000c6c87fae */ /* 0x0003e8000a921844 */
[----:B------:R1:W-:Y:S04]  /*19690*/  LDGSTS.E [R200+0x4aa00], [R248.64], P5 ;  /* 0x4aa00000f8c87fae */ /* 0x0003e8000a921844 */
        /* <DEDUP_REMOVED lines=15> */
[----:B------:R-:W3:Y:S04]  /*19790*/  LDL.64 R248, [R1+0xd58] ;  /* 0x000d580001f87983 */ /* 0x000ee80000100a00 */
[----:B-1----:R-:W3:Y:S04]  /*197a0*/  LDL.64 R212, [R1+0xf58] ;  /* 0x000f580001d47983 */ /* 0x002ee80000100a00 */
[----:B------:R-:W3:Y:S04]  /*197b0*/  LDL.64 R210, [R1+0xf18] ;  /* 0x000f180001d27983 */ /* 0x000ee80000100a00 */
[----:B------:R1:W-:Y:S04]  /*197c0*/  LDGSTS.E [R200+0x59a00], [R208.64], P5 ;  /* 0x59a00000d0c87fae */ /* 0x0003e8000a921844 */
[----:B------:R-:W3:Y:S04]  /*197d0*/  LDL.64 R246, [R1+0xd18] ;  /* 0x000d180001f67983 */ /* 0x000ee80000100a00 */
[----:B------:R-:W3:Y:S04]  /*197e0*/  LDL.64 R244, [R1+0xcd8] ;  /* 0x000cd80001f47983 */ /* 0x000ee80000100a00 */
        /* <DEDUP_REMOVED lines=15> */
[----:B------:R1:W-:Y:S04]  /*198e0*/  LDGSTS.E [R200+0x5ca00], [R202.64], P5 ;  /* 0x5ca00000cac87fae */ /* 0x0003e8000a921844 */
[----:B------:R2:W-:Y:S04]  /*198f0*/  LDGSTS.E [R200+0x5da00], [R220.64], P5 ;  /* 0x5da00000dcc87fae */ /* 0x0005e8000a921844 */
[----:B------:R2:W-:Y:S01]  /*19900*/  LDGSTS.E [R200+0x5ea00], [R218.64], P5 ;  /* 0x5ea00000dac87fae */ /* 0x0005e2000a921844 */
[----:B-1----:R-:W-:-:S03]  /*19910*/  LOP3.LUT R203, R201, 0x60, RZ, 0x3c, !PT ;  /* 0x00000060c9cb7812 */ /* 0x002fc600078e3cff */
[----:B--2---:R1:W-:Y:S04]  /*19920*/  LDGSTS.E [R200+0x5fa00], [R216.64], P5 ;  /* 0x5fa00000d8c87fae */ /* 0x0043e8000a921844 */
[----:B------:R-:W2:Y:S04]  /*19930*/  LDL.64 R220, [R1+0x9f8] ;  /* 0x0009f80001dc7983 */ /* 0x000ea80000100a00 */
[----:B------:R-:W2:Y:S04]  /*19940*/  LDL.64 R218, [R1+0x9b8] ;  /* 0x0009b80001da7983 */ /* 0x000ea80000100a00 */
[----:B-1----:R-:W2:Y:S04]  /*19950*/  LDL.64 R200, [R1+0xe18] ;  /* 0x000e180001c87983 */ /* 0x002ea80000100a00 */
[----:B---3--:R1:W-:Y:S04]  /*19960*/  LDGSTS.E [R203+0x40c00], [R214.64], P5 ;  /* 0x40c00000d6cb7fae */ /* 0x0083e8000a921844 */
[----:B------:R-:W3:Y:S04]  /*19970*/  LDL.64 R216, [R1+0x978] ;  /* 0x0009780001d87983 */ /* 0x000ee80000100a00 */
[----:B-1----:R-:W3:Y:S04]  /*19980*/  LDL.64 R214, [R1+0x938] ;  /* 0x0009380001d67983 */ /* 0x002ee80000100a00 */
[----:B------:R1:W-:Y:S04]  /*19990*/  LDGSTS.E [R203+0x41c00], [R198.64], P5 ;  /* 0x41c00000c6cb7fae */ /* 0x0003e8000a921844 */
[----:B-1----:R-:W3:Y:S04]  /*199a0*/  LDL.64 R198, [R1+0xdd8] ;  /* 0x000dd80001c67983 */ /* 0x002ee80000100a00 */
        /* <DEDUP_REMOVED lines=10> */
[----:B--2---:R1:W-:Y:S04]  /*19a50*/  LDGSTS.E [R203+0x47c00], [R200.64], P5 ;  /* 0x47c00000c8cb7fae */ /* 0x0043e8000a921844 */
[----:B-1----:R-:W2:Y:S04]  /*19a60*/  LDL.64 R200, [R1+0xfd0] ;  /* 0x000fd00001c87983 */ /* 0x002ea80000100a00 */
[----:B---3--:R1:W-:Y:S04]  /*19a70*/  LDGSTS.E [R203+0x48c00], [R198.64], P5 ;  /* 0x48c00000c6cb7fae */ /* 0x0083e8000a921844 */
[----:B------:R3:W-:Y:S04]  /*19a80*/  LDGSTS.E [R203+0x49c00], [R250.64], P5 ;  /* 0x49c00000facb7fae */ /* 0x0007e8000a921844 */
[----:B------:R1:W-:Y:S04]  /*19a90*/  LDGSTS.E [R203+0x4ac00], [R248.64], P5 ;  /* 0x4ac00000f8cb7fae */ /* 0x0003e8000a921844 */
[----:B------:R3:W-:Y:S04]  /*19aa0*/  LDGSTS.E [R203+0x4bc00], [R246.64], P5 ;  /* 0x4bc00000f6cb7fae */ /* 0x0007e8000a921844 */
[----:B------:R1:W-:Y:S04]  /*19ab0*/  LDGSTS.E [R203+0x4cc00], [R244.64], P5 ;  /* 0x4cc00000f4cb7fae */ /* 0x0003e8000a921844 */
[----:B-1----:R-:W2:Y:S04]  /*19ac0*/  LDL.LU.64 R198, [R1+0x28c0] ;  /* 0x0028c00001c67983 */ /* 0x002ea80000300a00 */
[----:B------:R1:W-:Y:S04]  /*19ad0*/  LDGSTS.E [R203+0x4dc00], [R242.64], P5 ;  /* 0x4dc00000f2cb7fae */ /* 0x0003e8000a921844 */
[----:B------:R1:W-:Y:S04]  /*19ae0*/  LDGSTS.E [R203+0x4ec00], [R240.64], P5 ;  /* 0x4ec00000f0cb7fae */ /* 0x0003e8000a921844 */
[----:B------:R1:W-:Y:S04]  /*19af0*/  LDGSTS.E [R203+0x4fc00], [R238.64], P5 ;  /* 0x4fc00000eecb7fae */ /* 0x0003e8000a921844 */
[----:B-1----:R-:W2:Y:S04]  /*19b00*/  LDL.64 R242, [R1+0xf90] ;  /* 0x000f900001f27983 */ /* 0x002ea80000100a00 */
[----:B------:R-:W2:Y:S04]  /*19b10*/  LDL.64 R240, [R1+0xf50] ;  /* 0x000f500001f07983 */ /* 0x000ea80000100a00 */
[----:B------:R1:W-:Y:S04]  /*19b20*/  LDGSTS.E [R203+0x50c00], [R236.64], P5 ;  /* 0x50c00000eccb7fae */ /* 0x0003e8000a921844 */
[----:B------:R1:W-:Y:S04]  /*19b30*/  LDGSTS.E [R203+0x51c00], [R232.64], P5 ;  /* 0x51c00000e8cb7fae */ /* 0x0003e8000a921844 */
[----:B------:R-:W2:Y:S04]  /*19b40*/  LDL.64 R244, [R1+0xed0] ;  /* 0x000ed00001f47983 */ /* 0x000ea80000100a00 */
[----:B------:R-:W2:Y:S04]  /*19b50*/  LDL.64 R238, [R1+0xe90] ;  /* 0x000e900001ee7983 */ /* 0x000ea80000100a00 */
[----:B-1----:R-:W2:Y:S04]  /*19b60*/  LDL.64 R232, [R1+0xf10] ;  /* 0x000f100001e87983 */ /* 0x002ea80000100a00 */
[----:B------:R-:W2:Y:S04]  /*19b70*/  LDL.64 R236, [R1+0xe50] ;  /* 0x000e500001ec7983 */ /* 0x000ea80000100a00 */
        /* <DEDUP_REMOVED lines=13> */
[----:B-1----:R-:W2:Y:S04]  /*19c50*/  LDL.64 R210, [R1+0xcd0] ;  /* 0x000cd00001d27983 */ /* 0x002ea80000100a00 */
[----:B---3--:R-:W3:Y:S04]  /*19c60*/  LDL.64 R208, [R1+0xd10] ;  /* 0x000d100001d07983 */ /* 0x008ee80000100a00 */
        /* <DEDUP_REMOVED lines=16> */
[----:B------:R-:W3:Y:S04]  /*19d70*/  LDL.64 R204, [R1+0xd90] ;  /* 0x000d900001cc7983 */ /* 0x000ee80000100a00 */
[----:B--2---:R1:W-:Y:S04]  /*19d80*/  LDGSTS.E [R234+0x40e00], [R200.64], P5 ;  /* 0x40e00000c8ea7fae */ /* 0x0043e8000a921844 */
[----:B-1----:R-:W2:Y:S04]  /*19d90*/  LDL.64 R200, [R1+0xe10] ;  /* 0x000e100001c87983 */ /* 0x002ea80000100a00 */
[----:B------:R1:W-:Y:S04]  /*19da0*/  LDGSTS.E [R234+0x41e00], [R242.64], P5 ;  /* 0x41e00000f2ea7fae */ /* 0x0003e8000a921844 */
[----:B------:R1:W-:Y:S04]  /*19db0*/  LDGSTS.E [R234+0x42e00], [R240.64], P5 ;  /* 0x42e00000f0ea7fae */ /* 0x0003e8000a921844 */
[----:B-1----:R-:W3:Y:S04]  /*19dc0*/  LDL.64 R242, [R1+0x9f0] ;  /* 0x0009f00001f27983 */ /* 0x002ee80000100a00 */
[----:B------:R-:W3:Y:S04]  /*19dd0*/  LDL.64 R240, [R1+0x970] ;  /* 0x0009700001f07983 */ /* 0x000ee80000100a00 */
[----:B------:R1:W-:Y:S04]  /*19de0*/  LDGSTS.E [R234+0x43e00], [R232.64], P5 ;  /* 0x43e00000e8ea7fae */ /* 0x0003e8000a921844 */
[----:B------:R1:W-:Y:S04]  /*19df0*/  LDGSTS.E [R234+0x44e00], [R244.64], P5 ;  /* 0x44e00000f4ea7fae */ /* 0x0003e8000a921844 */
[----:B------:R1:W-:Y:S04]  /*19e00*/  LDGSTS.E [R234+0x45e00], [R238.64], P5 ;  /* 0x45e00000eeea7fae */ /* 0x0003e8000a921844 */
[----:B-1----:R-:W3:Y:S04]  /*19e10*/  LDL.64 R232, [R1+0x930] ;  /* 0x0009300001e87983 */ /* 0x002ee80000100a00 */
[----:B------:R-:W3:Y:S04]  /*19e20*/  LDL.64 R244, [R1+0x480] ;  /* 0x0004800001f47983 */ /* 0x000ee80000100a00 */
[----:B------:R1:W-:Y:S04]  /*19e30*/  LDGSTS.E [R234+0x46e00], [R236.64], P5 ;  /* 0x46e00000ecea7fae */ /* 0x0003e8000a921844 */
[----:B------:R-:W3:Y:S04]  /*19e40*/  LDL.64 R238, [R1+0x3e8] ;  /* 0x0003e80001ee7983 */ /* 0x000ee80000100a00 */
[----:B-1----:R-:W3:Y:S04]  /*19e50*/  LDL.64 R236, [R1+0x1060] ;  /* 0x0010600001ec7983 */ /* 0x002ee80000100a00 */
[----:B--2---:R1:W-:Y:S04]  /*19e60*/  LDGSTS.E [R234+0x47e00], [R200.64], P5 ;  /* 0x47e00000c8ea7fae */ /* 0x0043e8000a921844 */
[----:B----4-:R2:W-:Y:S04]  /*19e70*/  LDGSTS.E [R234+0x48e00], [R202.64], P5 ;  /* 0x48e00000caea7fae */ /* 0x0105e8000a921844 */
[----:B---3--:R3:W-:Y:S04]  /*19e80*/  LDGSTS.E [R234+0x49e00], [R204.64], P5 ;  /* 0x49e00000ccea7fae */ /* 0x0087e8000a921844 */
[----:B-1----:R-:W4:Y:S04]  /*19e90*/  LDL.LU.64 R200, [R1+0x28b8] ;  /* 0x0028b80001c87983 */ /* 0x002f280000300a00 */
[----:B--2---:R-:W2:Y:S04]  /*19ea0*/  LDL.LU.64 R202, [R1+0x28b0] ;  /* 0x0028b00001ca7983 */ /* 0x004ea80000300a00 */
[----:B---3--:R-:W3:Y:S04]  /*19eb0*/  LDL.LU.64 R204, [R1+0x28a8] ;  /* 0x0028a80001cc7983 */ /* 0x008ee80000300a00 */
[----:B------:R1:W-:Y:S04]  /*19ec0*/  LDGSTS.E [R234+0x4ae00], [R206.64], P5 ;  /* 0x4ae00000ceea7fae */ /* 0x0003e8000a921844 */
[----:B------:R1:W-:Y:S04]  /*19ed0*/  LDGSTS.E [R234+0x4be00], [R208.64], P5 ;  /* 0x4be00000d0ea7fae */ /* 0x0003e8000a921844 */
[----:B------:R1:W-:Y:S04]  /*19ee0*/  LDGSTS.E [R234+0x4ce00], [R210.64], P5 ;  /* 0x4ce00000d2ea7fae */ /* 0x0003e8000a921844 */
[----:B-1----:R-:W2:Y:S04]  /*19ef0*/  LDL.LU.64 R206, [R1+0x28a0] ;  /* 0x0028a00001ce7983 */ /* 0x002ea80000300a00 */
[----:B------:R-:W2:Y:S04]  /*19f00*/  LDL.LU.64 R208, [R1+0x2898] ;  /* 0x0028980001d07983 */ /* 0x000ea80000300a00 */
[----:B------:R-:W2:Y:S04]  /*19f10*/  LDL.LU.64 R210, [R1+0x2890] ;  /* 0x0028900001d27983 */ /* 0x000ea80000300a00 */
        /* <DEDUP_REMOVED lines=21> */
[----:B-1----:R-:W3:Y:S04]  /*1a070*/  LDL.LU.64 R228, [R1+0x278] ;  /* 0x0002780001e47983 */ /* 0x002ee80000300a00 */
[----:B------:R-:W4:Y:S04]  /*1a080*/  LDL.LU.64 R242, [R1+0x240] ;  /* 0x0002400001f27983 */ /* 0x000f280000300a00 */
[----:B------:R1:W-:Y:S04]  /*1a090*/  LDGSTS.E [R234+0x59e00], [R240.64], P5 ;  /* 0x59e00000f0ea7fae */ /* 0x0003e8000a921844 */
[----:B------:R1:W-:Y:S04]  /*1a0a0*/  LDGSTS.E [R234+0x5ae00], [R232.64], P5 ;  /* 0x5ae00000e8ea7fae */ /* 0x0003e8000a921844 */
[----:B------:R1:W-:Y:S04]  /*1a0b0*/  LDGSTS.E [R234+0x5be00], [R248.64], P5 ;  /* 0x5be00000f8ea7fae */ /* 0x0003e8000a921844 */
[----:B-1----:R-:W4:Y:S04]  /*1a0c0*/  LDL.LU.64 R240, [R1+0x238] ;  /* 0x0002380001f07983 */ /* 0x002f280000300a00 */
[----:B------:R1:W-:Y:S04]  /*1a0d0*/  LDGSTS.E [R234+0x5ce00], [R246.64], P5 ;  /* 0x5ce00000f6ea7fae */ /* 0x0003e8000a921844 */
[----:B------:R1:W-:Y:S04]  /*1a0e0*/  LDGSTS.E [R234+0x5de00], [R244.64], P5 ;  /* 0x5de00000f4ea7fae */ /* 0x0003e8000a921844 */
[----:B------:R1:W-:Y:S04]  /*1a0f0*/  LDGSTS.E [R234+0x5ee00], [R238.64], P5 ;  /* 0x5ee00000eeea7fae */ /* 0x0003e8000a921844 */
[----:B------:R1:W-:Y:S04]  /*1a100*/  LDGSTS.E [R234+0x5fe00], [R236.64], P5 ;  /* 0x5fe00000ecea7fae */ /* 0x0003e8000a921844 */
[----:B------:R-:W0:Y:S04]  /*1a110*/  LDGDEPBAR ;  /* 0x00000000000079af */ /* 0x000e280000000000 */
[----:B-1----:R-:W1:Y:S01]  /*1a120*/  S2R R237, SR_TID.X ;  /* 0x0000000000ed7919 */ /* 0x002e620000002100 */
[----:B------:R-:W-:-:S02]  /*1a130*/  IMAD.MOV.U32 R233, RZ, RZ, c[0x0][0x180] ;  /* 0x00006000ffe97624 */ /* 0x000fc400078e00ff */
[----:B------:R-:W-:Y:S01]  /*1a140*/  IMAD.WIDE R246, R252, 0x4, R84 ;  /* 0x00000004fcf67825 */ /* 0x000fe200078e0254 */
[----:B------:R-:W-:Y:S01]  /*1a150*/  SEL R0, R0, RZ, P0 ;  /* 0x000000ff00007207 */ /* 0x000fe20000000000 */
[----:B------:R-:W4:Y:S01]  /*1a160*/  LDL.LU.64 R234, [R1+0x200] ;  /* 0x0002000001ea7983 */ /* 0x000f220000300a00 */
[C---:B------:R-:W-:Y:S02]  /*1a170*/  IADD3 R232, R233.reuse, -0x95, RZ ;  /* 0xffffff6be9e87810 */ /* 0x040fe40007ffe0ff */
[----:B------:R-:W-:Y:S01]  /*1a180*/  IADD3 R233, R233, -0x99, RZ ;  /* 0xffffff67e9e97810 */ /* 0x000fe20007ffe0ff */
[----:B------:R-:W-:Y:S01]  /*1a190*/  IMAD.WIDE R244, R252, 0x4, R82 ;  /* 0x00000004fcf47825 */ /* 0x000fe200078e0252 */
[----:B------:R-:W-:Y:S02]  /*1a1a0*/  ISETP.GE.U32.AND P5, PT, R232, 0x7ffffeec, PT ;  /* 0x7ffffeece800780c */ /* 0x000fe40003fa6070 */
[----:B------:R-:W-:Y:S02]  /*1a1b0*/  ISETP.GE.U32.AND P0, PT, R233, 0x7ffffee8, PT ;  /* 0x7ffffee8e900780c */ /* 0x000fe40003f06070 */
[----:B------:R-:W4:Y:S04]  /*1a1c0*/  LDL.LU.64 R232, [R1+0x1f8] ;  /* 0x0001f80001e87983 */ /* 0x000f280000300a00 */
[----:B------:R2:W-:Y:S01]  /*1a1d0*/  STL.64 [R1+0x1378], R246 ;  /* 0x001378f601007387 */ /* 0x0005e20000100a00 */
[----:B-1----:R-:W-:-:S05]  /*1a1e0*/  LOP3.LUT R237, R237, 0x7f, RZ, 0xc0, !PT ;  /* 0x0000007feded7812 */ /* 0x002fca00078ec0ff */
[----:B------:R-:W-:Y:S01]  /*1a1f0*/  IMAD.SHL.U32 R84, R237, 0x4, RZ ;  /* 0x00000004ed547824 */ /* 0x000fe200078e00ff */
[----:B------:R-:W-:Y:S06]  /*1a200*/  BAR.SYNC.DEFER_BLOCKING 0x0 ;  /* 0x0000000000007b1d */ /* 0x000fec0000010000 */
[----:B------:R-:W4:Y:S04]  /*1a210*/  LDL.LU.64 R236, [R1+0x1c0] ;  /* 0x0001c00001ec7983 */ /* 0x000f280000300a00 */
[----:B------:R-:W4:Y:S04]  /*1a220*/  LDL.LU.64 R238, [R1+0x1b8] ;  /* 0x0001b80001ee7983 */ /* 0x000f280000300a00 */
[----:B------:R-:W-:Y:S04]  /*1a230*/  STL.64 [R1+0x1380], R244 ;  /* 0x001380f401007387 */ /* 0x000fe80000100a00 */
[----:B------:R-:W-:Y:S01]  /*1a240*/  @!PT LDS RZ, [RZ] ;  /* 0x00000000fffff984 */ /* 0x000fe20000000800 */
[----:B------:R-:W-:Y:S01]  /*1a250*/  @!PT LDS RZ, [RZ] ;  /* 0x00000000fffff984 */ /* 0x000fe20000000800 */
[----:B------:R-:W-:Y:S01]  /*1a260*/  @!PT LDS RZ, [RZ] ;  /* 0x00000000fffff984 */ /* 0x000fe20000000800 */
[----:B------:R1:W-:Y:S04]  /*1a270*/  LDGSTS.E [R84+0x20000], [R246.64], !P1 ;  /* 0x20000000f6547fae */ /* 0x0003e8000c921844 */
[----:B------:R1:W-:Y:S01]  /*1a280*/  LDGSTS.E [R84+0x20200], [R244.64], !P1 ;  /* 0x20200000f4547fae */ /* 0x0003e2000c921844 */
[----:B--2---:R-:W-:-:S05]  /*1a290*/  IMAD.WIDE R230, R252, 0x4, R230 ;  /* 0x00000004fce67825 */ /* 0x004fca00078e02e6 */
[----:B------:R-:W-:Y:S04]  /*1a2a0*/  STL.64 [R1+0x1028], R230 ;  /* 0x001028e601007387 */ /* 0x000fe80000100a00 */
[----:B-1----:R-:W2:Y:S04]  /*1a2b0*/  LDL.LU.64 R246, [R1+0x180] ;  /* 0x0001800001f67983 */ /* 0x002ea80000300a00 */
[----:B------:R1:W-:Y:S01]  /*1a2c0*/  LDGSTS.E [R84+0x21000], [R230.64], !P6 ;  /* 0x21000000e6547fae */ /* 0x0003e2000f121844 */
[----:B---3--:R-:W-:-:S04]  /*1a2d0*/  IMAD.WIDE R228, R252, 0x4, R228 ;  /* 0x00000004fce47825 */ /* 0x008fc800078e02e4 */
[C---:B----4-:R-:W-:Y:S01]  /*1a2e0*/  IMAD.WIDE R242, R252.reuse, 0x4, R242 ;  /* 0x00000004fcf27825 */ /* 0x050fe200078e02f2 */
[----:B------:R3:W-:Y:S04]  /*1a2f0*/  STL.64 [R1+0x1020], R228 ;  /* 0x001020e401007387 */ /* 0x0007e80000100a00 */
[----:B------:R-:W4:Y:S04]  /*1a300*/  LDL.LU.64 R248, [R1+0x178] ;  /* 0x0001780001f87983 */ /* 0x000f280000300a00 */
[----:B------:R1:W-:Y:S04]  /*1a310*/  STL.64 [R1+0x1018], R242 ;  /* 0x001018f201007387 */ /* 0x0003e80000100a00 */
[----:B------:R3:W-:Y:S01]  /*1a320*/  LDGSTS.E [R84+0x21200], [R228.64], !P6 ;  /* 0x21200000e4547fae */ /* 0x0007e2000f121844 */
[----:B------:R-:W-:-:S03]  /*1a330*/  IMAD.WIDE R240, R252, 0x4, R240 ;  /* 0x00000004fcf07825 */ /* 0x000fc600078e02f0 */
[----:B------:R1:W-:Y:S04]  /*1a340*/  LDGSTS.E [R84+0x22000], [R242.64], !P3 ;  /* 0x22000000f2547fae */ /* 0x0003e8000d921844 */
[----:B------:R1:W-:Y:S04]  /*1a350*/  STL.64 [R1+0x1010], R240 ;  /* 0x001010f001007387 */ /* 0x0003e80000100a00 */
[----:B---3--:R-:W3:Y:S04]  /*1a360*/  LDL.LU.64 R228, [R1+0x140] ;  /* 0x0001400001e47983 */ /* 0x008ee80000300a00 */
[----:B-1----:R-:W3:Y:S04]  /*1a370*/  LDL.LU.64 R230, [R1+0x138] ;  /* 0x0001380001e67983 */ /* 0x002ee80000300a00 */
[----:B------:R1:W-:Y:S01]  /*1a380*/  LDGSTS.E [R84+0x22200], [R240.64], !P3 ;  /* 0x22200000f0547fae */ /* 0x0003e2000d921844 */
[----:B------:R-:W-:-:S05]  /*1a390*/  IMAD.WIDE R250, R252, 0x4, R234 ;  /* 0x00000004fcfa7825 */ /* 0x000fca00078e02ea */
[----:B------:R2:W-:Y:S01]  /*1a3a0*/  LDGSTS.E [R84+0x23000], [R250.64], !P4 ;  /* 0x23000000fa547fae */ /* 0x0005e2000e121844 */
[----:B------:R-:W-:-:S03]  /*1a3b0*/  IMAD.WIDE R244, R252, 0x4, R232 ;  /* 0x00000004fcf47825 */ /* 0x000fc600078e02e8 */
[----:B------:R-:W3:Y:S04]  /*1a3c0*/  LDL.LU.64 R232, [R1+0x100] ;  /* 0x0001000001e87983 */ /* 0x000ee80000300a00 */
[----:B------:R-:W3:Y:S04]  /*1a3d0*/  LDL.LU.64 R234, [R1+0xf8] ;  /* 0x0000f80001ea7983 */ /* 0x000ee80000300a00 */
[----:B------:R-:W-:Y:S04]  /*1a3e0*/  STL.64 [R1+0x1008], R250 ;  /* 0x001008fa01007387 */ /* 0x000fe80000100a00 */
[----:B------:R-:W-:Y:S04]  /*1a3f0*/  STL.64 [R1+0x1000], R244 ;  /* 0x001000f401007387 */ /* 0x000fe80000100a00 */
[----:B------:R1:W-:Y:S01]  /*1a400*/  LDGSTS.E [R84+0x23200], [R244.64], !P4 ;  /* 0x23200000f4547fae */ /* 0x0003e2000e121844 */
[----:B------:R-:W-:-:S03]  /*1a410*/  IMAD.WIDE R242, R252, 0x4, R236 ;  /* 0x00000004fcf27825 */ /* 0x000fc600078e02ec */
[----:B------:R-:W3:Y:S01]  /*1a420*/  LDL.LU.64 R236, [R1+0xc0] ;  /* 0x0000c00001ec7983 */ /* 0x000ee20000300a00 */
[----:B-1----:R-:W-:-:S03]  /*1a430*/  IMAD.WIDE R240, R252, 0x4, R238 ;  /* 0x00000004fcf07825 */ /* 0x002fc600078e02ee */
[----:B------:R-:W3:Y:S04]  /*1a440*/  LDL.LU.64 R238, [R1+0xb8] ;  /* 0x0000b80001ee7983 */ /* 0x000ee80000300a00 */
[----:B------:R-:W-:Y:S04]  /*1a450*/  STL.64 [R1+0xff8], R242 ;  /* 0x000ff8f201007387 */ /* 0x000fe80000100a00 */
[----:B------:R1:W-:Y:S04]  /*1a460*/  LDGSTS.E [R84+0x24000], [R242.64], !P2 ;  /* 0x24000000f2547fae */ /* 0x0003e8000d121844 */
[----:B------:R1:W-:Y:S04]  /*1a470*/  STL.64 [R1+0xff0], R240 ;  /* 0x000ff0f001007387 */ /* 0x0003e80000100a00 */
[----:B------:R1:W-:Y:S04]  /*1a480*/  LDGSTS.E [R84+0x24200], [R240.64], !P2 ;  /* 0x24200000f0547fae */ /* 0x0003e8000d121844 */
[----:B-1----:R-:W3:Y:S04]  /*1a490*/  LDL.LU.64 R240, [R1+0x80] ;  /* 0x0000800001f07983 */ /* 0x002ee80000300a00 */
[----:B------:R-:W3:Y:S04]  /*1a4a0*/  LDL.LU.64 R242, [R1+0x78] ;  /* 0x0000780001f27983 */ /* 0x000ee80000300a00 */
[----:B------:R-:W3:Y:S01]  /*1a4b0*/  LDL.LU.64 R244, [R1+0x40] ;  /* 0x0000400001f47983 */ /* 0x000ee20000300a00 */
[----:B--2---:R-:W-:-:S03]  /*1a4c0*/  IMAD.WIDE R250, R252, 0x4, R246 ;  /* 0x00000004fcfa7825 */ /* 0x004fc600078e02f6 */
[----:B------:R-:W2:Y:S04]  /*1a4d0*/  LDL.LU.64 R246, [R1+0x38] ;  /* 0x0000380001f67983 */ /* 0x000ea80000300a00 */
[----:B------:R-:W-:Y:S04]  /*1a4e0*/  STL.64 [R1+0xfe8], R250 ;  /* 0x000fe8fa01007387 */ /* 0x000fe80000100a00 */
[----:B------:R1:W-:Y:S01]  /*1a4f0*/  LDGSTS.E [R84+0x25000], [R250.64], !P5 ;  /* 0x25000000fa547fae */ /* 0x0003e2000e921844 */
[----:B----4-:R-:W-:-:S05]  /*1a500*/  IMAD.WIDE R248, R252, 0x4, R248 ;  /* 0x00000004fcf87825 */ /* 0x010fca00078e02f8 */
[----:B------:R4:W-:Y:S04]  /*1a510*/  STL.64 [R1+0xfe0], R248 ;  /* 0x000fe0f801007387 */ /* 0x0009e80000100a00 */
[----:B------:R4:W-:Y:S01]  /*1a520*/  LDGSTS.E [R84+0x25200], [R248.64], !P5 ;  /* 0x25200000f8547fae */ /* 0x0009e2000e921844 */
[----:B---3--:R-:W-:-:S04]  /*1a530*/  IMAD.WIDE R228, R252, 0x4, R228 ;  /* 0x00000004fce47825 */ /* 0x008fc800078e02e4 */
[----:B------:R-:W-:Y:S01]  /*1a540*/  IMAD.WIDE R230, R252, 0x4, R230 ;  /* 0x00000004fce67825 */ /* 0x000fe200078e02e6 */
[----:B------:R3:W-:Y:S04]  /*1a550*/  STL.64 [R1+0x1078], R228 ;  /* 0x001078e401007387 */ /* 0x0007e80000100a00 */
[----:B----4-:R-:W4:Y:S04]  /*1a560*/  LDL.LU.64 R248, [R1+0x10] ;  /* 0x0000100001f87983 */ /* 0x010f280000300a00 */
[----:B------:R3:W-:Y:S04]  /*1a570*/  STL.64 [R1+0x1080], R230 ;  /* 0x001080e601007387 */ /* 0x0007e80000100a00 */
[----:B-1----:R-:W4:Y:S01]  /*1a580*/  LDL.LU.64 R250, [R1+0x8] ;  /* 0x0000080001fa7983 */ /* 0x002f220000300a00 */
[----:B------:R-:W-:-:S03]  /*1a590*/  IMAD.MOV.U32 R85, RZ, RZ, c[0x0][0x180] ;  /* 0x00006000ff557624 */ /* 0x000fc600078e00ff */
[----:B------:R3:W-:Y:S02]  /*1a5a0*/  LDGSTS.E [R84+0x26000], [R228.64], !P0 ;  /* 0x26000000e4547fae */ /* 0x0007e4000c121844 */
[C---:B------:R-:W-:Y:S02]  /*1a5b0*/  IADD3 R82, R85.reuse, -0x9d, RZ ;  /* 0xffffff6355527810 */ /* 0x040fe40007ffe0ff */
[C---:B------:R-:W-:Y:S01]  /*1a5c0*/  IADD3 R83, R85.reuse, -0xa1, RZ ;  /* 0xffffff5f55537810 */ /* 0x040fe20007ffe0ff */
[----:B------:R1:W-:Y:S01]  /*1a5d0*/  LDGSTS.E [R84+0x26200], [R230.64], !P0 ;  /* 0x26200000e6547fae */ /* 0x0003e2000c121844 */
[----:B------:R-:W-:Y:S02]  /*1a5e0*/  ISETP.GE.U32.AND P1, PT, R82, 0x7ffffee4, PT ;  /* 0x7ffffee45200780c */ /* 0x000fe40003f26070 */
[----:B------:R-:W-:Y:S02]  /*1a5f0*/  IADD3 R82, R85, -0xa5, RZ ;  /* 0xffffff5b55527810 */ /* 0x000fe40007ffe0ff */
[----:B------:R-:W-:-:S02]  /*1a600*/  ISETP.GE.U32.AND P6, PT, R83, 0x7ffffee0, PT ;  /* 0x7ffffee05300780c */ /* 0x000fc40003fc6070 */
[----:B------:R-:W-:Y:S01]  /*1a610*/  ISETP.GE.U32.AND P3, PT, R82, 0x7ffffedc, PT ;  /* 0x7ffffedc5200780c */ /* 0x000fe20003f66070 */
[----:B---3--:R-:W3:Y:S01]  /*1a620*/  LDL.LU.64 R228, [R1+0x2848] ;  /* 0x0028480001e47983 */ /* 0x008ee20000300a00 */
[C---:B------:R-:W-:Y:S01]  /*1a630*/  IMAD.WIDE R232, R252.reuse, 0x4, R232 ;  /* 0x00000004fce87825 */ /* 0x040fe200078e02e8 */
[C---:B------:R-:W-:Y:S02]  /*1a640*/  IADD3 R83, R85.reuse, -0xa9, RZ ;  /* 0xffffff5755537810 */ /* 0x040fe40007ffe0ff */
[----:B-1----:R-:W3:Y:S01]  /*1a650*/  LDL.LU.64 R230, [R1+0x2840] ;  /* 0x0028400001e67983 */ /* 0x002ee20000300a00 */
[----:B------:R-:W-:Y:S01]  /*1a660*/  IMAD.WIDE R234, R252, 0x4, R234 ;  /* 0x00000004fcea7825 */ /* 0x000fe200078e02ea */
[----:B------:R-:W-:Y:S02]  /*1a670*/  IADD3 R82, R85, -0xad, RZ ;  /* 0xffffff5355527810 */ /* 0x000fe40007ffe0ff */
[----:B------:R-:W-:Y:S01]  /*1a680*/  ISETP.GE.U32.AND P4, PT, R83, 0x7ffffed8, PT ;  /* 0x7ffffed85300780c */ /* 0x000fe20003f86070 */
[----:B------:R1:W-:Y:S01]  /*1a690*/  STL.64 [R1+0x1098], R232 ;  /* 0x001098e801007387 */ /* 0x0003e20000100a00 */
[----:B------:R-:W-:-:S03]  /*1a6a0*/  IADD3 R83, R85, -0xb1, RZ ;  /* 0xffffff4f55537810 */ /* 0x000fc60007ffe0ff */
[----:B------:R1:W-:Y:S01]  /*1a6b0*/  STL.64 [R1+0x10a0], R234 ;  /* 0x0010a0ea01007387 */ /* 0x0003e20000100a00 */
[----:B------:R-:W-:-:S03]  /*1a6c0*/  ISETP.GE.U32.AND P2, PT, R82, 0x7ffffed4, PT ;  /* 0x7ffffed45200780c */ /* 0x000fc60003f46070 */
[----:B------:R1:W-:Y:S04]  /*1a6d0*/  LDGSTS.E [R84+0x27000], [R232.64], !P1 ;  /* 0x27000000e8547fae */ /* 0x0003e8000c921844 */
[----:B------:R1:W-:Y:S01]  /*1a6e0*/  LDGSTS.E [R84+0x27200], [R234.64], !P1 ;  /* 0x27200000ea547fae */ /* 0x0003e2000c921844 */
[----:B------:R-:W-:-:S04]  /*1a6f0*/  IMAD.WIDE R236, R252, 0x4, R236 ;  /* 0x00000004fcec7825 */ /* 0x000fc800078e02ec */
[----:B------:R-:W-:Y:S01]  /*1a700*/  IMAD.WIDE R238, R252, 0x4, R238 ;  /* 0x00000004fcee7825 */ /* 0x000fe200078e02ee */
[----:B------:R1:W-:Y:S04]  /*1a710*/  LDGSTS.E [R84+0x28000], [R236.64], !P6 ;  /* 0x28000000ec547fae */ /* 0x0003e8000f121844 */
[----:B-1----:R-:W3:Y:S04]  /*1a720*/  LDL.LU.64 R232, [R1+0x2838] ;  /* 0x0028380001e87983 */ /* 0x002ee80000300a00 */
[----:B------:R-:W3:Y:S01]  /*1a730*/  LDL.LU.64 R234, [R1+0x2830] ;  /* 0x0028300001ea7983 */ /* 0x000ee20000300a00 */
[----:B------:R-:W-:-:S03]  /*1a740*/  ISETP.GE.U32.AND P5, PT, R83, 0x7ffffed0, PT ;  /* 0x7ffffed05300780c */ /* 0x000fc60003fa6070 */
[----:B------:R1:W-:Y:S01]  /*1a750*/  STL.64 [R1+0x10b8], R236 ;  /* 0x0010b8ec01007387 */ /* 0x0003e20000100a00 */
[----:B------:R-:W-:-:S03]  /*1a760*/  IADD3 R82, R85, -0xb5, RZ ;  /* 0xffffff4b55527810 */ /* 0x000fc60007ffe0ff */
[----:B------:R1:W-:Y:S04]  /*1a770*/  STL.64 [R1+0x10c0], R238 ;  /* 0x0010c0ee01007387 */ /* 0x0003e80000100a00 */
[----:B------:R1:W-:Y:S04]  /*1a780*/  LDGSTS.E [R84+0x28200], [R238.64], !P6 ;  /* 0x28200000ee547fae */ /* 0x0003e8000f121844 */
[----:B-1----:R-:W3:Y:S01]  /*1a790*/  LDL.LU.64 R236, [R1+0x2828] ;  /* 0x0028280001ec7983 */ /* 0x002ee20000300a00 */
[----:B------:R-:W-:-:S04]  /*1a7a0*/  IMAD.WIDE R240, R252, 0x4, R240 ;  /* 0x00000004fcf07825 */ /* 0x000fc800078e02f0 */
[C---:B------:R-:W-:Y:S01]  /*1a7b0*/  IMAD.WIDE R242, R252.reuse, 0x4, R242 ;  /* 0x00000004fcf27825 */ /* 0x040fe200078e02f2 */
[----:B------:R-:W3:Y:S03]  /*1a7c0*/  LDL.LU.64 R238, [R1+0x2820] ;  /* 0x0028200001ee7983 */ /* 0x000ee60000300a00 */
[----:B------:R-:W-:Y:S01]  /*1a7d0*/  IMAD.WIDE R244, R252, 0x4, R244 ;  /* 0x00000004fcf47825 */ /* 0x000fe200078e02f4 */
[----:B------:R1:W-:Y:S01]  /*1a7e0*/  STL.64 [R1+0x10d8], R240 ;  /* 0x0010d8f001007387 */ /* 0x0003e20000100a00 */
[----:B------:R-:W-:-:S03]  /*1a7f0*/  IADD3 R83, R85, -0xb9, RZ ;  /* 0xffffff4755537810 */ /* 0x000fc60007ffe0ff */
[----:B------:R1:W-:Y:S01]  /*1a800*/  STL.64 [R1+0x10e0], R242 ;  /* 0x0010e0f201007387 */ /* 0x0003e20000100a00 */
[----:B------:R-:W-:-:S03]  /*1a810*/  ISETP.GE.U32.AND P0, PT, R82, 0x7ffffecc, PT ;  /* 0x7ffffecc5200780c */ /* 0x000fc60003f06070 */
[----:B------:R1:W-:Y:S04]  /*1a820*/  LDGSTS.E [R84+0x29000], [R240.64], !P3 ;  /* 0x29000000f0547fae */ /* 0x0003e8000d921844 */
[----:B------:R1:W-:Y:S01]  /*1a830*/  LDGSTS.E [R84+0x29200], [R242.64], !P3 ;  /* 0x29200000f2547fae */ /* 0x0003e2000d921844 */
[----:B------:R-:W-:Y:S01]  /*1a840*/  ISETP.GE.U32.AND P1, PT, R83, 0x7ffffec8, PT ;  /* 0x7ffffec85300780c */ /* 0x000fe20003f26070 */
[----:B-----5:R-:W-:Y:S02]  /*1a850*/  IMAD.WIDE R80, R252, 0x4, R80 ;  /* 0x00000004fc507825 */ /* 0x020fe400078e0250 */
[----:B------:R2:W-:Y:S04]  /*1a860*/  LDGSTS.E [R84+0x2a000], [R244.64], !P4 ;  /* 0x2a000000f4547fae */ /* 0x0005e8000e121844 */
[----:B-1----:R-:W3:Y:S04]  /*1a870*/  LDL.LU.64 R240, [R1+0x2818] ;  /* 0x0028180001f07983 */ /* 0x002ee80000300a00 */
[----:B------:R-:W3:Y:S01]  /*1a880*/  LDL.LU.64 R242, [R1+0x2810] ;  /* 0x0028100001f27983 */ /* 0x000ee20000300a00 */
[----:B------:R-:W-:-:S03]  /*1a890*/  IADD3 R82, R85, -0xbd, RZ ;  /* 0xffffff4355527810 */ /* 0x000fc60007ffe0ff */
[----:B------:R1:W-:Y:S01]  /*1a8a0*/  STL.64 [R1+0x1100], R244 ;  /* 0x001100f401007387 */ /* 0x0003e20000100a00 */
[----:B------:R-:W-:Y:S01]  /*1a8b0*/  IADD3 R83, R85, -0xc1, RZ ;  /* 0xffffff3f55537810 */ /* 0x000fe20007ffe0ff */
[----:B------:R-:W-:Y:S01]  /*1a8c0*/  IMAD.WIDE R78, R252, 0x4, R78 ;  /* 0x00000004fc4e7825 */ /* 0x000fe200078e024e */
[----:B------:R-:W-:Y:S02]  /*1a8d0*/  ISETP.GE.U32.AND P6, PT, R82, 0x7ffffec4, PT ;  /* 0x7ffffec45200780c */ /* 0x000fe40003fc6070 */
[----:B------:R-:W-:Y:S01]  /*1a8e0*/  ISETP.GE.U32.AND P3, PT, R83, 0x7ffffec0, PT ;  /* 0x7ffffec05300780c */ /* 0x000fe20003f66070 */
[----:B------:R-:W-:Y:S01]  /*1a8f0*/  IMAD.WIDE R76, R252, 0x4, R76 ;  /* 0x00000004fc4c7825 */ /* 0x000fe200078e024c */
[----:B------:R-:W-:-:S03]  /*1a900*/  IADD3 R82, R85, -0xc5, RZ ;  /* 0xffffff3b55527810 */ /* 0x000fc60007ffe0ff */
[----:B------:R-:W-:Y:S01]  /*1a910*/  IMAD.WIDE R72, R252, 0x4, R72 ;  /* 0x00000004fc487825 */ /* 0x000fe200078e0248 */
[----:B------:R-:W-:-:S03]  /*1a920*/  IADD3 R83, R85, -0xc9, RZ ;  /* 0xffffff3755537810 */ /* 0x000fc60007ffe0ff */
[----:B------:R-:W-:-:S04]  /*1a930*/  IMAD.WIDE R70, R252, 0x4, R70 ;  /* 0x00000004fc467825 */ /* 0x000fc800078e0246 */
        /* <DEDUP_REMOVED lines=17> */
[----:B--2---:R-:W-:-:S05]  /*1aa50*/  IMAD.WIDE R246, R252, 0x4, R246 ;  /* 0x00000004fcf67825 */ /* 0x004fca00078e02f6 */
[----:B------:R2:W-:Y:S04]  /*1aa60*/  STL.64 [R1+0x1108], R246 ;  /* 0x001108f601007387 */ /* 0x0005e80000100a00 */
[----:B-1----:R-:W3:Y:S04]  /*1aa70*/  LDL.LU.64 R244, [R1+0x2808] ;  /* 0x0028080001f47983 */ /* 0x002ee80000300a00 */
[----:B------:R2:W-:Y:S01]  /*1aa80*/  LDGSTS.E [R84+0x2a200], [R246.64], !P4 ;  /* 0x2a200000f6547fae */ /* 0x0005e2000e121844 */
[----:B------:R-:W-:-:S03]  /*1aa90*/  ISETP.GE.U32.AND P4, PT, R82, 0x7ffffebc, PT ;  /* 0x7ffffebc5200780c */ /* 0x000fc60003f86070 */
[----:B--2---:R-:W2:Y:S01]  /*1aaa0*/  LDL.LU.64 R246, [R1+0x2800] ;  /* 0x0028000001f67983 */ /* 0x004ea20000300a00 */
[----:B----4-:R-:W-:-:S04]  /*1aab0*/  IMAD.WIDE R248, R252, 0x4, R248 ;  /* 0x00000004fcf87825 */ /* 0x010fc800078e02f8 */
[C---:B------:R-:W-:Y:S01]  /*1aac0*/  IMAD.WIDE R250, R252.reuse, 0x4, R250 ;  /* 0x00000004fcfa7825 */ /* 0x040fe200078e02fa */
[----:B------:R1:W-:Y:S04]  /*1aad0*/  STL.64 [R1+0x1130], R248 ;  /* 0x001130f801007387 */ /* 0x0003e80000100a00 */
[----:B------:R4:W-:Y:S04]  /*1aae0*/  STL.64 [R1+0x1138], R250 ;  /* 0x001138fa01007387 */ /* 0x0009e80000100a00 */
[----:B------:R1:W-:Y:S04]  /*1aaf0*/  LDGSTS.E [R84+0x2b000], [R248.64], !P2 ;  /* 0x2b000000f8547fae */ /* 0x0003e8000d121844 */
[----:B------:R4:W-:Y:S04]  /*1ab00*/  LDGSTS.E [R84+0x2b200], [R250.64], !P2 ;  /* 0x2b200000fa547fae */ /* 0x0009e8000d121844 */
[----:B------:R4:W-:Y:S04]  /*1ab10*/  LDGSTS.E [R84+0x2c000], [R80.64], !P5 ;  /* 0x2c00000050547fae */ /* 0x0009e8000e921844 */
[----:B-1----:R-:W2:Y:S04]  /*1ab20*/  LDL.LU.64 R248, [R1+0x27f8] ;  /* 0x0027f80001f87983 */ /* 0x002ea80000300a00 */
[----:B----4-:R-:W4:Y:S04]  /*1ab30*/  LDL.LU.64 R250, [R1+0x27f0] ;  /* 0x0027f00001fa7983 */ /* 0x010f280000300a00 */
[----:B------:R1:W-:Y:S04]  /*1ab40*/  STL.64 [R1+0x1160], R80 ;  /* 0x0011605001007387 */ /* 0x0003e80000100a00 */
[----:B------:R1:W-:Y:S04]  /*1ab50*/  STL.64 [R1+0x1168], R78 ;  /* 0x0011684e01007387 */ /* 0x0003e80000100a00 */
[----:B------:R1:W-:Y:S02]  /*1ab60*/  LDGSTS.E [R84+0x2c200], [R78.64], !P5 ;  /* 0x2c2000004e547fae */ /* 0x0003e4000e921844 */
[----:B-1----:R-:W-:-:S02]  /*1ab70*/  IMAD.WIDE R80, R252, 0x4, R74 ;  /* 0x00000004fc507825 */ /* 0x002fc400078e024a */
[----:B------:R-:W-:Y:S01]  /*1ab80*/  STL.64 [R1+0x1190], R76 ;  /* 0x0011904c01007387 */ /* 0x000fe20000100a00 */
[----:B------:R-:W-:-:S03]  /*1ab90*/  ISETP.GE.U32.AND P2, PT, R83, 0x7ffffeb8, PT ;  /* 0x7ffffeb85300780c */ /* 0x000fc60003f46070 */
[----:B------:R1:W-:Y:S01]  /*1aba0*/  LDGSTS.E [R84+0x2d000], [R76.64], !P0 ;  /* 0x2d0000004c547fae */ /* 0x0003e2000c121844 */
[----:B------:R-:W-:-:S03]  /*1abb0*/  IADD3 R82, R85, -0xcd, RZ ;  /* 0xffffff3355527810 */ /* 0x000fc60007ffe0ff */
[----:B------:R-:W-:Y:S04]  /*1abc0*/  STL.64 [R1+0x1198], R80 ;  /* 0x0011985001007387 */ /* 0x000fe80000100a00 */
[----:B------:R1:W-:Y:S04]  /*1abd0*/  LDGSTS.E [R84+0x2d200], [R80.64], !P0 ;  /* 0x2d20000050547fae */ /* 0x0003e8000c121844 */
[----:B------:R1:W-:Y:S04]  /*1abe0*/  STL.64 [R1+0x11c0], R72 ;  /* 0x0011c04801007387 */ /* 0x0003e80000100a00 */
[----:B------:R1:W-:Y:S01]  /*1abf0*/  LDGSTS.E [R84+0x2e000], [R72.64], !P1 ;  /* 0x2e00000048547fae */ /* 0x0003e2000c921844 */
[----:B------:R-:W-:-:S03]  /*1ac00*/  IADD3 R78, R85, -0xd1, RZ ;  /* 0xffffff2f554e7810 */ /* 0x000fc60007ffe0ff */
[----:B------:R1:W-:Y:S01]  /*1ac10*/  STL.64 [R1+0x11c8], R70 ;  /* 0x0011c84601007387 */ /* 0x0003e20000100a00 */
[----:B------:R-:W-:-:S03]  /*1ac20*/  ISETP.GE.U32.AND P5, PT, R82, 0x7ffffeb4, PT ;  /* 0x7ffffeb45200780c */ /* 0x000fc60003fa6070 */
[----:B------:R1:W-:Y:S02]  /*1ac30*/  LDGSTS.E [R84+0x2e200], [R70.64], !P1 ;  /* 0x2e20000046547fae */ /* 0x0003e4000c921844 */
[----:B-1----:R-:W-:Y:S02]  /*1ac40*/  IMAD.WIDE R72, R252, 0x4, R66 ;  /* 0x00000004fc487825 */ /* 0x002fe400078e0242 */
        /* <DEDUP_REMOVED lines=35> */
[----:B------:R-:W-:Y:S01]  /*1ae80*/  STL.64 [R1+0x1350], R46 ;  /* 0x0013502e01007387 */ /* 0x000fe20000100a00 */
[----:B------:R-:W-:-:S03]  /*1ae90*/  ISETP.GE.U32.AND P2, PT, R58, 0x7ffffe9c, PT ;  /* 0x7ffffe9c3a00780c */ /* 0x000fc60003f46070 */
[----:B------:R3:W-:Y:S01]  /*1aea0*/  LDGSTS.E [R84+0x34200], [R46.64], !P0 ;  /* 0x342000002e547fae */ /* 0x0007e2000c121844 */
[----:B-1----:R-:W-:-:S03]  /*1aeb0*/  IMAD.WIDE R48, R252, 0x4, R42 ;  /* 0x00000004fc307825 */ /* 0x002fc600078e022a */
[----:B------:R-:W-:Y:S01]  /*1aec0*/  STL.64 [R1+0x1370], R44 ;  /* 0x0013702c01007387 */ /* 0x000fe20000100a00 */
[----:B------:R-:W-:-:S03]  /*1aed0*/  ISETP.GE.U32.AND P5, PT, R54, 0x7ffffe98, PT ;  /* 0x7ffffe983600780c */ /* 0x000fc60003fa6070 */
[----:B------:R1:W-:Y:S04]  /*1aee0*/  LDGSTS.E [R84+0x35000], [R44.64], !P1 ;  /* 0x350000002c547fae */ /* 0x0003e8000c921844 */
[----:B------:R-:W-:Y:S04]  /*1aef0*/  STL.64 [R1+0x1410], R48 ;  /* 0x0014103001007387 */ /* 0x000fe80000100a00 */
[----:B------:R1:W-:Y:S04]  /*1af00*/  LDGSTS.E [R84+0x35200], [R48.64], !P1 ;  /* 0x3520000030547fae */ /* 0x0003e8000c921844 */
[----:B------:R1:W-:Y:S04]  /*1af10*/  STL.64 [R1+0x1448], R40 ;  /* 0x0014482801007387 */ /* 0x0003e80000100a00 */
[----:B------:R1:W-:Y:S04]  /*1af20*/  LDGSTS.E [R84+0x36000], [R40.64], !P6 ;  /* 0x3600000028547fae */ /* 0x0003e8000f121844 */
[----:B------:R-:W3:Y:S04]  /*1af30*/  S2R R81, SR_TID.X ;  /* 0x0000000000517919 */ /* 0x000ee80000002100 */
[----:B------:R-:W-:Y:S01]  /*1af40*/  STL.64 [R1+0x1450], R38 ;  /* 0x0014502601007387 */ /* 0x000fe20000100a00 */
[----:B-1----:R-:W-:-:S03]  /*1af50*/  IMAD.WIDE R40, R252, 0x4, R34 ;  /* 0x00000004fc287825 */ /* 0x002fc600078e0222 */
[----:B------:R1:W-:Y:S04]  /*1af60*/  LDGSTS.E [R84+0x36200], [R38.64], !P6 ;  /* 0x3620000026547fae */ /* 0x0003e8000f121844 */
[----:B------:R-:W-:Y:S04]  /*1af70*/  STL.64 [R1+0x1488], R36 ;  /* 0x0014882401007387 */ /* 0x000fe80000100a00 */
[----:B------:R1:W-:Y:S04]  /*1af80*/  LDGSTS.E [R84+0x37000], [R36.64], !P3 ;  /* 0x3700000024547fae */ /* 0x0003e8000d921844 */
[----:B------:R-:W-:Y:S04]  /*1af90*/  STL.64 [R1+0x1490], R40 ;  /* 0x0014902801007387 */ /* 0x000fe80000100a00 */
[----:B------:R1:W-:Y:S04]  /*1afa0*/  LDGSTS.E [R84+0x37200], [R40.64], !P3 ;  /* 0x3720000028547fae */ /* 0x0003e8000d921844 */
[----:B------:R1:W-:Y:S04]  /*1afb0*/  STL.64 [R1+0x14c8], R32 ;  /* 0x0014c82001007387 */ /* 0x0003e80000100a00 */
[----:B------:R1:W-:Y:S01]  /*1afc0*/  LDGSTS.E [R84+0x38000], [R32.64], !P4 ;  /* 0x3800000020547fae */ /* 0x0003e2000e121844 */
[----:B------:R-:W-:-:S03]  /*1afd0*/  IMAD.WIDE R22, R252, 0x4, R22 ;  /* 0x00000004fc167825 */ /* 0x000fc600078e0216 */
[----:B------:R-:W-:Y:S04]  /*1afe0*/  STL.64 [R1+0x14d0], R30 ;  /* 0x0014d01e01007387 */ /* 0x000fe80000100a00 */
[----:B------:R2:W-:Y:S01]  /*1aff0*/  LDGSTS.E [R84+0x38200], [R30.64], !P4 ;  /* 0x382000001e547fae */ /* 0x0005e2000e121844 */
[----:B-1----:R-:W-:-:S03]  /*1b000*/  IMAD.WIDE R32, R252, 0x4, R26 ;  /* 0x00000004fc207825 */ /* 0x002fc600078e021a */
[----:B------:R1:W-:Y:S04]  /*1b010*/  STL.64 [R1+0x1508], R28 ;  /* 0x0015081c01007387 */ /* 0x0003e80000100a00 */
[----:B------:R1:W-:Y:S04]  /*1b020*/  LDGSTS.E [R84+0x39000], [R28.64], !P2 ;  /* 0x390000001c547fae */ /* 0x0003e8000d121844 */
[----:B------:R-:W-:Y:S04]  /*1b030*/  STL.64 [R1+0x1510], R32 ;  /* 0x0015102001007387 */ /* 0x000fe80000100a00 */
[----:B------:R2:W-:Y:S01]  /*1b040*/  LDGSTS.E [R84+0x39200], [R32.64], !P2 ;  /* 0x3920000020547fae */ /* 0x0005e2000d121844 */
[----:B-1----:R-:W-:-:S03]  /*1b050*/  IMAD.WIDE R28, R252, 0x4, R20 ;  /* 0x00000004fc1c7825 */ /* 0x002fc600078e0214 */
[----:B------:R1:W-:Y:S04]  /*1b060*/  STL.64 [R1+0x1548], R24 ;  /* 0x0015481801007387 */ /* 0x0003e80000100a00 */
[----:B------:R1:W-:Y:S01]  /*1b070*/  LDGSTS.E [R84+0x3a000], [R24.64], !P5 ;  /* 0x3a00000018547fae */ /* 0x0003e2000e921844 */
[----:B------:R-:W-:-:S03]  /*1b080*/  IMAD.WIDE R16, R252, 0x4, R16 ;  /* 0x00000004fc107825 */ /* 0x000fc600078e0210 */
[----:B------:R-:W-:Y:S01]  /*1b090*/  STL.64 [R1+0x1550], R22 ;  /* 0x0015501601007387 */ /* 0x000fe20000100a00 */
[----:B------:R-:W-:-:S03]  /*1b0a0*/  IMAD.WIDE R20, R252, 0x4, R14 ;  /* 0x00000004fc147825 */ /* 0x000fc600078e020e */
[----:B------:R-:W-:Y:S01]  /*1b0b0*/  STL.64 [R1+0x1588], R28 ;  /* 0x0015881c01007387 */ /* 0x000fe20000100a00 */
[----:B-1----:R-:W-:-:S03]  /*1b0c0*/  IMAD.WIDE R24, R252, 0x4, R18 ;  /* 0x00000004fc187825 */ /* 0x002fc600078e0212 */
[----:B------:R-:W4:Y:S04]  /*1b0d0*/  LDL.LU.64 R76, [R1+0x2b0] ;  /* 0x0002b000014c7983 */ /* 0x000f280000300a00 */
[----:B------:R-:W-:Y:S04]  /*1b0e0*/  STL.64 [R1+0x1590], R24 ;  /* 0x0015901801007387 */ /* 0x000fe80000100a00 */
[----:B------:R-:W4:Y:S01]  /*1b0f0*/  LDL.LU.64 R82, [R1+0x2a8] ;  /* 0x0002a80001527983 */ /* 0x000f220000300a00 */
[----:B---3--:R-:W-:-:S03]  /*1b100*/  LOP3.LUT R81, R81, 0x7f, RZ, 0xc0, !PT ;  /* 0x0000007f51517812 */ /* 0x008fc600078ec0ff */
[----:B------:R1:W-:Y:S04]  /*1b110*/  STL.64 [R1+0x1ae0], R16 ;  /* 0x001ae01001007387 */ /* 0x0003e80000100a00 */
[----:B------:R-:W-:Y:S04]  /*1b120*/  STL.64 [R1+0x1ae8], R20 ;  /* 0x001ae81401007387 */ /* 0x000fe80000100a00 */
[----:B------:R-:W3:Y:S04]  /*1b130*/  LDL.LU.64 R64, [R1+0x270] ;  /* 0x0002700001407983 */ /* 0x000ee80000300a00 */
[----:B------:R-:W3:Y:S01]  /*1b140*/  LDL.LU.64 R68, [R1+0x268] ;  /* 0x0002680001447983 */ /* 0x000ee20000300a00 */
[----:B------:R-:W-:-:S03]  /*1b150*/  SHF.L.U32 R19, R81, 0x2, RZ ;  /* 0x0000000251137819 */ /* 0x000fc600000006ff */
[----:B------:R-:W3:Y:S04]  /*1b160*/  LDL.LU.64 R74, [R1+0x230] ;  /* 0x00023000014a7983 */ /* 0x000ee80000300a00 */
[----:B------:R-:W3:Y:S01]  /*1b170*/  LDL.LU.64 R80, [R1+0x228] ;  /* 0x0002280001507983 */ /* 0x000ee20000300a00 */
[C---:B------:R-:W-:Y:S02]  /*1b180*/  IADD3 R50, R85.reuse, -0xed, RZ ;  /* 0xffffff1355327810 */ /* 0x040fe40007ffe0ff */
[----:B------:R-:W-:Y:S01]  /*1b190*/  IADD3 R46, R85, -0xf1, RZ ;  /* 0xffffff0f552e7810 */ /* 0x000fe20007ffe0ff */
[----:B------:R1:W-:Y:S01]  /*1b1a0*/  LDGSTS.E [R84+0x3a200], [R22.64], !P5 ;  /* 0x3a20000016547fae */ /* 0x0003e2000e921844 */
[----:B------:R-:W-:Y:S02]  /*1b1b0*/  ISETP.GE.U32.AND P0, PT, R50, 0x7ffffe94, PT ;  /* 0x7ffffe943200780c */ /* 0x000fe40003f06070 */
[----:B------:R-:W-:-:S02]  /*1b1c0*/  ISETP.GE.U32.AND P1, PT, R46, 0x7ffffe90, PT ;  /* 0x7ffffe902e00780c */ /* 0x000fc40003f26070 */
[C---:B------:R-:W-:Y:S02]  /*1b1d0*/  IADD3 R42, R85.reuse, -0xf5, RZ ;  /* 0xffffff0b552a7810 */ /* 0x040fe40007ffe0ff */
[C---:B------:R-:W-:Y:S02]  /*1b1e0*/  IADD3 R38, R85.reuse, -0xf9, RZ ;  /* 0xffffff0755267810 */ /* 0x040fe40007ffe0ff */
[----:B------:R-:W-:Y:S02]  /*1b1f0*/  ISETP.GE.U32.AND P6, PT, R42, 0x7ffffe8c, PT ;  /* 0x7ffffe8c2a00780c */ /* 0x000fe40003fc6070 */
[----:B------:R-:W-:Y:S02]  /*1b200*/  ISETP.GE.U32.AND P3, PT, R38, 0x7ffffe88, PT ;  /* 0x7ffffe882600780c */ /* 0x000fe40003f66070 */
[C---:B------:R-:W-:Y:S01]  /*1b210*/  IADD3 R34, R85.reuse, -0xfd, RZ ;  /* 0xffffff0355227810 */ /* 0x040fe20007ffe0ff */
[----:B------:R1:W-:Y:S01]  /*1b220*/  LDGSTS.E [R19+0x3b000], [R28.64], !P0 ;  /* 0x3b0000001c137fae */ /* 0x0003e2000c121844 */
[----:B--2---:R-:W-:Y:S01]  /*1b230*/  IADD3 R30, R85, -0x82, RZ ;  /* 0xffffff7e551e7810 */ /* 0x004fe20007ffe0ff */
[----:B------:R-:W-:Y:S01]  /*1b240*/  IMAD.WIDE R12, R252, 0x4, R12 ;  /* 0x00000004fc0c7825 */ /* 0x000fe200078e020c */
[----:B------:R-:W-:Y:S01]  /*1b250*/  ISETP.GE.U32.AND P4, PT, R34, 0x7ffffe84, PT ;  /* 0x7ffffe842200780c */ /* 0x000fe20003f86070 */
[----:B------:R2:W-:Y:S01]  /*1b260*/  LDGSTS.E [R19+0x3b200], [R24.64], !P0 ;  /* 0x3b20000018137fae */ /* 0x0005e2000c121844 */
[----:B------:R-:W-:-:S03]  /*1b270*/  ISETP.GE.U32.AND P2, PT, R30, 0x7ffffeff, PT ;  /* 0x7ffffeff1e00780c */ /* 0x000fc60003f46070 */
[----:B------:R1:W-:Y:S01]  /*1b280*/  LDGSTS.E [R19+0x3c000], [R16.64], !P1 ;  /* 0x3c00000010137fae */ /* 0x0003e2000c921844 */
[----:B------:R-:W-:-:S03]  /*1b290*/  IMAD.WIDE R8, R252, 0x4, R8 ;  /* 0x00000004fc087825 */ /* 0x000fc600078e0208 */
[----:B------:R2:W-:Y:S01]  /*1b2a0*/  LDGSTS.E [R19+0x3c200], [R20.64], !P1 ;  /* 0x3c20000014137fae */ /* 0x0005e2000c921844 */
[----:B------:R-:W-:-:S03]  /*1b2b0*/  IMAD.WIDE R6, R252, 0x4, R6 ;  /* 0x00000004fc067825 */ /* 0x000fc600078e0206 */
[----:B------:R2:W-:Y:S01]  /*1b2c0*/  STL.64 [R1+0x1af0], R12 ;  /* 0x001af00c01007387 */ /* 0x0005e20000100a00 */
[----:B-1----:R-:W-:-:S03]  /*1b2d0*/  IMAD.WIDE R16, R252, 0x4, R10 ;  /* 0x00000004fc107825 */ /* 0x002fc600078e020a */
[----:B------:R2:W-:Y:S01]  /*1b2e0*/  LDGSTS.E [R19+0x3d000], [R12.64], !P6 ;  /* 0x3d0000000c137fae */ /* 0x0005e2000f121844 */
[----:B------:R-:W-:-:S03]  /*1b2f0*/  IMAD.MOV.U32 R15, RZ, RZ, c[0x0][0x180] ;  /* 0x00006000ff0f7624 */ /* 0x000fc600078e00ff */
[----:B------:R1:W-:Y:S01]  /*1b300*/  STL.64 [R1+0x1af8], R16 ;  /* 0x001af81001007387 */ /* 0x0003e20000100a00 */
[----:B------:R-:W-:-:S03]  /*1b310*/  IADD3 R26, R85, -0x86, RZ ;  /* 0xffffff7a551a7810 */ /* 0x000fc60007ffe0ff */
[----:B------:R1:W-:Y:S01]  /*1b320*/  LDGSTS.E [R19+0x3d200], [R16.64], !P6 ;  /* 0x3d20000010137fae */ /* 0x0003e2000f121844 */
[C---:B------:R-:W-:Y:S02]  /*1b330*/  IADD3 R22, R85.reuse, -0x8a, RZ ;  /* 0xffffff7655167810 */ /* 0x040fe40007ffe0ff */
[----:B------:R-:W-:Y:S01]  /*1b340*/  IADD3 R18, R85, -0x8e, RZ ;  /* 0xffffff7255127810 */ /* 0x000fe20007ffe0ff */
[----:B------:R-:W-:Y:S01]  /*1b350*/  STL.64 [R1+0x1b00], R8 ;  /* 0x001b000801007387 */ /* 0x000fe20000100a00 */
[----:B--2---:R-:W-:Y:S01]  /*1b360*/  IMAD.WIDE R12, R252, 0x4, R2 ;  /* 0x00000004fc0c7825 */ /* 0x004fe200078e0202 */
[----:B------:R-:W-:Y:S02]  /*1b370*/  IADD3 R10, R15, -0x96, RZ ;  /* 0xffffff6a0f0a7810 */ /* 0x000fe40007ffe0ff */
[----:B------:R4:W-:Y:S01]  /*1b380*/  LDGSTS.E [R19+0x3e000], [R8.64], !P3 ;  /* 0x3e00000008137fae */ /* 0x0009e2000d921844 */
[----:B------:R-:W-:Y:S01]  /*1b390*/  LOP3.LUT R85, R84, 0x20, RZ, 0x3c, !PT ;  /* 0x0000002054557812 */ /* 0x000fe200078e3cff */
[----:B-1----:R-:W-:-:S02]  /*1b3a0*/  IMAD.WIDE R16, R252, 0x4, R4 ;  /* 0x00000004fc107825 */ /* 0x002fc400078e0204 */
[----:B------:R1:W-:Y:S04]  /*1b3b0*/  STL.64 [R1+0x1b08], R6 ;  /* 0x001b080601007387 */ /* 0x0003e80000100a00 */
[----:B------:R-:W2:Y:S04]  /*1b3c0*/  LDL.LU.64 R78, [R1+0x1f0] ;  /* 0x0001f000014e7983 */ /* 0x000ea80000300a00 */
[----:B------:R-:W2:Y:S04]  /*1b3d0*/  LDL.LU.64 R72, [R1+0x1e8] ;  /* 0x0001e80001487983 */ /* 0x000ea80000300a00 */
[----:B------:R1:W-:Y:S01]  /*1b3e0*/  LDGSTS.E [R19+0x3e200], [R6.64], !P3 ;  /* 0x3e20000006137fae */ /* 0x0003e2000d921844 */
[----:B------:R-:W-:-:S03]  /*1b3f0*/  ISETP.GE.U32.AND P3, PT, R10, 0x7ffffeeb, PT ;  /* 0x7ffffeeb0a00780c */ /* 0x000fc60003f66070 */
[----:B------:R-:W-:Y:S04]  /*1b400*/  STL.64 [R1+0x1b10], R16 ;  /* 0x001b101001007387 */ /* 0x000fe80000100a00 */
[----:B------:R-:W-:Y:S04]  /*1b410*/  STL.64 [R1+0x1b18], R12 ;  /* 0x001b180c01007387 */ /* 0x000fe80000100a00 */
[----:B------:R2:W-:Y:S01]  /*1b420*/  LDGSTS.E [R19+0x3f000], [R16.64], !P4 ;  /* 0x3f00000010137fae */ /* 0x0005e2000e121844 */
[----:B-1----:R-:W-:-:S03]  /*1b430*/  IADD3 R6, R15, -0x9a, RZ ;  /* 0xffffff660f067810 */ /* 0x002fc60007ffe0ff */
[----:B------:R1:W-:Y:S01]  /*1b440*/  LDGSTS.E [R19+0x3f200], [R12.64], !P4 ;  /* 0x3f2000000c137fae */ /* 0x0003e2000e121844 */
[----:B------:R-:W-:Y:S01]  /*1b450*/  ISETP.GE.U32.AND P4, PT, R6, 0x7ffffee7, PT ;  /* 0x7ffffee70600780c */ /* 0x000fe20003f86070 */
[----:B----4-:R-:W-:-:S04]  /*1b460*/  IMAD.WIDE R8, R252, 0x4, R76 ;  /* 0x00000004fc087825 */ /* 0x010fc800078e024c */
[C---:B------:R-:W-:Y:S01]  /*1b470*/  IMAD.WIDE R4, R252.reuse, 0x4, R82 ;  /* 0x00000004fc047825 */ /* 0x040fe200078e0252 */
[----:B------:R4:W-:Y:S04]  /*1b480*/  STL.64 [R1+0x460], R8 ;  /* 0x0004600801007387 */ /* 0x0009e80000100a00 */
[----:B------:R1:W-:Y:S04]  /*1b490*/  STL.64 [R1+0x458], R4 ;  /* 0x0004580401007387 */ /* 0x0003e80000100a00 */
[----:B------:R4:W-:Y:S01]  /*1b4a0*/  LDGSTS.E [R85+0x20400], [R8.64], !P2 ;  /* 0x2040000008557fae */ /* 0x0009e2000d121844 */
[----:B---3--:R-:W-:-:S03]  /*1b4b0*/  IMAD.WIDE R10, R252, 0x4, R64 ;  /* 0x00000004fc0a7825 */ /* 0x008fc600078e0240 */
[----:B------:R-:W3:Y:S04]  /*1b4c0*/  LDL.LU.64 R76, [R1+0x1b0] ;  /* 0x0001b000014c7983 */ /* 0x000ee80000300a00 */
[----:B------:R-:W3:Y:S01]  /*1b4d0*/  LDL.LU.64 R82, [R1+0x1a8] ;  /* 0x0001a80001527983 */ /* 0x000ee20000300a00 */
[----:B----4-:R-:W-:-:S03]  /*1b4e0*/  IMAD.WIDE R8, R252, 0x4, R68 ;  /* 0x00000004fc087825 */ /* 0x010fc600078e0244 */
[----:B------:R1:W-:Y:S01]  /*1b4f0*/  LDGSTS.E [R85+0x20600], [R4.64], !P2 ;  /* 0x2060000004557fae */ /* 0x0003e2000d121844 */
[----:B------:R-:W-:-:S03]  /*1b500*/  IMAD.WIDE R6, R252, 0x4, R74 ;  /* 0x00000004fc067825 */ /* 0x000fc600078e024a */
[----:B------:R2:W-:Y:S04]  /*1b510*/  STL.64 [R1+0x450], R10 ;  /* 0x0004500a01007387 */ /* 0x0005e80000100a00 */
[----:B------:R4:W-:Y:S01]  /*1b520*/  STL.64 [R1+0x448], R8 ;  /* 0x0004480801007387 */ /* 0x0009e20000100a00 */
[----:B-1----:R-:W-:-:S03]  /*1b530*/  IMAD.WIDE R4, R252, 0x4, R80 ;  /* 0x00000004fc047825 */ /* 0x002fc600078e0250 */
[----:B------:R-:W3:Y:S04]  /*1b540*/  LDL.LU.64 R56, [R1+0x170] ;  /* 0x0001700001387983 */ /* 0x000ee80000300a00 */
[----:B------:R-:W3:Y:S04]  /*1b550*/  LDL.LU.64 R60, [R1+0x168] ;  /* 0x00016800013c7983 */ /* 0x000ee80000300a00 */
[----:B------:R3:W-:Y:S04]  /*1b560*/  STL.64 [R1+0x440], R6 ;  /* 0x0004400601007387 */ /* 0x0007e80000100a00 */
[----:B------:R1:W-:Y:S04]  /*1b570*/  STL.64 [R1+0x438], R4 ;  /* 0x0004380401007387 */ /* 0x0003e80000100a00 */
[----:B------:R-:W3:Y:S04]  /*1b580*/  LDL.LU.64 R66, [R1+0x130] ;  /* 0x0001300001427983 */ /* 0x000ee80000300a00 */
[----:B------:R-:W3:Y:S01]  /*1b590*/  LDL.LU.64 R80, [R1+0x128] ;  /* 0x0001280001507983 */ /* 0x000ee20000300a00 */
[----:B------:R-:W-:-:S02]  /*1b5a0*/  ISETP.GE.U32.AND P5, PT, R26, 0x7ffffefb, PT ;  /* 0x7ffffefb1a00780c */ /* 0x000fc40003fa6070 */
[----:B------:R-:W-:Y:S01]  /*1b5b0*/  ISETP.GE.U32.AND P0, PT, R22, 0x7ffffef7, PT ;  /* 0x7ffffef71600780c */ /* 0x000fe20003f06070 */
[----:B------:R-:W3:Y:S01]  /*1b5c0*/  LDL.LU.64 R70, [R1+0xf0] ;  /* 0x0000f00001467983 */ /* 0x000ee20000300a00 */
[----:B------:R-:W-:Y:S02]  /*1b5d0*/  ISETP.GE.U32.AND P1, PT, R18, 0x7ffffef3, PT ;  /* 0x7ffffef31200780c */ /* 0x000fe40003f26070 */
[----:B------:R-:W-:Y:S01]  /*1b5e0*/  IADD3 R14, R15, -0x92, RZ ;  /* 0xffffff6e0f0e7810 */ /* 0x000fe20007ffe0ff */
[----:B------:R-:W3:Y:S03]  /*1b5f0*/  LDL.LU.64 R64, [R1+0xe8] ;  /* 0x0000e80001407983 */ /* 0x000ee60000300a00 */
[----:B------:R-:W-:-:S03]  /*1b600*/  ISETP.GE.U32.AND P6, PT, R14, 0x7ffffeef, PT ;  /* 0x7ffffeef0e00780c */ /* 0x000fc60003fc6070 */
[----:B------:R2:W-:Y:S04]  /*1b610*/  LDGSTS.E [R85+0x21400], [R10.64], !P5 ;  /* 0x214000000a557fae */ /* 0x0005e8000e921844 */
[----:B------:R4:W-:Y:S04]  /*1b620*/  LDGSTS.E [R85+0x21600], [R8.64], !P5 ;  /* 0x2160000008557fae */ /* 0x0009e8000e921844 */
[----:B------:R3:W-:Y:S04]  /*1b630*/  LDGSTS.E [R85+0x22400], [R6.64], !P0 ;  /* 0x2240000006557fae */ /* 0x0007e8000c121844 */
[----:B------:R1:W-:Y:S01]  /*1b640*/  LDGSTS.E [R85+0x22600], [R4.64], !P0 ;  /* 0x2260000004557fae */ /* 0x0003e2000c121844 */
[----:B--2---:R-:W-:-:S04]  /*1b650*/  IMAD.WIDE R10, R252, 0x4, R78 ;  /* 0x00000004fc0a7825 */ /* 0x004fc800078e024e */
[C---:B----4-:R-:W-:Y:S01]  /*1b660*/  IMAD.WIDE R8, R252.reuse, 0x4, R72 ;  /* 0x00000004fc087825 */ /* 0x050fe200078e0248 */
[----:B------:R2:W-:Y:S04]  /*1b670*/  STL.64 [R1+0x430], R10 ;  /* 0x0004300a01007387 */ /* 0x0005e80000100a00 */
[----:B------:R-:W4:Y:S04]  /*1b680*/  LDL.LU.64 R68, [R1+0xb0] ;  /* 0x0000b00001447983 */ /* 0x000f280000300a00 */
[----:B------:R1:W-:Y:S04]  /*1b690*/  STL.64 [R1+0x428], R8 ;  /* 0x0004280801007387 */ /* 0x0003e80000100a00 */
[----:B------:R-:W4:Y:S04]  /*1b6a0*/  LDL.LU.64 R74, [R1+0xa8] ;  /* 0x0000a800014a7983 */ /* 0x000f280000300a00 */
[----:B------:R2:W-:Y:S04]  /*1b6b0*/  LDGSTS.E [R85+0x23400], [R10.64], !P1 ;  /* 0x234000000a557fae */ /* 0x0005e8000c921844 */
[----:B------:R1:W-:Y:S01]  /*1b6c0*/  LDGSTS.E [R85+0x23600], [R8.64], !P1 ;  /* 0x2360000008557fae */ /* 0x0003e2000c921844 */
[----:B---3--:R-:W-:-:S04]  /*1b6d0*/  IMAD.WIDE R6, R252, 0x4, R76 ;  /* 0x00000004fc067825 */ /* 0x008fc800078e024c */
[C---:B-1----:R-:W-:Y:S01]  /*1b6e0*/  IMAD.WIDE R4, R252.reuse, 0x4, R82 ;  /* 0x00000004fc047825 */ /* 0x042fe200078e0252 */
[----:B------:R-:W-:Y:S04]  /*1b6f0*/  STL.64 [R1+0x420], R6 ;  /* 0x0004200601007387 */ /* 0x000fe80000100a00 */
[----:B------:R1:W-:Y:S04]  /*1b700*/  STL.64 [R1+0x418], R4 ;  /* 0x0004180401007387 */ /* 0x0003e80000100a00 */
[----:B------:R-:W3:Y:S04]  /*1b710*/  LDL.LU.64 R78, [R1+0x70] ;  /* 0x00007000014e7983 */ /* 0x000ee80000300a00 */
[----:B------:R-:W3:Y:S04]  /*1b720*/  LDL.LU.64 R72, [R1+0x68] ;  /* 0x0000680001487983 */ /* 0x000ee80000300a00 */
[----:B------:R-:W3:Y:S01]  /*1b730*/  LDL.LU.64 R76, [R1+0x30] ;  /* 0x00003000014c7983 */ /* 0x000ee20000300a00 */
[----:B--2---:R-:W-:-:S03]  /*1b740*/  IMAD.WIDE R10, R252, 0x4, R56 ;  /* 0x00000004fc0a7825 */ /* 0x004fc600078e0238 */
[----:B------:R2:W-:Y:S01]  /*1b750*/  LDGSTS.E [R85+0x24400], [R6.64], !P6 ;  /* 0x2440000006557fae */ /* 0x0005e2000f121844 */
[----:B------:R-:W-:-:S03]  /*1b760*/  IMAD.WIDE R8, R252, 0x4, R60 ;  /* 0x00000004fc087825 */ /* 0x000fc600078e023c */
[----:B------:R-:W3:Y:S04]  /*1b770*/  LDL.LU.64 R82, [R1+0x28] ;  /* 0x0000280001527983 */ /* 0x000ee80000300a00 */
[----:B------:R1:W-:Y:S04]  /*1b780*/  LDGSTS.E [R85+0x24600], [R4.64], !P6 ;  /* 0x2460000004557fae */ /* 0x0003e8000f121844 */
[----:B------:R2:W-:Y:S04]  /*1b790*/  STL.64 [R1+0x410], R10 ;  /* 0x0004100a01007387 */ /* 0x0005e80000100a00 */
[----:B------:R2:W-:Y:S01]  /*1b7a0*/  STL.64 [R1+0x3a8], R8 ;  /* 0x0003a80801007387 */ /* 0x0005e20000100a00 */
[----:B-1----:R-:W-:Y:S01]  /*1b7b0*/  IMAD.WIDE R4, R252, 0x4, R80 ;  /* 0x00000004fc047825 */ /* 0x002fe200078e0250 */
[----:B------:R-:W-:-:S02]  /*1b7c0*/  IADD3 R2, R15, -0x9e, RZ ;  /* 0xffffff620f027810 */ /* 0x000fc40007ffe0ff */
[----:B------:R-:W3:Y:S01]  /*1b7d0*/  LDL.LU.64 R80, [R1] ;  /* 0x0000000001507983 */ /* 0x000ee20000300a00 */
[C---:B------:R-:W-:Y:S02]  /*1b7e0*/  IADD3 R3, R15.reuse, -0xa2, RZ ;  /* 0xffffff5e0f037810 */ /* 0x040fe40007ffe0ff */
[----:B------:R-:W-:Y:S01]  /*1b7f0*/  ISETP.GE.U32.AND P2, PT, R2, 0x7ffffee3, PT ;  /* 0x7ffffee30200780c */ /* 0x000fe20003f46070 */
[----:B--2---:R-:W-:Y:S01]  /*1b800*/  IMAD.WIDE R6, R252, 0x4, R66 ;  /* 0x00000004fc067825 */ /* 0x004fe200078e0242 */
[----:B------:R-:W-:Y:S01]  /*1b810*/  IADD3 R2, R15, -0xa6, RZ ;  /* 0xffffff5a0f027810 */ /* 0x000fe20007ffe0ff */
[----:B------:R1:W-:Y:S01]  /*1b820*/  LDGSTS.E [R85+0x25400], [R10.64], !P3 ;  /* 0x254000000a557fae */ /* 0x0003e2000d921844 */
[----:B------:R-:W-:Y:S02]  /*1b830*/  ISETP.GE.U32.AND P5, PT, R3, 0x7ffffedf, PT ;  /* 0x7ffffedf0300780c */ /* 0x000fe40003fa6070 */
[----:B------:R-:W-:Y:S01]  /*1b840*/  IADD3 R3, R15, -0xaa, RZ ;  /* 0xffffff560f037810 */ /* 0x000fe20007ffe0ff */
[----:B------:R2:W-:Y:S01]  /*1b850*/  LDGSTS.E [R85+0x25600], [R8.64], !P3 ;  /* 0x2560000008557fae */ /* 0x0005e2000d921844 */
[----:B------:R-:W-:-:S02]  /*1b860*/  ISETP.GE.U32.AND P0, PT, R2, 0x7ffffedb, PT ;  /* 0x7ffffedb0200780c */ /* 0x000fc40003f06070 */
[----:B------:R-:W-:Y:S01]  /*1b870*/  IADD3 R2, R15, -0xae, RZ ;  /* 0xffffff520f027810 */ /* 0x000fe20007ffe0ff */
[----:B------:R4:W-:Y:S01]  /*1b880*/  STL.64 [R1+0x2a8], R6 ;  /* 0x0002a80601007387 */ /* 0x0009e20000100a00 */
[----:B------:R-:W-:Y:S01]  /*1b890*/  ISETP.GE.U32.AND P1, PT, R3, 0x7ffffed7, PT ;  /* 0x7ffffed70300780c */ /* 0x000fe20003f26070 */
[C---:B-1----:R-:W-:Y:S02]  /*1b8a0*/  IMAD.WIDE R10, R252.reuse, 0x4, R70 ;  /* 0x00000004fc0a7825 */ /* 0x042fe400078e0246 */
[----:B------:R4:W-:Y:S01]  /*1b8b0*/  LDGSTS.E [R85+0x26400], [R6.64], !P4 ;  /* 0x2640000006557fae */ /* 0x0009e2000e121844 */
[----:B------:R-:W-:Y:S01]  /*1b8c0*/  IADD3 R3, R15, -0xb2, RZ ;  /* 0xffffff4e0f037810 */ /* 0x000fe20007ffe0ff */
[----:B--2---:R-:W-:Y:S02]  /*1b8d0*/  IMAD.WIDE R8, R252, 0x4, R64 ;  /* 0x00000004fc087825 */ /* 0x004fe400078e0240 */
[----:B------:R1:W-:Y:S01]  /*1b8e0*/  STL.64 [R1+0x280], R4 ;  /* 0x0002800401007387 */ /* 0x0003e20000100a00 */
[----:B------:R-:W-:-:S03]  /*1b8f0*/  ISETP.GE.U32.AND P6, PT, R2, 0x7ffffed3, PT ;  /* 0x7ffffed30200780c */ /* 0x000fc60003fc6070 */
[----:B------:R1:W-:Y:S01]  /*1b900*/  LDGSTS.E [R85+0x26600], [R4.64], !P4 ;  /* 0x2660000004557fae */ /* 0x0003e2000e121844 */
[----:B------:R-:W-:-:S03]  /*1b910*/  IADD3 R2, R15, -0xb6, RZ ;  /* 0xffffff4a0f027810 */ /* 0x000fc60007ffe0ff */
[----:B------:R3:W-:Y:S01]  /*1b920*/  STL.64 [R1+0x278], R10 ;  /* 0x0002780a01007387 */ /* 0x0007e20000100a00 */
[----:B------:R-:W-:-:S03]  /*1b930*/  ISETP.GE.U32.AND P3, PT, R3, 0x7ffffecf, PT ;  /* 0x7ffffecf0300780c */ /* 0x000fc60003f66070 */
[----:B------:R3:W-:Y:S01]  /*1b940*/  LDGSTS.E [R85+0x27400], [R10.64], !P2 ;  /* 0x274000000a557fae */ /* 0x0007e2000d121844 */
[----:B----4-:R-:W-:-:S03]  /*1b950*/  IMAD.WIDE R6, R252, 0x4, R68 ;  /* 0x00000004fc067825 */ /* 0x010fc600078e0244 */
[----:B------:R2:W-:Y:S01]  /*1b960*/  STL.64 [R1+0x270], R8 ;  /* 0x0002700801007387 */ /* 0x0005e20000100a00 */
[----:B------:R-:W-:-:S03]  /*1b970*/  IADD3 R3, R15, -0xba, RZ ;  /* 0xffffff460f037810 */ /* 0x000fc60007ffe0ff */
[----:B------:R2:W-:Y:S01]  /*1b980*/  LDGSTS.E [R85+0x27600], [R8.64], !P2 ;  /* 0x2760000008557fae */ /* 0x0005e2000d121844 */
[----:B-1----:R-:W-:-:S03]  /*1b990*/  IMAD.WIDE R4, R252, 0x4, R74 ;  /* 0x00000004fc047825 */ /* 0x002fc600078e024a */
[----:B------:R1:W-:Y:S01]  /*1b9a0*/  STL.64 [R1+0x240], R6 ;  /* 0x0002400601007387 */ /* 0x0003e20000100a00 */
[----:B------:R-:W-:-:S03]  /*1b9b0*/  ISETP.GE.U32.AND P4, PT, R2, 0x7ffffecb, PT ;  /* 0x7ffffecb0200780c */ /* 0x000fc60003f86070 */
[----:B------:R1:W-:Y:S01]  /*1b9c0*/  LDGSTS.E [R85+0x28400], [R6.64], !P5 ;  /* 0x2840000006557fae */ /* 0x0003e2000e921844 */
[----:B------:R-:W-:-:S03]  /*1b9d0*/  IADD3 R2, R15, -0xbe, RZ ;  /* 0xffffff420f027810 */ /* 0x000fc60007ffe0ff */
[----:B------:R4:W-:Y:S04]  /*1b9e0*/  STL.64 [R1+0x238], R4 ;  /* 0x0002380401007387 */ /* 0x0009e80000100a00 */
[----:B------:R4:W-:Y:S01]  /*1b9f0*/  LDGSTS.E [R85+0x28600], [R4.64], !P5 ;  /* 0x2860000004557fae */ /* 0x0009e2000e921844 */
[----:B------:R-:W-:Y:S02]  /*1ba00*/  ISETP.GE.U32.AND P2, PT, R3, 0x7ffffec7, PT ;  /* 0x7ffffec70300780c */ /* 0x000fe40003f46070 */
[C---:B------:R-:W-:Y:S02]  /*1ba10*/  IADD3 R3, R15.reuse, -0xc2, RZ ;  /* 0xffffff3e0f037810 */ /* 0x040fe40007ffe0ff */
[----:B------:R-:W-:Y:S02]  /*1ba20*/  ISETP.GE.U32.AND P5, PT, R2, 0x7ffffec3, PT ;  /* 0x7ffffec30200780c */ /* 0x000fe40003fa6070 */
[----:B------:R-:W-:Y:S01]  /*1ba30*/  IADD3 R2, R15, -0xc6, RZ ;  /* 0xffffff3a0f027810 */ /* 0x000fe20007ffe0ff */
[----:B---3--:R-:W-:-:S04]  /*1ba40*/  IMAD.WIDE R10, R252, 0x4, R78 ;  /* 0x00000004fc0a7825 */ /* 0x008fc800078e024e */
[C---:B--2---:R-:W-:Y:S01]  /*1ba50*/  IMAD.WIDE R8, R252.reuse, 0x4, R72 ;  /* 0x00000004fc087825 */ /* 0x044fe200078e0248 */
[----:B------:R-:W-:Y:S03]  /*1ba60*/  STL.64 [R1+0x230], R10 ;  /* 0x0002300a01007387 */ /* 0x000fe60000100a00 */
[C---:B-1----:R-:W-:Y:S01]  /*1ba70*/  IMAD.WIDE R6, R252.reuse, 0x4, R76 ;  /* 0x00000004fc067825 */ /* 0x042fe200078e024c */
[----:B------:R1:W-:Y:S04]  /*1ba80*/  LDGSTS.E [R85+0x29400], [R10.64], !P0 ;  /* 0x294000000a557fae */ /* 0x0003e8000c121844 */
[----:B------:R2:W-:Y:S01]  /*1ba90*/  STL.64 [R1+0x228], R8 ;  /* 0x0002280801007387 */ /* 0x0005e20000100a00 */
[----:B----4-:R-:W-:-:S03]  /*1baa0*/  IMAD.WIDE R4, R252, 0x4, R82 ;  /* 0x00000004fc047825 */ /* 0x010fc600078e0252 */
[----:B------:R2:W-:Y:S04]  /*1bab0*/  LDGSTS.E [R85+0x29600], [R8.64], !P0 ;  /* 0x2960000008557fae */ /* 0x0005e8000c121844 */
[----:B------:R3:W-:Y:S04]  /*1bac0*/  STL.64 [R1+0x1068], R6 ;  /* 0x0010680601007387 */ /* 0x0007e80000100a00 */
[----:B------:R3:W-:Y:S01]  /*1bad0*/  LDGSTS.E [R85+0x2a400], [R6.64], !P1 ;  /* 0x2a40000006557fae */ /* 0x0007e2000c921844 */
[----:B--2---:R-:W-:-:S03]  /*1bae0*/  IMAD.WIDE R8, R252, 0x4, R86 ;  /* 0x00000004fc087825 */ /* 0x004fc600078e0256 */
[----:B------:R2:W-:Y:S01]  /*1baf0*/  STL.64 [R1+0x1070], R4 ;  /* 0x0010700401007387 */ /* 0x0005e20000100a00 */
[----:B-1----:R-:W-:-:S03]  /*1bb00*/  IMAD.WIDE R10, R252, 0x4, R80 ;  /* 0x00000004fc0a7825 */ /* 0x002fc600078e0250 */
[----:B------:R2:W-:Y:S01]  /*1bb10*/  LDGSTS.E [R85+0x2a600], [R4.64], !P1 ;  /* 0x2a60000004557fae */ /* 0x0005e2000c921844 */
[----:B---3--:R-:W-:-:S03]  /*1bb20*/  IMAD.WIDE R6, R252, 0x4, R88 ;  /* 0x00000004fc067825 */ /* 0x008fc600078e0258 */
[----:B------:R1:W-:Y:S01]  /*1bb30*/  STL.64 [R1+0x1088], R10 ;  /* 0x0010880a01007387 */ /* 0x0003e20000100a00 */
[----:B------:R-:W-:-:S03]  /*1bb40*/  ISETP.GE.U32.AND P0, PT, R3, 0x7ffffebf, PT ;  /* 0x7ffffebf0300780c */ /* 0x000fc60003f06070 */
[----:B------:R1:W-:Y:S01]  /*1bb50*/  LDGSTS.E [R85+0x2b400], [R10.64], !P6 ;  /* 0x2b4000000a557fae */ /* 0x0003e2000f121844 */
[----:B--2---:R-:W-:-:S03]  /*1bb60*/  IMAD.WIDE R4, R252, 0x4, R90 ;  /* 0x00000004fc047825 */ /* 0x004fc600078e025a */
[----:B------:R2:W-:Y:S01]  /*1bb70*/  STL.64 [R1+0x1090], R8 ;  /* 0x0010900801007387 */ /* 0x0005e20000100a00 */
[----:B------:R-:W-:-:S03]  /*1bb80*/  IADD3 R3, R15, -0xca, RZ ;  /* 0xffffff360f037810 */ /* 0x000fc60007ffe0ff */
[----:B------:R2:W-:Y:S01]  /*1bb90*/  LDGSTS.E [R85+0x2b600], [R8.64], !P6 ;  /* 0x2b60000008557fae */ /* 0x0005e2000f121844 */
[----:B-1----:R-:W-:-:S03]  /*1bba0*/  IMAD.WIDE R10, R252, 0x4, R92 ;  /* 0x00000004fc0a7825 */ /* 0x002fc600078e025c */
        /* <DEDUP_REMOVED lines=60> */
[----:B------:R2:W-:Y:S04]  /*1bf70*/  STL.64 [R1+0x11e8], R8 ;  /* 0x0011e80801007387 */ /* 0x0005e80000100a00 */
        /* <DEDUP_REMOVED lines=9> */
[----:B------:R1:W-:Y:S04]  /*1c010*/  STL.64 [R1+0x1258], R10 ;  /* 0x0012580a01007387 */ /* 0x0003e80000100a00 */
        /* <DEDUP_REMOVED lines=30> */
[----:B------:R3:W-:Y:S01]  /*1c200*/  STL.64 [R1+0x1560], R4 ;  /* 0x0015600401007387 */ /* 0x0007e20000100a00 */
[----:B--2---:R-:W-:-:S03]  /*1c210*/  IMAD.WIDE R8, R252, 0x4, R150 ;  /* 0x00000004fc087825 */ /* 0x004fc600078e0296 */
[----:B------:R-:W2:Y:S04]  /*1c220*/  LDL.LU.64 R82, [R1+0x2a0] ;  /* 0x0002a00001527983 */ /* 0x000ea80000300a00 */
[----:B------:R4:W-:Y:S04]  /*1c230*/  STL.64 [R1+0x1598], R10 ;  /* 0x0015980a01007387 */ /* 0x0009e80000100a00 */
[----:B------:R1:W-:Y:S04]  /*1c240*/  STL.64 [R1+0x15a0], R8 ;  /* 0x0015a00801007387 */ /* 0x0003e80000100a00 */
[----:B------:R-:W2:Y:S01]  /*1c250*/  LDL.LU.64 R80, [R1+0x298] ;  /* 0x0002980001507983 */ /* 0x000ea20000300a00 */
[----:B------:R-:W-:-:S02]  /*1c260*/  IADD3 R3, R15, -0xea, RZ ;  /* 0xffffff160f037810 */ /* 0x000fc40007ffe0ff */
[----:B------:R-:W-:Y:S02]  /*1c270*/  IADD3 R2, R15, -0xee, RZ ;  /* 0xffffff120f027810 */ /* 0x000fe40007ffe0ff */
[----:B------:R-:W-:Y:S02]  /*1c280*/  ISETP.GE.U32.AND P3, PT, R3, 0x7ffffe97, PT ;  /* 0x7ffffe970300780c */ /* 0x000fe40003f66070 */
[C---:B------:R-:W-:Y:S02]  /*1c290*/  IADD3 R3, R15.reuse, -0xf2, RZ ;  /* 0xffffff0e0f037810 */ /* 0x040fe40007ffe0ff */
[----:B------:R-:W-:Y:S02]  /*1c2a0*/  ISETP.GE.U32.AND P4, PT, R2, 0x7ffffe93, PT ;  /* 0x7ffffe930200780c */ /* 0x000fe40003f86070 */
[----:B------:R-:W-:Y:S02]  /*1c2b0*/  IADD3 R2, R15, -0xf6, RZ ;  /* 0xffffff0a0f027810 */ /* 0x000fe40007ffe0ff */
[----:B------:R-:W-:-:S02]  /*1c2c0*/  ISETP.GE.U32.AND P2, PT, R3, 0x7ffffe8f, PT ;  /* 0x7ffffe8f0300780c */ /* 0x000fc40003f46070 */
[----:B------:R-:W-:Y:S02]  /*1c2d0*/  IADD3 R3, R15, -0xfa, RZ ;  /* 0xffffff060f037810 */ /* 0x000fe40007ffe0ff */
[----:B------:R-:W-:Y:S01]  /*1c2e0*/  ISETP.GE.U32.AND P5, PT, R2, 0x7ffffe8b, PT ;  /* 0x7ffffe8b0200780c */ /* 0x000fe20003fa6070 */
[----:B------:R1:W-:Y:S01]  /*1c2f0*/  LDGSTS.E [R85+0x3a400], [R6.64], !P3 ;  /* 0x3a40000006557fae */ /* 0x0003e2000d921844 */
[----:B------:R-:W-:-:S03]  /*1c300*/  ISETP.GE.U32.AND P0, PT, R3, 0x7ffffe87, PT ;  /* 0x7ffffe870300780c */ /* 0x000fc60003f06070 */
[----:B------:R3:W-:Y:S01]  /*1c310*/  LDGSTS.E [R85+0x3a600], [R4.64], !P3 ;  /* 0x3a60000004557fae */ /* 0x0007e2000d921844 */
[----:B------:R-:W-:-:S03]  /*1c320*/  IADD3 R2, R15, -0xfe, RZ ;  /* 0xffffff020f027810 */ /* 0x000fc60007ffe0ff */
[----:B------:R4:W-:Y:S01]  /*1c330*/  LDGSTS.E [R85+0x3b400], [R10.64], !P4 ;  /* 0x3b4000000a557fae */ /* 0x0009e2000e121844 */
[----:B-1----:R-:W-:-:S03]  /*1c340*/  IMAD.WIDE R6, R252, 0x4, R152 ;  /* 0x00000004fc067825 */ /* 0x002fc600078e0298 */
[----:B------:R1:W-:Y:S01]  /*1c350*/  LDGSTS.E [R85+0x3b600], [R8.64], !P4 ;  /* 0x3b60000008557fae */ /* 0x0003e2000e121844 */
[----:B---3--:R-:W-:-:S03]  /*1c360*/  IMAD.WIDE R4, R252, 0x4, R154 ;  /* 0x00000004fc047825 */ /* 0x008fc600078e029a */
[----:B------:R3:W-:Y:S01]  /*1c370*/  STL.64 [R1+0x1aa0], R6 ;  /* 0x001aa00601007387 */ /* 0x0007e20000100a00 */
[----:B------:R-:W-:Y:S01]  /*1c380*/  ISETP.GE.U32.AND P1, PT, R2, 0x7ffffe83, PT ;  /* 0x7ffffe830200780c */ /* 0x000fe20003f26070 */
[C---:B----4-:R-:W-:Y:S02]  /*1c390*/  IMAD.WIDE R10, R252.reuse, 0x4, R156 ;  /* 0x00000004fc0a7825 */ /* 0x050fe400078e029c */
[----:B------:R4:W-:Y:S04]  /*1c3a0*/  STL.64 [R1+0x1aa8], R4 ;  /* 0x001aa80401007387 */ /* 0x0009e80000100a00 */
[----:B------:R-:W2:Y:S01]  /*1c3b0*/  LDL.LU.64 R68, [R1+0x260] ;  /* 0x0002600001447983 */ /* 0x000ea20000300a00 */
[----:B-1----:R-:W-:-:S03]  /*1c3c0*/  IMAD.WIDE R8, R252, 0x4, R158 ;  /* 0x00000004fc087825 */ /* 0x002fc600078e029e */
[----:B------:R3:W-:Y:S04]  /*1c3d0*/  LDGSTS.E [R85+0x3c400], [R6.64], !P2 ;  /* 0x3c40000006557fae */ /* 0x0007e8000d121844 */
[----:B------:R-:W2:Y:S04]  /*1c3e0*/  LDL.LU.64 R74, [R1+0x258] ;  /* 0x00025800014a7983 */ /* 0x000ea80000300a00 */
[----:B------:R4:W-:Y:S04]  /*1c3f0*/  LDGSTS.E [R85+0x3c600], [R4.64], !P2 ;  /* 0x3c60000004557fae */ /* 0x0009e8000d121844 */
[----:B------:R-:W2:Y:S01]  /*1c400*/  LDL.LU.64 R78, [R1+0x220] ;  /* 0x00022000014e7983 */ /* 0x000ea20000300a00 */
[----:B---3--:R-:W-:-:S03]  /*1c410*/  IMAD.WIDE R6, R252, 0x4, R160 ;  /* 0x00000004fc067825 */ /* 0x008fc600078e02a0 */
[----:B------:R-:W3:Y:S01]  /*1c420*/  LDL.LU.64 R72, [R1+0x218] ;  /* 0x0002180001487983 */ /* 0x000ee20000300a00 */
[----:B----4-:R-:W-:-:S03]  /*1c430*/  IMAD.WIDE R4, R252, 0x4, R162 ;  /* 0x00000004fc047825 */ /* 0x010fc600078e02a2 */
[----:B------:R1:W-:Y:S04]  /*1c440*/  STL.64 [R1+0x1ab0], R10 ;  /* 0x001ab00a01007387 */ /* 0x0003e80000100a00 */
[----:B------:R1:W-:Y:S04]  /*1c450*/  LDGSTS.E [R85+0x3d400], [R10.64], !P5 ;  /* 0x3d4000000a557fae */ /* 0x0003e8000e921844 */
[----:B------:R4:W-:Y:S04]  /*1c460*/  STL.64 [R1+0x1ab8], R8 ;  /* 0x001ab80801007387 */ /* 0x0009e80000100a00 */
[----:B------:R4:W-:Y:S01]  /*1c470*/  LDGSTS.E [R85+0x3d600], [R8.64], !P5 ;  /* 0x3d60000008557fae */ /* 0x0009e2000e921844 */
[----:B-1----:R-:W-:-:S03]  /*1c480*/  IMAD.WIDE R10, R252, 0x4, R164 ;  /* 0x00000004fc0a7825 */ /* 0x002fc600078e02a4 */
[----:B------:R2:W-:Y:S04]  /*1c490*/  STL.64 [R1+0x1ac0], R6 ;  /* 0x001ac00601007387 */ /* 0x0005e80000100a00 */
[----:B------:R2:W-:Y:S01]  /*1c4a0*/  LDGSTS.E [R85+0x3e400], [R6.64], !P0 ;  /* 0x3e40000006557fae */ /* 0x0005e2000c121844 */
[----:B----4-:R-:W-:-:S03]  /*1c4b0*/  IMAD.WIDE R8, R252, 0x4, R166 ;  /* 0x00000004fc087825 */ /* 0x010fc600078e02a6 */
[----:B------:R1:W-:Y:S04]  /*1c4c0*/  STL.64 [R1+0x1ac8], R4 ;  /* 0x001ac80401007387 */ /* 0x0003e80000100a00 */
[----:B------:R1:W-:Y:S04]  /*1c4d0*/  LDGSTS.E [R85+0x3e600], [R4.64], !P0 ;  /* 0x3e60000004557fae */ /* 0x0003e8000c121844 */
[----:B------:R-:W4:Y:S04]  /*1c4e0*/  LDL.LU.64 R76, [R1+0x1e0] ;  /* 0x0001e000014c7983 */ /* 0x000f280000300a00 */
[----:B------:R1:W-:Y:S01]  /*1c4f0*/  STL.64 [R1+0x1ad0], R10 ;  /* 0x001ad00a01007387 */ /* 0x0003e20000100a00 */
[----:B------:R-:W-:-:S03]  /*1c500*/  LOP3.LUT R71, R84, 0x40, RZ, 0x3c, !PT ;  /* 0x0000004054477812 */ /* 0x000fc600078e3cff */
[----:B------:R1:W-:Y:S04]  /*1c510*/  LDGSTS.E [R85+0x3f400], [R10.64], !P1 ;  /* 0x3f4000000a557fae */ /* 0x0003e8000c921844 */
[----:B------:R1:W-:Y:S01]  /*1c520*/  LDGSTS.E [R85+0x3f600], [R8.64], !P1 ;  /* 0x3f60000008557fae */ /* 0x0003e2000c921844 */
[----:B--2---:R-:W-:-:S03]  /*1c530*/  IMAD.WIDE R6, R252, 0x4, R82 ;  /* 0x00000004fc067825 */ /* 0x004fc600078e0252 */
[----:B------:R-:W2:Y:S04]  /*1c540*/  LDL.LU.64 R82, [R1+0x1d8] ;  /* 0x0001d80001527983 */ /* 0x000ea80000300a00 */
[----:B------:R1:W-:Y:S02]  /*1c550*/  STL.64 [R1+0x1ad8], R8 ;  /* 0x001ad80801007387 */ /* 0x0003e40000100a00 */
[----:B-1----:R-:W-:Y:S02]  /*1c560*/  IMAD.WIDE R4, R252, 0x4, R80 ;  /* 0x00000004fc047825 */ /* 0x002fe400078e0250 */
[----:B------:R1:W-:Y:S04]  /*1c570*/  STL.64 [R1+0x1c0], R6 ;  /* 0x0001c00601007387 */ /* 0x0003e80000100a00 */
[----:B------:R3:W-:Y:S04]  /*1c580*/  STL.64 [R1+0x1b8], R4 ;  /* 0x0001b80401007387 */ /* 0x0007e80000100a00 */
[----:B------:R-:W2:Y:S04]  /*1c590*/  LDL.LU.64 R80, [R1+0x1a0] ;  /* 0x0001a00001507983 */ /* 0x000ea80000300a00 */
[----:B------:R-:W2:Y:S01]  /*1c5a0*/  LDL.LU.64 R84, [R1+0x198] ;  /* 0x0001980001547983 */ /* 0x000ea20000300a00 */
[----:B------:R-:W-:-:S02]  /*1c5b0*/  IADD3 R3, R15, -0x83, RZ ;  /* 0xffffff7d0f037810 */ /* 0x000fc40007ffe0ff */
[----:B------:R-:W-:Y:S02]  /*1c5c0*/  IADD3 R2, R15, -0x87, RZ ;  /* 0xffffff790f027810 */ /* 0x000fe40007ffe0ff */
[----:B------:R-:W-:Y:S02]  /*1c5d0*/  ISETP.GE.U32.AND P6, PT, R3, 0x7ffffefe, PT ;  /* 0x7ffffefe0300780c */ /* 0x000fe40003fc6070 */
[----:B------:R-:W-:Y:S02]  /*1c5e0*/  ISETP.GE.U32.AND P3, PT, R2, 0x7ffffefa, PT ;  /* 0x7ffffefa0200780c */ /* 0x000fe40003f66070 */
[----:B------:R-:W-:-:S04]  /*1c5f0*/  IADD3 R3, R15, -0x8b, RZ ;  /* 0xffffff750f037810 */ /* 0x000fc80007ffe0ff */
[----:B------:R-:W-:-:S05]  /*1c600*/  ISETP.GE.U32.AND P4, PT, R3, 0x7ffffef6, PT ;  /* 0x7ffffef60300780c */ /* 0x000fca0003f86070 */
[----:B------:R1:W-:Y:S04]  /*1c610*/  LDGSTS.E [R71+0x20800], [R6.64], !P6 ;  /* 0x2080000006477fae */ /* 0x0003e8000f121844 */
[----:B------:R3:W-:Y:S01]  /*1c620*/  LDGSTS.E [R71+0x20a00], [R4.64], !P6 ;  /* 0x20a0000004477fae */ /* 0x0007e2000f121844 */
[----:B------:R-:W-:-:S04]  /*1c630*/  IMAD.WIDE R10, R252, 0x4, R68 ;  /* 0x00000004fc0a7825 */ /* 0x000fc800078e0244 */
[C---:B------:R-:W-:Y:S01]  /*1c640*/  IMAD.WIDE R8, R252.reuse, 0x4, R74 ;  /* 0x00000004fc087825 */ /* 0x040fe200078e024a */
[----:B------:R4:W-:Y:S04]  /*1c650*/  STL.64 [R1+0x1b0], R10 ;  /* 0x0001b00a01007387 */ /* 0x0009e80000100a00 */
[----:B------:R2:W-:Y:S01]  /*1c660*/  STL.64 [R1+0x1a8], R8 ;  /* 0x0001a80801007387 */ /* 0x0005e20000100a00 */
[----:B-1----:R-:W-:-:S03]  /*1c670*/  IMAD.WIDE R6, R252, 0x4, R78 ;  /* 0x00000004fc067825 */ /* 0x002fc600078e024e */
[----:B------:R-:W2:Y:S01]  /*1c680*/  LDL.LU.64 R56, [R1+0x160] ;  /* 0x0001600001387983 */ /* 0x000ea20000300a00 */
[----:B---3--:R-:W-:-:S03]  /*1c690*/  IMAD.WIDE R4, R252, 0x4, R72 ;  /* 0x00000004fc047825 */ /* 0x008fc600078e0248 */
[----:B------:R-:W3:Y:S04]  /*1c6a0*/  LDL.LU.64 R60, [R1+0x158] ;  /* 0x00015800013c7983 */ /* 0x000ee80000300a00 */
[----:B------:R1:W-:Y:S04]  /*1c6b0*/  STL.64 [R1+0x180], R6 ;  /* 0x0001800601007387 */ /* 0x0003e80000100a00 */
[----:B------:R4:W-:Y:S04]  /*1c6c0*/  LDGSTS.E [R71+0x21800], [R10.64], !P3 ;  /* 0x218000000a477fae */ /* 0x0009e8000d921844 */
[----:B------:R1:W-:Y:S04]  /*1c6d0*/  STL.64 [R1+0x178], R4 ;  /* 0x0001780401007387 */ /* 0x0003e80000100a00 */
[----:B------:R-:W3:Y:S04]  /*1c6e0*/  LDL.LU.64 R66, [R1+0x120] ;  /* 0x0001200001427983 */ /* 0x000ee80000300a00 */
[----:B------:R2:W-:Y:S04]  /*1c6f0*/  LDGSTS.E [R71+0x21a00], [R8.64], !P3 ;  /* 0x21a0000008477fae */ /* 0x0005e8000d921844 */
[----:B------:R-:W3:Y:S04]  /*1c700*/  LDL.LU.64 R64, [R1+0x118] ;  /* 0x0001180001407983 */ /* 0x000ee80000300a00 */
[----:B------:R1:W-:Y:S04]  /*1c710*/  LDGSTS.E [R71+0x22800], [R6.64], !P4 ;  /* 0x2280000006477fae */ /* 0x0003e8000e121844 */
[----:B------:R-:W3:Y:S04]  /*1c720*/  LDL.LU.64 R68, [R1+0xe0] ;  /* 0x0000e00001447983 */ /* 0x000ee80000300a00 */
[----:B------:R1:W-:Y:S01]  /*1c730*/  LDGSTS.E [R71+0x22a00], [R4.64], !P4 ;  /* 0x22a0000004477fae */ /* 0x0003e2000e121844 */
[----:B----4-:R-:W-:-:S03]  /*1c740*/  IMAD.WIDE R10, R252, 0x4, R76 ;  /* 0x00000004fc0a7825 */ /* 0x010fc600078e024c */
[----:B------:R-:W3:Y:S04]  /*1c750*/  LDL.LU.64 R74, [R1+0xd8] ;  /* 0x0000d800014a7983 */ /* 0x000ee80000300a00 */
[----:B------:R1:W-:Y:S04]  /*1c760*/  STL.64 [R1+0x170], R10 ;  /* 0x0001700a01007387 */ /* 0x0003e80000100a00 */
[----:B------:R-:W3:Y:S04]  /*1c770*/  LDL.LU.64 R78, [R1+0xa0] ;  /* 0x0000a000014e7983 */ /* 0x000ee80000300a00 */
[----:B------:R-:W3:Y:S01]  /*1c780*/  LDL.LU.64 R72, [R1+0x98] ;  /* 0x0000980001487983 */ /* 0x000ee20000300a00 */
[----:B--2---:R-:W-:-:S05]  /*1c790*/  IMAD.WIDE R8, R252, 0x4, R82 ;  /* 0x00000004fc087825 */ /* 0x004fca00078e0252 */
[----:B------:R3:W-:Y:S01]  /*1c7a0*/  STL.64 [R1+0x168], R8 ;  /* 0x0001680801007387 */ /* 0x0007e20000100a00 */
[----:B-1----:R-:W-:-:S04]  /*1c7b0*/  IMAD.WIDE R6, R252, 0x4, R80 ;  /* 0x00000004fc067825 */ /* 0x002fc800078e0250 */
[----:B------:R-:W-:Y:S01]  /*1c7c0*/  IMAD.WIDE R4, R252, 0x4, R84 ;  /* 0x00000004fc047825 */ /* 0x000fe200078e0254 */
[----:B------:R1:W-:Y:S04]  /*1c7d0*/  STL.64 [R1+0x140], R6 ;  /* 0x0001400601007387 */ /* 0x0003e80000100a00 */
[----:B------:R2:W-:Y:S04]  /*1c7e0*/  STL.64 [R1+0x138], R4 ;  /* 0x0001380401007387 */ /* 0x0005e80000100a00 */
[----:B------:R-:W4:Y:S04]  /*1c7f0*/  LDL.LU.64 R76, [R1+0x60] ;  /* 0x00006000014c7983 */ /* 0x000f280000300a00 */
[----:B------:R-:W4:Y:S04]  /*1c800*/  LDL.LU.64 R82, [R1+0x58] ;  /* 0x0000580001527983 */ /* 0x000f280000300a00 */
[----:B------:R-:W4:Y:S04]  /*1c810*/  LDL.LU.64 R80, [R1+0x20] ;  /* 0x0000200001507983 */ /* 0x000f280000300a00 */
[----:B------:R-:W4:Y:S01]  /*1c820*/  LDL.LU.64 R84, [R1+0x18] ;  /* 0x0000180001547983 */ /* 0x000f220000300a00 */
[----:B------:R-:W-:-:S02]  /*1c830*/  IADD3 R2, R15, -0x8f, RZ ;  /* 0xffffff710f027810 */ /* 0x000fc40007ffe0ff */
[C---:B------:R-:W-:Y:S02]  /*1c840*/  IADD3 R3, R15.reuse, -0x93, RZ ;  /* 0xffffff6d0f037810 */ /* 0x040fe40007ffe0ff */
[----:B------:R-:W-:Y:S02]  /*1c850*/  ISETP.GE.U32.AND P2, PT, R2, 0x7ffffef2, PT ;  /* 0x7ffffef20200780c */ /* 0x000fe40003f46070 */
[----:B------:R-:W-:Y:S02]  /*1c860*/  IADD3 R2, R15, -0x97, RZ ;  /* 0xffffff690f027810 */ /* 0x000fe40007ffe0ff */
[----:B------:R-:W-:Y:S02]  /*1c870*/  ISETP.GE.U32.AND P5, PT, R3, 0x7ffffeee, PT ;  /* 0x7ffffeee0300780c */ /* 0x000fe40003fa6070 */
[----:B------:R-:W-:Y:S02]  /*1c880*/  IADD3 R3, R15, -0x9b, RZ ;  /* 0xffffff650f037810 */ /* 0x000fe40007ffe0ff */
[----:B------:R-:W-:-:S02]  /*1c890*/  ISETP.GE.U32.AND P0, PT, R2, 0x7ffffeea, PT ;  /* 0x7ffffeea0200780c */ /* 0x000fc40003f06070 */
[----:B------:R-:W-:Y:S02]  /*1c8a0*/  IADD3 R2, R15, -0x9f, RZ ;  /* 0xffffff610f027810 */ /* 0x000fe40007ffe0ff */
[----:B------:R-:W-:Y:S01]  /*1c8b0*/  ISETP.GE.U32.AND P1, PT, R3, 0x7ffffee6, PT ;  /* 0x7ffffee60300780c */ /* 0x000fe20003f26070 */
[----:B------:R1:W-:Y:S01]  /*1c8c0*/  LDGSTS.E [R71+0x23800], [R10.64], !P2 ;  /* 0x238000000a477fae */ /* 0x0003e2000d121844 */
[C---:B------:R-:W-:Y:S02]  /*1c8d0*/  IADD3 R3, R15.reuse, -0xa3, RZ ;  /* 0xffffff5d0f037810 */ /* 0x040fe40007ffe0ff */
[----:B------:R-:W-:Y:S01]  /*1c8e0*/  ISETP.GE.U32.AND P6, PT, R2, 0x7ffffee2, PT ;  /* 0x7ffffee20200780c */ /* 0x000fe20003fc6070 */
[----:B------:R3:W-:Y:S01]  /*1c8f0*/  LDGSTS.E [R71+0x23a00], [R8.64], !P2 ;  /* 0x23a0000008477fae */ /* 0x0007e2000d121844 */
[----:B------:R-:W-:Y:S02]  /*1c900*/  IADD3 R2, R15, -0xa7, RZ ;  /* 0xffffff590f027810 */ /* 0x000fe40007ffe0ff */
[----:B------:R-:W-:Y:S01]  /*1c910*/  ISETP.GE.U32.AND P3, PT, R3, 0x7ffffede, PT ;  /* 0x7ffffede0300780c */ /* 0x000fe20003f66070 */
[----:B------:R2:W-:Y:S01]  /*1c920*/  LDGSTS.E [R71+0x24800], [R6.64], !P5 ;  /* 0x2480000006477fae */ /* 0x0005e2000e921844 */
[----:B------:R-:W-:Y:S01]  /*1c930*/  IADD3 R3, R15, -0xab, RZ ;  /* 0xffffff550f037810 */ /* 0x000fe20007ffe0ff */
[----:B-1----:R-:W-:-:S02]  /*1c940*/  IMAD.WIDE R10, R252, 0x4, R56 ;  /* 0x00000004fc0a7825 */ /* 0x002fc400078e0238 */
[----:B------:R1:W-:Y:S02]  /*1c950*/  LDGSTS.E [R71+0x24a00], [R4.64], !P5 ;  /* 0x24a0000004477fae */ /* 0x0003e4000e921844 */
[----:B---3--:R-:W-:Y:S01]  /*1c960*/  IMAD.WIDE R8, R252, 0x4, R60 ;  /* 0x00000004fc087825 */ /* 0x008fe200078e023c */
[----:B------:R-:W-:Y:S01]  /*1c970*/  ISETP.GE.U32.AND P4, PT, R2, 0x7ffffeda, PT ;  /* 0x7ffffeda0200780c */ /* 0x000fe20003f86070 */
[----:B------:R3:W-:Y:S01]  /*1c980*/  STL.64 [R1+0x130], R10 ;  /* 0x0001300a01007387 */ /* 0x0007e20000100a00 */
[----:B------:R-:W-:Y:S02]  /*1c990*/  IADD3 R2, R15, -0xaf, RZ ;  /* 0xffffff510f027810 */ /* 0x000fe40007ffe0ff */
[----:B------:R-:W-:Y:S01]  /*1c9a0*/  ISETP.GE.U32.AND P2, PT, R3, 0x7ffffed6, PT ;  /* 0x7ffffed60300780c */ /* 0x000fe20003f46070 */
        /* <DEDUP_REMOVED lines=9> */
[----:B---3--:R-:W-:-:S03]  /*1ca40*/  IMAD.WIDE R10, R252, 0x4, R68 ;  /* 0x00000004fc0a7825 */ /* 0x008fc600078e0244 */
[----:B------:R3:W-:Y:S01]  /*1ca50*/  STL.64 [R1+0x118], R4 ;  /* 0x0001180401007387 */ /* 0x0007e20000100a00 */
[----:B------:R-:W-:-:S03]  /*1ca60*/  IADD3 R2, R15, -0xb7, RZ ;  /* 0xffffff490f027810 */ /* 0x000fc60007ffe0ff */
[----:B------:R3:W-:Y:S01]  /*1ca70*/  LDGSTS.E [R71+0x26a00], [R4.64], !P1 ;  /* 0x26a0000004477fae */ /* 0x0007e2000c921844 */
[----:B--2---:R-:W-:-:S03]  /*1ca80*/  IMAD.WIDE R8, R252, 0x4, R74 ;  /* 0x00000004fc087825 */ /* 0x004fc600078e024a */
[----:B------:R4:W-:Y:S01]  /*1ca90*/  STL.64 [R1+0x100], R10 ;  /* 0x0001000a01007387 */ /* 0x0009e20000100a00 */
[----:B------:R-:W-:-:S03]  /*1caa0*/  ISETP.GE.U32.AND P0, PT, R3, 0x7ffffece, PT ;  /* 0x7ffffece0300780c */ /* 0x000fc60003f06070 */
[----:B------:R4:W-:Y:S01]  /*1cab0*/  LDGSTS.E [R71+0x27800], [R10.64], !P6 ;  /* 0x278000000a477fae */ /* 0x0009e2000f121844 */
[----:B-1----:R-:W-:-:S03]  /*1cac0*/  IMAD.WIDE R6, R252, 0x4, R78 ;  /* 0x00000004fc067825 */ /* 0x002fc600078e024e */
[----:B------:R1:W-:Y:S01]  /*1cad0*/  STL.64 [R1+0xf8], R8 ;  /* 0x0000f80801007387 */ /* 0x0003e20000100a00 */
[----:B---3--:R-:W-:-:S03]  /*1cae0*/  IMAD.WIDE R4, R252, 0x4, R72 ;  /* 0x00000004fc047825 */ /* 0x008fc600078e0248 */
[----:B------:R1:W-:Y:S01]  /*1caf0*/  LDGSTS.E [R71+0x27a00], [R8.64], !P6 ;  /* 0x27a0000008477fae */ /* 0x0003e2000f121844 */
[----:B------:R-:W-:-:S03]  /*1cb00*/  IADD3 R3, R15, -0xbb, RZ ;  /* 0xffffff450f037810 */ /* 0x000fc60007ffe0ff */
[----:B------:R2:W-:Y:S01]  /*1cb10*/  STL.64 [R1+0xf0], R6 ;  /* 0x0000f00601007387 */ /* 0x0005e20000100a00 */
[----:B------:R-:W-:-:S03]  /*1cb20*/  ISETP.GE.U32.AND P1, PT, R2, 0x7ffffeca, PT ;  /* 0x7ffffeca0200780c */ /* 0x000fc60003f26070 */
[----:B------:R2:W-:Y:S01]  /*1cb30*/  LDGSTS.E [R71+0x28800], [R6.64], !P3 ;  /* 0x2880000006477fae */ /* 0x0005e2000d921844 */
[----:B------:R-:W-:-:S03]  /*1cb40*/  IADD3 R2, R15, -0xbf, RZ ;  /* 0xffffff410f027810 */ /* 0x000fc60007ffe0ff */
[----:B------:R3:W-:Y:S01]  /*1cb50*/  STL.64 [R1+0xe8], R4 ;  /* 0x0000e80401007387 */ /* 0x0007e20000100a00 */
[----:B------:R-:W-:-:S03]  /*1cb60*/  ISETP.GE.U32.AND P6, PT, R3, 0x7ffffec6, PT ;  /* 0x7ffffec60300780c */ /* 0x000fc60003fc6070 */
[----:B------:R3:W-:Y:S01]  /*1cb70*/  LDGSTS.E [R71+0x28a00], [R4.64], !P3 ;  /* 0x28a0000004477fae */ /* 0x0007e2000d921844 */
[C---:B------:R-:W-:Y:S02]  /*1cb80*/  IADD3 R3, R15.reuse, -0xc3, RZ ;  /* 0xffffff3d0f037810 */ /* 0x040fe40007ffe0ff */
[----:B------:R-:W-:Y:S02]  /*1cb90*/  ISETP.GE.U32.AND P3, PT, R2, 0x7ffffec2, PT ;  /* 0x7ffffec20200780c */ /* 0x000fe40003f66070 */
[----:B------:R-:W-:Y:S01]  /*1cba0*/  IADD3 R2, R15, -0xc7, RZ ;  /* 0xffffff390f027810 */ /* 0x000fe20007ffe0ff */
[----:B----4-:R-:W-:-:S04]  /*1cbb0*/  IMAD.WIDE R10, R252, 0x4, R76 ;  /* 0x00000004fc0a7825 */ /* 0x010fc800078e024c */
[C---:B-1----:R-:W-:Y:S01]  /*1cbc0*/  IMAD.WIDE R8, R252.reuse, 0x4, R82 ;  /* 0x00000004fc087825 */ /* 0x042fe200078e0252 */
[----:B------:R1:W-:Y:S03]  /*1cbd0*/  STL.64 [R1+0xe0], R10 ;  /* 0x0000e00a01007387 */ /* 0x0003e60000100a00 */
[C---:B--2---:R-:W-:Y:S01]  /*1cbe0*/  IMAD.WIDE R6, R252.reuse, 0x4, R80 ;  /* 0x00000004fc067825 */ /* 0x044fe200078e0250 */
[----:B------:R1:W-:Y:S03]  /*1cbf0*/  LDGSTS.E [R71+0x29800], [R10.64], !P4 ;  /* 0x298000000a477fae */ /* 0x0003e6000e121844 */
[C---:B---3--:R-:W-:Y:S01]  /*1cc00*/  IMAD.WIDE R4, R252.reuse, 0x4, R84 ;  /* 0x00000004fc047825 */ /* 0x048fe200078e0254 */
[----:B------:R2:W-:Y:S04]  /*1cc10*/  STL.64 [R1+0xd8], R8 ;  /* 0x0000d80801007387 */ /* 0x0005e80000100a00 */
[----:B------:R2:W-:Y:S01]  /*1cc20*/  LDGSTS.E [R71+0x29a00], [R8.64], !P4 ;  /* 0x29a0000008477fae */ /* 0x0005e2000e121844 */
[----:B-1----:R-:W-:-:S03]  /*1cc30*/  IMAD.WIDE R10, R252, 0x4, R168 ;  /* 0x00000004fc0a7825 */ /* 0x002fc600078e02a8 */
[----:B------:R1:W-:Y:S04]  /*1cc40*/  STL.64 [R1+0xc0], R6 ;  /* 0x0000c00601007387 */ /* 0x0003e80000100a00 */
[----:B------:R1:W-:Y:S01]  /*1cc50*/  LDGSTS.E [R71+0x2a800], [R6.64], !P2 ;  /* 0x2a80000006477fae */ /* 0x0003e2000d121844 */
[----:B--2---:R-:W-:-:S03]  /*1cc60*/  IMAD.WIDE R8, R252, 0x4, R170 ;  /* 0x00000004fc087825 */ /* 0x004fc600078e02aa */
[----:B------:R2:W-:Y:S01]  /*1cc70*/  STL.64 [R1+0xb8], R4 ;  /* 0x0000b80401007387 */ /* 0x0005e20000100a00 */
[----:B------:R-:W-:-:S03]  /*1cc80*/  ISETP.GE.U32.AND P4, PT, R3, 0x7ffffebe, PT ;  /* 0x7ffffebe0300780c */ /* 0x000fc60003f86070 */
[----:B------:R2:W-:Y:S01]  /*1cc90*/  LDGSTS.E [R71+0x2aa00], [R4.64], !P2 ;  /* 0x2aa0000004477fae */ /* 0x0005e2000d121844 */
[----:B-1----:R-:W-:-:S03]  /*1cca0*/  IMAD.WIDE R6, R252, 0x4, R172 ;  /* 0x00000004fc067825 */ /* 0x002fc600078e02ac */
[----:B------:R1:W-:Y:S01]  /*1ccb0*/  STL.64 [R1+0xb0], R10 ;  /* 0x0000b00a01007387 */ /* 0x0003e20000100a00 */
[----:B------:R-:W-:-:S03]  /*1ccc0*/  IADD3 R3, R15, -0xcb, RZ ;  /* 0xffffff350f037810 */ /* 0x000fc60007ffe0ff */
        /* <DEDUP_REMOVED lines=74> */
[----:B------:R-:W-:-:S03]  /*1d170*/  ISETP.GE.U32.AND P0, PT, R3, 0x7ffffe96, PT ;  /* 0x7ffffe960300780c */ /* 0x000fc60003f06070 */
        /* <DEDUP_REMOVED lines=11> */
[----:B------:R2:W-:Y:S01]  /*1d230*/  STL.64 [R1+0x11a8], R4 ;  /* 0x0011a80401007387 */ /* 0x0005e20000100a00 */
[----:B------:R-:W-:-:S03]  /*1d240*/  IADD3 R2, R15, -0xef, RZ ;  /* 0xffffff110f027810 */ /* 0x000fc60007ffe0ff */
        /* <DEDUP_REMOVED lines=29> */
[----:B------:R-:W3:Y:S04]  /*1d420*/  LDL.LU.64 R72, [R1+0x290] ;  /* 0x0002900001487983 */ /* 0x000ee80000300a00 */
[----:B------:R1:W-:Y:S01]  /*1d430*/  STL.64 [R1+0x1300], R10 ;  /* 0x0013000a01007387 */ /* 0x0003e20000100a00 */
[----:B--2---:R-:W-:-:S03]  /*1d440*/  IMAD.WIDE R4, R252, 0x4, R238 ;  /* 0x00000004fc047825 */ /* 0x004fc600078e02ee */
[----:B------:R2:W-:Y:S04]  /*1d450*/  STL.64 [R1+0x1308], R8 ;  /* 0x0013080801007387 */ /* 0x0005e80000100a00 */
[----:B------:R4:W-:Y:S04]  /*1d460*/  STL.64 [R1+0x1330], R6 ;  /* 0x0013300601007387 */ /* 0x0009e80000100a00 */
[----:B------:R-:W3:Y:S04]  /*1d470*/  LDL.LU.64 R64, [R1+0x288] ;  /* 0x0002880001407983 */ /* 0x000ee80000300a00 */
[----:B------:R1:W-:Y:S04]  /*1d480*/  STL.64 [R1+0x1368], R4 ;  /* 0x0013680401007387 */ /* 0x0003e80000100a00 */
[----:B------:R-:W3:Y:S04]  /*1d490*/  LDL.LU.64 R76, [R1+0x250] ;  /* 0x00025000014c7983 */ /* 0x000ee80000300a00 */
[----:B------:R1:W-:Y:S04]  /*1d4a0*/  LDGSTS.E [R71+0x3b800], [R10.64], !P1 ;  /* 0x3b8000000a477fae */ /* 0x0003e8000c921844 */
[----:B------:R2:W-:Y:S04]  /*1d4b0*/  LDGSTS.E [R71+0x3ba00], [R8.64], !P1 ;  /* 0x3ba0000008477fae */ /* 0x0005e8000c921844 */
[----:B------:R-:W3:Y:S01]  /*1d4c0*/  LDL.LU.64 R82, [R1+0x248] ;  /* 0x0002480001527983 */ /* 0x000ee20000300a00 */
[----:B-1----:R-:W-:-:S03]  /*1d4d0*/  IMAD.WIDE R10, R252, 0x4, R240 ;  /* 0x00000004fc0a7825 */ /* 0x002fc600078e02f0 */
[----:B------:R4:W-:Y:S01]  /*1d4e0*/  LDGSTS.E [R71+0x3c800], [R6.64], !P6 ;  /* 0x3c80000006477fae */ /* 0x0009e2000f121844 */
[----:B--2---:R-:W-:-:S03]  /*1d4f0*/  IMAD.WIDE R8, R252, 0x4, R242 ;  /* 0x00000004fc087825 */ /* 0x004fc600078e02f2 */
[----:B------:R-:W2:Y:S04]  /*1d500*/  LDL.LU.64 R80, [R1+0x210] ;  /* 0x0002100001507983 */ /* 0x000ea80000300a00 */
[----:B------:R1:W-:Y:S01]  /*1d510*/  STL.64 [R1+0x1a70], R10 ;  /* 0x001a700a01007387 */ /* 0x0003e20000100a00 */
[----:B----4-:R-:W-:-:S03]  /*1d520*/  IMAD.WIDE R6, R252, 0x4, R244 ;  /* 0x00000004fc067825 */ /* 0x010fc600078e02f4 */
[----:B------:R4:W-:Y:S04]  /*1d530*/  STL.64 [R1+0x1a78], R8 ;  /* 0x001a780801007387 */ /* 0x0009e80000100a00 */
[----:B------:R3:W-:Y:S04]  /*1d540*/  STL.64 [R1+0x1a80], R6 ;  /* 0x001a800601007387 */ /* 0x0007e80000100a00 */
[----:B------:R-:W2:Y:S01]  /*1d550*/  LDL.LU.64 R84, [R1+0x208] ;  /* 0x0002080001547983 */ /* 0x000ea20000300a00 */
[C---:B------:R-:W-:Y:S02]  /*1d560*/  IADD3 R2, R15.reuse, -0xf7, RZ ;  /* 0xffffff090f027810 */ /* 0x040fe40007ffe0ff */
[----:B------:R-:W-:Y:S01]  /*1d570*/  IADD3 R3, R15, -0xfb, RZ ;  /* 0xffffff050f037810 */ /* 0x000fe20007ffe0ff */
[----:B------:R1:W-:Y:S01]  /*1d580*/  LDGSTS.E [R71+0x3ca00], [R4.64], !P6 ;  /* 0x3ca0000004477fae */ /* 0x0003e2000f121844 */
[----:B------:R-:W-:-:S02]  /*1d590*/  ISETP.GE.U32.AND P3, PT, R2, 0x7ffffe8a, PT ;  /* 0x7ffffe8a0200780c */ /* 0x000fc40003f66070 */
[----:B------:R-:W-:Y:S02]  /*1d5a0*/  IADD3 R2, R15, -0xff, RZ ;  /* 0xffffff010f027810 */ /* 0x000fe40007ffe0ff */
[----:B------:R-:W-:Y:S02]  /*1d5b0*/  ISETP.GE.U32.AND P4, PT, R3, 0x7ffffe86, PT ;  /* 0x7ffffe860300780c */ /* 0x000fe40003f86070 */
[----:B------:R-:W-:Y:S02]  /*1d5c0*/  ISETP.GE.U32.AND P2, PT, R2, 0x7ffffe82, PT ;  /* 0x7ffffe820200780c */ /* 0x000fe40003f46070 */
[----:B------:R-:W-:Y:S01]  /*1d5d0*/  IADD3 R3, R15, -0x84, RZ ;  /* 0xffffff7c0f037810 */ /* 0x000fe20007ffe0ff */
[----:B-1----:R-:W-:-:S03]  /*1d5e0*/  IMAD.WIDE R4, R252, 0x4, R246 ;  /* 0x00000004fc047825 */ /* 0x002fc600078e02f6 */
[----:B------:R-:W-:Y:S01]  /*1d5f0*/  ISETP.GE.U32.AND P5, PT, R3, 0x7ffffefd, PT ;  /* 0x7ffffefd0300780c */ /* 0x000fe20003fa6070 */
[----:B------:R1:W-:Y:S01]  /*1d600*/  LDGSTS.E [R71+0x3d800], [R10.64], !P3 ;  /* 0x3d8000000a477fae */ /* 0x0003e2000d921844 */
[----:B------:R-:W-:-:S03]  /*1d610*/  LOP3.LUT R18, R19, 0x60, RZ, 0x3c, !PT ;  /* 0x0000006013127812 */ /* 0x000fc600078e3cff */
[----:B------:R4:W-:Y:S04]  /*1d620*/  LDGSTS.E [R71+0x3da00], [R8.64], !P3 ;  /* 0x3da0000008477fae */ /* 0x0009e8000d921844 */
[----:B------:R3:W-:Y:S01]  /*1d630*/  STL.64 [R1+0x1a88], R4 ;  /* 0x001a880401007387 */ /* 0x0007e20000100a00 */
[----:B-1----:R-:W-:-:S03]  /*1d640*/  IMAD.WIDE R10, R252, 0x4, R248 ;  /* 0x00000004fc0a7825 */ /* 0x002fc600078e02f8 */
[----:B------:R-:W2:Y:S01]  /*1d650*/  LDL.LU.64 R68, [R1+0x1d0] ;  /* 0x0001d00001447983 */ /* 0x000ea20000300a00 */
[----:B----4-:R-:W-:-:S03]  /*1d660*/  IMAD.WIDE R8, R252, 0x4, R250 ;  /* 0x00000004fc087825 */ /* 0x010fc600078e02fa */
[----:B------:R3:W-:Y:S04]  /*1d670*/  LDGSTS.E [R71+0x3e800], [R6.64], !P4 ;  /* 0x3e80000006477fae */ /* 0x0007e8000e121844 */
[----:B------:R-:W4:Y:S04]  /*1d680*/  LDL.LU.64 R74, [R1+0x1c8] ;  /* 0x0001c800014a7983 */ /* 0x000f280000300a00 */
[----:B------:R1:W-:Y:S04]  /*1d690*/  LDGSTS.E [R71+0x3ea00], [R4.64], !P4 ;  /* 0x3ea0000004477fae */ /* 0x0003e8000e121844 */
[----:B------:R-:W4:Y:S04]  /*1d6a0*/  LDL.LU.64 R78, [R1+0x190] ;  /* 0x00019000014e7983 */ /* 0x000f280000300a00 */
[----:B------:R1:W-:Y:S04]  /*1d6b0*/  STL.64 [R1+0x1a90], R10 ;  /* 0x001a900a01007387 */ /* 0x0003e80000100a00 */
[----:B------:R1:W-:Y:S04]  /*1d6c0*/  LDGSTS.E [R71+0x3f800], [R10.64], !P2 ;  /* 0x3f8000000a477fae */ /* 0x0003e8000d121844 */
[----:B------:R1:W-:Y:S01]  /*1d6d0*/  LDGSTS.E [R71+0x3fa00], [R8.64], !P2 ;  /* 0x3fa0000008477fae */ /* 0x0003e2000d121844 */
[----:B---3--:R-:W-:-:S03]  /*1d6e0*/  IMAD.WIDE R6, R252, 0x4, R72 ;  /* 0x00000004fc067825 */ /* 0x008fc600078e0248 */
[----:B------:R-:W3:Y:S04]  /*1d6f0*/  LDL.LU.64 R72, [R1+0x188] ;  /* 0x0001880001487983 */ /* 0x000ee80000300a00 */
[----:B------:R1:W-:Y:S04]  /*1d700*/  STL.64 [R1+0x1a98], R8 ;  /* 0x001a980801007387 */ /* 0x0003e80000100a00 */
[----:B------:R2:W-:Y:S04]  /*1d710*/  STL.64 [R1+0x70], R6 ;  /* 0x0000700601007387 */ /* 0x0005e80000100a00 */
[----:B------:R2:W-:Y:S01]  /*1d720*/  LDGSTS.E [R18+0x20c00], [R6.64], !P5 ;  /* 0x20c0000006127fae */ /* 0x0005e2000e921844 */
[----:B-1----:R-:W-:-:S04]  /*1d730*/  IMAD.WIDE R4, R252, 0x4, R64 ;  /* 0x00000004fc047825 */ /* 0x002fc800078e0240 */
[C---:B------:R-:W-:Y:S01]  /*1d740*/  IMAD.WIDE R10, R252.reuse, 0x4, R76 ;  /* 0x00000004fc0a7825 */ /* 0x040fe200078e024c */
[----:B------:R1:W-:Y:S04]  /*1d750*/  STL.64 [R1+0x68], R4 ;  /* 0x0000680401007387 */ /* 0x0003e80000100a00 */
[----:B------:R-:W-:Y:S04]  /*1d760*/  STL.64 [R1+0x60], R10 ;  /* 0x0000600a01007387 */ /* 0x000fe80000100a00 */
[----:B------:R-:W3:Y:S01]  /*1d770*/  LDL.LU.64 R76, [R1+0x150] ;  /* 0x00015000014c7983 */ /* 0x000ee20000300a00 */
[----:B------:R-:W-:-:S03]  /*1d780*/  IMAD.WIDE R8, R252, 0x4, R82 ;  /* 0x00000004fc087825 */ /* 0x000fc600078e0252 */
[----:B------:R1:W-:Y:S04]  /*1d790*/  LDGSTS.E [R18+0x20e00], [R4.64], !P5 ;  /* 0x20e0000004127fae */ /* 0x0003e8000e921844 */
[----:B------:R-:W-:Y:S01]  /*1d7a0*/  STL.64 [R1+0x58], R8 ;  /* 0x0000580801007387 */ /* 0x000fe20000100a00 */
[----:B--2---:R-:W-:-:S03]  /*1d7b0*/  IMAD.WIDE R6, R252, 0x4, R80 ;  /* 0x00000004fc067825 */ /* 0x004fc600078e0250 */
[----:B------:R-:W2:Y:S04]  /*1d7c0*/  LDL.LU.64 R82, [R1+0x148] ;  /* 0x0001480001527983 */ /* 0x000ea80000300a00 */
[----:B------:R-:W-:Y:S04]  /*1d7d0*/  STL.64 [R1+0x40], R6 ;  /* 0x0000400601007387 */ /* 0x000fe80000100a00 */
[----:B------:R-:W2:Y:S01]  /*1d7e0*/  LDL.LU.64 R80, [R1+0x110] ;  /* 0x0001100001507983 */ /* 0x000ea20000300a00 */
[----:B-1----:R-:W-:-:S03]  /*1d7f0*/  IMAD.WIDE R4, R252, 0x4, R84 ;  /* 0x00000004fc047825 */ /* 0x002fc600078e0254 */
[----:B------:R-:W2:Y:S01]  /*1d800*/  LDL.LU.64 R84, [R1+0x108] ;  /* 0x0001080001547983 */ /* 0x000ea20000300a00 */
[C---:B------:R-:W-:Y:S02]  /*1d810*/  IADD3 R2, R15.reuse, -0x88, RZ ;  /* 0xffffff780f027810 */ /* 0x040fe40007ffe0ff */
[----:B------:R-:W-:Y:S02]  /*1d820*/  IADD3 R3, R15, -0x8c, RZ ;  /* 0xffffff740f037810 */ /* 0x000fe40007ffe0ff */
[----:B------:R-:W-:Y:S02]  /*1d830*/  ISETP.GE.U32.AND P0, PT, R2, 0x7ffffef9, PT ;  /* 0x7ffffef90200780c */ /* 0x000fe40003f06070 */
[----:B------:R-:W-:Y:S01]  /*1d840*/  ISETP.GE.U32.AND P1, PT, R3, 0x7ffffef5, PT ;  /* 0x7ffffef50300780c */ /* 0x000fe20003f26070 */
[----:B------:R1:W-:Y:S10]  /*1d850*/  STL.64 [R1+0x38], R4 ;  /* 0x0000380401007387 */ /* 0x0003f40000100a00 */
[----:B------:R1:W-:Y:S04]  /*1d860*/  LDGSTS.E [R18+0x21c00], [R10.64], !P0 ;  /* 0x21c000000a127fae */ /* 0x0003e8000c121844 */
[----:B------:R1:W-:Y:S04]  /*1d870*/  LDGSTS.E [R18+0x21e00], [R8.64], !P0 ;  /* 0x21e0000008127fae */ /* 0x0003e8000c121844 */
[----:B------:R1:W-:Y:S04]  /*1d880*/  LDGSTS.E [R18+0x22c00], [R6.64], !P1 ;  /* 0x22c0000006127fae */ /* 0x0003e8000c921844 */
[----:B------:R1:W-:Y:S02]  /*1d890*/  LDGSTS.E [R18+0x22e00], [R4.64], !P1 ;  /* 0x22e0000004127fae */ /* 0x0003e4000c921844 */
[----:B-1----:R-:W-:-:S04]  /*1d8a0*/  IMAD.WIDE R4, R252, 0x4, R68 ;  /* 0x00000004fc047825 */ /* 0x002fc800078e0244 */
[C---:B----4-:R-:W-:Y:S01]  /*1d8b0*/  IMAD.WIDE R238, R252.reuse, 0x4, R74 ;  /* 0x00000004fcee7825 */ /* 0x050fe200078e024a */
[----:B------:R1:W-:Y:S03]  /*1d8c0*/  STL.64 [R1+0x30], R4 ;  /* 0x0000300401007387 */ /* 0x0003e60000100a00 */
[C---:B------:R-:W-:Y:S01]  /*1d8d0*/  IMAD.WIDE R236, R252.reuse, 0x4, R78 ;  /* 0x00000004fcec7825 */ /* 0x040fe200078e024e */
[----:B------:R-:W4:Y:S04]  /*1d8e0*/  LDL.LU.64 R68, [R1+0xd0] ;  /* 0x0000d00001447983 */ /* 0x000f280000300a00 */
[----:B------:R-:W4:Y:S04]  /*1d8f0*/  LDL.LU.64 R74, [R1+0xc8] ;  /* 0x0000c800014a7983 */ /* 0x000f280000300a00 */
[----:B------:R-:W4:Y:S01]  /*1d900*/  LDL.LU.64 R78, [R1+0x90] ;  /* 0x00009000014e7983 */ /* 0x000f220000300a00 */
[----:B---3--:R-:W-:-:S03]  /*1d910*/  IMAD.WIDE R230, R252, 0x4, R72 ;  /* 0x00000004fce67825 */ /* 0x008fc600078e0248 */
[----:B------:R-:W3:Y:S04]  /*1d920*/  LDL.LU.64 R72, [R1+0x88] ;  /* 0x0000880001487983 */ /* 0x000ee80000300a00 */
[----:B------:R-:W-:Y:S04]  /*1d930*/  STL.64 [R1+0x2178], R238 ;  /* 0x002178ee01007387 */ /* 0x000fe80000100a00 */
[----:B------:R-:W-:Y:S04]  /*1d940*/  STL.64 [R1+0x2180], R236 ;  /* 0x002180ec01007387 */ /* 0x000fe80000100a00 */
[----:B------:R-:W-:Y:S01]  /*1d950*/  STL.64 [R1+0x2188], R230 ;  /* 0x002188e601007387 */ /* 0x000fe20000100a00 */
[----:B------:R-:W-:-:S04]  /*1d960*/  IMAD.WIDE R228, R252, 0x4, R76 ;  /* 0x00000004fce47825 */ /* 0x000fc800078e024c */
[----:B--2---:R-:W-:-:S04]  /*1d970*/  IMAD.WIDE R202, R252, 0x4, R82 ;  /* 0x00000004fcca7825 */ /* 0x004fc800078e0252 */
[----:B------:R-:W-:-:S04]  /*1d980*/  IMAD.WIDE R200, R252, 0x4, R80 ;  /* 0x00000004fcc87825 */ /* 0x000fc800078e0250 */
[C---:B------:R-:W-:Y:S02]  /*1d990*/  IMAD.WIDE R166, R252.reuse, 0x4, R84 ;  /* 0x00000004fca67825 */ /* 0x040fe400078e0254 */
[----:B------:R-:W2:Y:S04]  /*1d9a0*/  LDL.LU.64 R84, [R1+0x50] ;  /* 0x0000500001547983 */ /* 0x000ea80000300a00 */
[----:B------:R-:W2:Y:S04]  /*1d9b0*/  LDL.LU.64 R76, [R1+0x48] ;  /* 0x00004800014c7983 */ /* 0x000ea80000300a00 */
[----:B------:R-:W2:Y:S04]  /*1d9c0*/  LDL.LU.64 R82, [R1+0x2b8] ;  /* 0x0002b80001527983 */ /* 0x000ea80000300a00 */
[----:B------:R-:W2:Y:S04]  /*1d9d0*/  LDL.LU.64 R80, [R1+0x2c0] ;  /* 0x0002c00001507983 */ /* 0x000ea80000300a00 */
[----:B------:R-:W-:Y:S04]  /*1d9e0*/  STL.64 [R1+0x2190], R228 ;  /* 0x002190e401007387 */ /* 0x000fe80000100a00 */
[----:B------:R-:W-:Y:S04]  /*1d9f0*/  STL.64 [R1+0x2198], R202 ;  /* 0x002198ca01007387 */ /* 0x000fe80000100a00 */
[----:B------:R-:W-:Y:S04]  /*1da00*/  STL.64 [R1+0x21a0], R200 ;  /* 0x0021a0c801007387 */ /* 0x000fe80000100a00 */
[----:B------:R-:W-:Y:S01]  /*1da10*/  STL.64 [R1+0x21a8], R166 ;  /* 0x0021a8a601007387 */ /* 0x000fe20000100a00 */
[----:B----4-:R-:W-:-:S03]  /*1da20*/  IMAD.WIDE R164, R252, 0x4, R68 ;  /* 0x00000004fca47825 */ /* 0x010fc600078e0244 */
[----:B------:R-:W4:Y:S01]  /*1da30*/  LDL.LU.64 R68, [R1+0x2c8] ;  /* 0x0002c80001447983 */ /* 0x000f220000300a00 */
[----:B------:R-:W-:-:S03]  /*1da40*/  IMAD.WIDE R126, R252, 0x4, R74 ;  /* 0x00000004fc7e7825 */ /* 0x000fc600078e024a */
[----:B------:R-:W4:Y:S01]  /*1da50*/  LDL.LU.64 R66, [R1+0x2d0] ;  /* 0x0002d00001427983 */ /* 0x000f220000300a00 */
[----:B------:R-:W-:-:S03]  /*1da60*/  IMAD.WIDE R124, R252, 0x4, R78 ;  /* 0x00000004fc7c7825 */ /* 0x000fc600078e024e */
[----:B------:R-:W4:Y:S04]  /*1da70*/  LDL.LU.64 R64, [R1+0x2d8] ;  /* 0x0002d80001407983 */ /* 0x000f280000300a00 */
[----:B------:R-:W4:Y:S04]  /*1da80*/  LDL.LU.64 R60, [R1+0x2e0] ;  /* 0x0002e000013c7983 */ /* 0x000f280000300a00 */
[----:B------:R-:W-:Y:S04]  /*1da90*/  STL.64 [R1+0x21b0], R164 ;  /* 0x0021b0a401007387 */ /* 0x000fe80000100a00 */
[----:B------:R-:W-:Y:S04]  /*1daa0*/  STL.64 [R1+0x21b8], R126 ;  /* 0x0021b87e01007387 */ /* 0x000fe80000100a00 */
[----:B------:R-:W-:Y:S01]  /*1dab0*/  STL.64 [R1+0x21c0], R124 ;  /* 0x0021c07c01007387 */ /* 0x000fe20000100a00 */
[----:B---3--:R-:W-:-:S05]  /*1dac0*/  IMAD.WIDE R86, R252, 0x4, R72 ;  /* 0x00000004fc567825 */ /* 0x008fca00078e0248 */
[----:B------:R-:W-:Y:S04]  /*1dad0*/  STL.64 [R1+0x21c8], R86 ;  /* 0x0021c85601007387 */ /* 0x000fe80000100a00 */
[----:B------:R-:W3:Y:S01]  /*1dae0*/  LDL.LU.64 R78, [R1+0x2e8] ;  /* 0x0002e800014e7983 */ /* 0x000ee20000300a00 */
[----:B--2---:R-:W-:-:S03]  /*1daf0*/  IMAD.WIDE R74, R252, 0x4, R76 ;  /* 0x00000004fc4a7825 */ /* 0x004fc600078e024c */
[----:B------:R-:W2:Y:S01]  /*1db00*/  LDL.LU.64 R76, [R1+0x2f0] ;  /* 0x0002f000014c7983 */ /* 0x000ea20000300a00 */
[----:B------:R-:W-:-:S03]  /*1db10*/  IMAD.WIDE R72, R252, 0x4, R82 ;  /* 0x00000004fc487825 */ /* 0x000fc600078e0252 */
[----:B------:R-:W2:Y:S01]  /*1db20*/  LDL.LU.64 R82, [R1+0x2f8] ;  /* 0x0002f80001527983 */ /* 0x000ea20000300a00 */
[----:B------:R-:W-:-:S03]  /*1db30*/  IMAD.WIDE R70, R252, 0x4, R80 ;  /* 0x00000004fc467825 */ /* 0x000fc600078e0250 */
[----:B------:R-:W2:Y:S01]  /*1db40*/  LDL.LU.64 R80, [R1+0x300] ;  /* 0x0003000001507983 */ /* 0x000ea20000300a00 */
[----:B------:R-:W-:-:S05]  /*1db50*/  IMAD.WIDE R84, R252, 0x4, R84 ;  /* 0x00000004fc547825 */ /* 0x000fca00078e0254 */
[----:B------:R-:W-:Y:S04]  /*1db60*/  STL.64 [R1+0x21d0], R84 ;  /* 0x0021d05401007387 */ /* 0x000fe80000100a00 */
[----:B------:R-:W-:Y:S04]  /*1db70*/  STL.64 [R1+0x21d8], R74 ;  /* 0x0021d84a01007387 */ /* 0x000fe80000100a00 */
[----:B------:R-:W-:Y:S04]  /*1db80*/  STL.64 [R1+0x21e0], R72 ;  /* 0x0021e04801007387 */ /* 0x000fe80000100a00 */
[----:B------:R-:W-:Y:S04]  /*1db90*/  STL.64 [R1+0x21e8], R70 ;  /* 0x0021e84601007387 */ /* 0x000fe80000100a00 */
[----:B------:R-:W2:Y:S04]  /*1dba0*/  LDL.LU.64 R52, [R1+0x308] ;  /* 0x0003080001347983 */ /* 0x000ea80000300a00 */
[----:B------:R-:W2:Y:S04]  /*1dbb0*/  LDL.LU.64 R50, [R1+0x310] ;  /* 0x0003100001327983 */ /* 0x000ea80000300a00 */
[----:B------:R-:W2:Y:S04]  /*1dbc0*/  LDL.LU.64 R48, [R1+0x318] ;  /* 0x0003180001307983 */ /* 0x000ea80000300a00 */
[----:B------:R-:W2:Y:S01]  /*1dbd0*/  LDL.LU.64 R44, [R1+0x320] ;  /* 0x00032000012c7983 */ /* 0x000ea20000300a00 */
[----:B----4-:R-:W-:-:S04]  /*1dbe0*/  IMAD.WIDE R68, R252, 0x4, R68 ;  /* 0x00000004fc447825 */ /* 0x010fc800078e0244 */
[C---:B------:R-:W-:Y:S01]  /*1dbf0*/  IMAD.WIDE R66, R252.reuse, 0x4, R66 ;  /* 0x00000004fc427825 */ /* 0x040fe200078e0242 */
[----:B------:R-:W-:Y:S03]  /*1dc00*/  STL.64 [R1+0x21f0], R68 ;  /* 0x0021f04401007387 */ /* 0x000fe60000100a00 */
[C---:B------:R-:W-:Y:S01]  /*1dc10*/  IMAD.WIDE R64, R252.reuse, 0x4, R64 ;  /* 0x00000004fc407825 */ /* 0x040fe200078e0240 */
[----:B------:R-:W-:Y:S03]  /*1dc20*/  STL.64 [R1+0x21f8], R66 ;  /* 0x0021f84201007387 */ /* 0x000fe60000100a00 */
[C---:B------:R-:W-:Y:S01]  /*1dc30*/  IMAD.WIDE R62, R252.reuse, 0x4, R60 ;  /* 0x00000004fc3e7825 */ /* 0x040fe200078e023c */
[----:B------:R-:W-:Y:S04]  /*1dc40*/  STL.64 [R1+0x2200], R64 ;  /* 0x0022004001007387 */ /* 0x000fe80000100a00 */
[----:B------:R-:W-:Y:S01]  /*1dc50*/  STL.64 [R1+0x2208], R62 ;  /* 0x0022083e01007387 */ /* 0x000fe20000100a00 */
[----:B---3--:R-:W-:-:S03]  /*1dc60*/  IMAD.WIDE R60, R252, 0x4, R78 ;  /* 0x00000004fc3c7825 */ /* 0x008fc600078e024e */
[----:B------:R-:W3:Y:S01]  /*1dc70*/  LDL.LU.64 R78, [R1+0x328] ;  /* 0x00032800014e7983 */ /* 0x000ee20000300a00 */
[----:B--2---:R-:W-:-:S03]  /*1dc80*/  IMAD.WIDE R58, R252, 0x4, R76 ;  /* 0x00000004fc3a7825 */ /* 0x004fc600078e024c */
[----:B------:R-:W2:Y:S01]  /*1dc90*/  LDL.LU.64 R76, [R1+0x330] ;  /* 0x00033000014c7983 */ /* 0x000ea20000300a00 */
[----:B------:R-:W-:-:S03]  /*1dca0*/  IMAD.WIDE R56, R252, 0x4, R82 ;  /* 0x00000004fc387825 */ /* 0x000fc600078e0252 */
[----:B------:R-:W4:Y:S01]  /*1dcb0*/  LDL.LU.64 R82, [R1+0x338] ;  /* 0x0003380001527983 */ /* 0x000f220000300a00 */
[----:B------:R-:W-:-:S03]  /*1dcc0*/  IMAD.WIDE R54, R252, 0x4, R80 ;  /* 0x00000004fc367825 */ /* 0x000fc600078e0250 */
[----:B------:R-:W1:Y:S01]  /*1dcd0*/  LDL.LU.64 R80, [R1+0x3a0] ;  /* 0x0003a00001507983 */ /* 0x000e620000300a00 */
[----:B------:R-:W-:-:S04]  /*1dce0*/  IADD3 R2, R15, -0x90, RZ ;  /* 0xffffff700f027810 */ /* 0x000fc80007ffe0ff */
[----:B------:R-:W-:Y:S01]  /*1dcf0*/  ISETP.GE.U32.AND P6, PT, R2, 0x7ffffef1, PT ;  /* 0x7ffffef10200780c */ /* 0x000fe20003fc6070 */
[----:B------:R-:W-:Y:S04]  /*1dd00*/  STL.64 [R1+0x2210], R60 ;  /* 0x0022103c01007387 */ /* 0x000fe80000100a00 */
[----:B------:R-:W-:Y:S04]  /*1dd10*/  STL.64 [R1+0x2218], R58 ;  /* 0x0022183a01007387 */ /* 0x000fe80000100a00 */
[----:B------:R-:W-:Y:S04]  /*1dd20*/  STL.64 [R1+0x2220], R56 ;  /* 0x0022203801007387 */ /* 0x000fe80000100a00 */
[----:B------:R-:W-:Y:S01]  /*1dd30*/  STL.64 [R1+0x2228], R54 ;  /* 0x0022283601007387 */ /* 0x000fe20000100a00 */
[----:B------:R-:W-:-:S03]  /*1dd40*/  IMAD.WIDE R52, R252, 0x4, R52 ;  /* 0x00000004fc347825 */ /* 0x000fc600078e0234 */
[----:B------:R-:W3:Y:S01]  /*1dd50*/  LDL.LU.64 R26, [R1+0x398] ;  /* 0x00039800011a7983 */ /* 0x000ee20000300a00 */
[----:B------:R-:W-:-:S03]  /*1dd60*/  IMAD.WIDE R50, R252, 0x4, R50 ;  /* 0x00000004fc327825 */ /* 0x000fc600078e0232 */
[----:B------:R-:W3:Y:S01]  /*1dd70*/  LDL.LU.64 R30, [R1+0x390] ;  /* 0x00039000011e7983 */ /* 0x000ee20000300a00 */
[----:B------:R-:W-:-:S03]  /*1dd80*/  IMAD.WIDE R48, R252, 0x4, R48 ;  /* 0x00000004fc307825 */ /* 0x000fc600078e0230 */
[----:B------:R-:W3:Y:S01]  /*1dd90*/  LDL.LU.64 R24, [R1+0x388] ;  /* 0x0003880001187983 */ /* 0x000ee20000300a00 */
[----:B------:R-:W-:-:S03]  /*1dda0*/  IMAD.WIDE R46, R252, 0x4, R44 ;  /* 0x00000004fc2e7825 */ /* 0x000fc600078e022c */
[----:B------:R-:W3:Y:S04]  /*1ddb0*/  LDL.LU.64 R28, [R1+0x380] ;  /* 0x00038000011c7983 */ /* 0x000ee80000300a00 */
[----:B------:R-:W-:Y:S04]  /*1ddc0*/  STL.64 [R1+0x2230], R52 ;  /* 0x0022303401007387 */ /* 0x000fe80000100a00 */
[----:B------:R-:W-:Y:S04]  /*1ddd0*/  STL.64 [R1+0x2238], R50 ;  /* 0x0022383201007387 */ /* 0x000fe80000100a00 */
[----:B------:R-:W-:Y:S04]  /*1dde0*/  STL.64 [R1+0x2240], R48 ;  /* 0x0022403001007387 */ /* 0x000fe80000100a00 */
[----:B------:R1:W-:Y:S04]  /*1ddf0*/  LDGSTS.E [R18+0x23c00], [R4.64], !P6 ;  /* 0x23c0000004127fae */ /* 0x0003e8000f121844 */
[----:B------:R-:W-:Y:S04]  /*1de00*/  STL.64 [R1+0x2248], R46 ;  /* 0x0022482e01007387 */ /* 0x000fe80000100a00 */
[----:B------:R-:W3:Y:S04]  /*1de10*/  LDL.LU.64 R34, [R1+0x378] ;  /* 0x0003780001227983 */ /* 0x000ee80000300a00 */
[----:B------:R-:W3:Y:S04]  /*1de20*/  LDL.LU.64 R38, [R1+0x370] ;  /* 0x0003700001267983 */ /* 0x000ee80000300a00 */
[----:B------:R-:W3:Y:S04]  /*1de30*/  LDL.LU.64 R32, [R1+0x368] ;  /* 0x0003680001207983 */ /* 0x000ee80000300a00 */
[----:B------:R-:W3:Y:S01]  /*1de40*/  LDL.LU.64 R36, [R1+0x360] ;  /* 0x0003600001247983 */ /* 0x000ee20000300a00 */
[----:B--2---:R-:W-:-:S04]  /*1de50*/  IMAD.WIDE R42, R252, 0x4, R76 ;  /* 0x00000004fc2a7825 */ /* 0x004fc800078e024c */
[C---:B----4-:R-:W-:Y:S01]  /*1de60*/  IMAD.WIDE R40, R252.reuse, 0x4, R82 ;  /* 0x00000004fc287825 */ /* 0x050fe200078e0252 */
[----:B------:R-:W-:Y:S01]  /*1de70*/  IADD3 R3, R15, -0x94, RZ ;  /* 0xffffff6c0f037810 */ /* 0x000fe20007ffe0ff */
[----:B------:R2:W-:Y:S02]  /*1de80*/  LDGSTS.E [R18+0x23e00], [R238.64], !P6 ;  /* 0x23e00000ee127fae */ /* 0x0005e4000f121844 */
[----:B-1----:R-:W-:-:S04]  /*1de90*/  IMAD.WIDE R4, R252, 0x4, R80 ;  /* 0x00000004fc047825 */ /* 0x002fc800078e0250 */
[----:B---3--:R-:W-:Y:S02]  /*1dea0*/  IMAD.WIDE R44, R252, 0x4, R78 ;  /* 0x00000004fc2c7825 */ /* 0x008fe400078e024e */
[----:B------:R-:W3:Y:S04]  /*1deb0*/  LDL.LU.64 R78, [R1+0x358] ;  /* 0x00035800014e7983 */ /* 0x000ee80000300a00 */
[----:B------:R1:W-:Y:S04]  /*1dec0*/  STL.64 [R1+0x48], R4 ;  /* 0x0000480401007387 */ /* 0x0003e80000100a00 */
[----:B------:R-:W4:Y:S04]  /*1ded0*/  LDL.LU.64 R76, [R1+0x350] ;  /* 0x00035000014c7983 */ /* 0x000f280000300a00 */
[----:B------:R-:W2:Y:S04]  /*1dee0*/  LDL.LU.64 R82, [R1+0x348] ;  /* 0x0003480001527983 */ /* 0x000ea80000300a00 */
[----:B------:R-:W-:Y:S04]  /*1def0*/  STL.64 [R1+0x2250], R44 ;  /* 0x0022502c01007387 */ /* 0x000fe80000100a00 */
[----:B------:R-:W-:Y:S04]  /*1df00*/  STL.64 [R1+0x2258], R42 ;  /* 0x0022582a01007387 */ /* 0x000fe80000100a00 */
[----:B------:R-:W-:Y:S04]  /*1df10*/  STL.64 [R1+0x2260], R40 ;  /* 0x0022602801007387 */ /* 0x000fe80000100a00 */
[----:B------:R-:W2:Y:S01]  /*1df20*/  LDL.LU.64 R80, [R1+0x340] ;  /* 0x0003400001507983 */ /* 0x000ea20000300a00 */
[----:B------:R-:W-:-:S02]  /*1df30*/  IADD3 R2, R15, -0x98, RZ ;  /* 0xffffff680f027810 */ /* 0x000fc40007ffe0ff */
[----:B------:R-:W-:Y:S02]  /*1df40*/  ISETP.GE.U32.AND P3, PT, R3, 0x7ffffeed, PT ;  /* 0x7ffffeed0300780c */ /* 0x000fe40003f66070 */
[C---:B------:R-:W-:Y:S02]  /*1df50*/  IADD3 R3, R15.reuse, -0x9c, RZ ;  /* 0xffffff640f037810 */ /* 0x040fe40007ffe0ff */
[----:B------:R-:W-:Y:S02]  /*1df60*/  ISETP.GE.U32.AND P4, PT, R2, 0x7ffffee9, PT ;  /* 0x7ffffee90200780c */ /* 0x000fe40003f86070 */
[----:B------:R-:W-:Y:S02]  /*1df70*/  IADD3 R2, R15, -0xa0, RZ ;  /* 0xffffff600f027810 */ /* 0x000fe40007ffe0ff */
[----:B------:R-:W-:Y:S02]  /*1df80*/  ISETP.GE.U32.AND P2, PT, R3, 0x7ffffee5, PT ;  /* 0x7ffffee50300780c */ /* 0x000fe40003f46070 */
[----:B------:R-:W-:-:S02]  /*1df90*/  IADD3 R3, R15, -0xa4, RZ ;  /* 0xffffff5c0f037810 */ /* 0x000fc40007ffe0ff */
[----:B------:R-:W-:Y:S01]  /*1dfa0*/  ISETP.GE.U32.AND P5, PT, R2, 0x7ffffee1, PT ;  /* 0x7ffffee10200780c */ /* 0x000fe20003fa6070 */
[----:B------:R1:W-:Y:S01]  /*1dfb0*/  LDGSTS.E [R18+0x24c00], [R236.64], !P3 ;  /* 0x24c00000ec127fae */ /* 0x0003e2000d921844 */
[----:B------:R-:W-:Y:S02]  /*1dfc0*/  IADD3 R2, R15, -0xa8, RZ ;  /* 0xffffff580f027810 */ /* 0x000fe40007ffe0ff */
[----:B------:R-:W-:Y:S01]  /*1dfd0*/  ISETP.GE.U32.AND P0, PT, R3, 0x7ffffedd, PT ;  /* 0x7ffffedd0300780c */ /* 0x000fe20003f06070 */
[----:B------:R1:W-:Y:S01]  /*1dfe0*/  LDGSTS.E [R18+0x24e00], [R230.64], !P3 ;  /* 0x24e00000e6127fae */ /* 0x0003e2000d921844 */
[C---:B------:R-:W-:Y:S02]  /*1dff0*/  IADD3 R3, R15.reuse, -0xac, RZ ;  /* 0xffffff540f037810 */ /* 0x040fe40007ffe0ff */
[----:B------:R-:W-:Y:S01]  /*1e000*/  ISETP.GE.U32.AND P1, PT, R2, 0x7ffffed9, PT ;  /* 0x7ffffed90200780c */ /* 0x000fe20003f26070 */
[----:B------:R1:W-:Y:S01]  /*1e010*/  LDGSTS.E [R18+0x25c00], [R228.64], !P4 ;  /* 0x25c00000e4127fae */ /* 0x0003e2000e121844 */
[----:B------:R-:W-:-:S02]  /*1e020*/  IADD3 R2, R15, -0xb0, RZ ;  /* 0xffffff500f027810 */ /* 0x000fc40007ffe0ff */
        /* <DEDUP_REMOVED lines=8> */
[----:B------:R-:W-:-:S02]  /*1e0b0*/  IADD3 R3, R15, -0xbc, RZ ;  /* 0xffffff440f037810 */ /* 0x000fc40007ffe0ff */
[----:B------:R-:W-:Y:S01]  /*1e0c0*/  ISETP.GE.U32.AND P2, PT, R2, 0x7ffffec9, PT ;  /* 0x7ffffec90200780c */ /* 0x000fe20003f46070 */
[----:B------:R1:W-:Y:S01]  /*1e0d0*/  LDGSTS.E [R18+0x27c00], [R164.64], !P5 ;  /* 0x27c00000a4127fae */ /* 0x0003e2000e921844 */
[----:B------:R-:W-:-:S03]  /*1e0e0*/  IADD3 R2, R15, -0xc0, RZ ;  /* 0xffffff400f027810 */ /* 0x000fc60007ffe0ff */
[----:B------:R1:W-:Y:S01]  /*1e0f0*/  LDGSTS.E [R18+0x27e00], [R126.64], !P5 ;  /* 0x27e000007e127fae */ /* 0x0003e2000e921844 */
[----:B------:R-:W-:Y:S02]  /*1e100*/  ISETP.GE.U32.AND P5, PT, R3, 0x7ffffec5, PT ;  /* 0x7ffffec50300780c */ /* 0x000fe40003fa6070 */
[C---:B------:R-:W-:Y:S01]  /*1e110*/  IADD3 R3, R15.reuse, -0xc4, RZ ;  /* 0xffffff3c0f037810 */ /* 0x040fe20007ffe0ff */
[----:B------:R1:W-:Y:S04]  /*1e120*/  LDGSTS.E [R18+0x28c00], [R124.64], !P0 ;  /* 0x28c000007c127fae */ /* 0x0003e8000c121844 */
[----:B------:R1:W-:Y:S01]  /*1e130*/  LDGSTS.E [R18+0x28e00], [R86.64], !P0 ;  /* 0x28e0000056127fae */ /* 0x0003e2000c121844 */
[----:B------:R-:W-:Y:S02]  /*1e140*/  ISETP.GE.U32.AND P0, PT, R2, 0x7ffffec1, PT ;  /* 0x7ffffec10200780c */ /* 0x000fe40003f06070 */
[----:B------:R-:W-:Y:S01]  /*1e150*/  IADD3 R2, R15, -0xc8, RZ ;  /* 0xffffff380f027810 */ /* 0x000fe20007ffe0ff */
[----:B------:R1:W-:Y:S04]  /*1e160*/  LDGSTS.E [R18+0x29c00], [R84.64], !P1 ;  /* 0x29c0000054127fae */ /* 0x0003e8000c921844 */
[----:B------:R1:W-:Y:S01]  /*1e170*/  LDGSTS.E [R18+0x29e00], [R74.64], !P1 ;  /* 0x29e000004a127fae */ /* 0x0003e2000c921844 */
[----:B------:R-:W-:-:S02]  /*1e180*/  ISETP.GE.U32.AND P1, PT, R3, 0x7ffffebd, PT ;  /* 0x7ffffebd0300780c */ /* 0x000fc40003f26070 */
[----:B------:R-:W-:Y:S01]  /*1e190*/  IADD3 R3, R15, -0xcc, RZ ;  /* 0xffffff340f037810 */ /* 0x000fe20007ffe0ff */
[----:B------:R1:W-:Y:S04]  /*1e1a0*/  LDGSTS.E [R18+0x2ac00], [R72.64], !P6 ;  /* 0x2ac0000048127fae */ /* 0x0003e8000f121844 */
[----:B------:R1:W-:Y:S01]  /*1e1b0*/  LDGSTS.E [R18+0x2ae00], [R70.64], !P6 ;  /* 0x2ae0000046127fae */ /* 0x0003e2000f121844 */
[----:B------:R-:W-:-:S03]  /*1e1c0*/  ISETP.GE.U32.AND P6, PT, R2, 0x7ffffeb9, PT ;  /* 0x7ffffeb90200780c */ /* 0x000fc60003fc6070 */
[----:B------:R1:W-:Y:S01]  /*1e1d0*/  LDGSTS.E [R18+0x2bc00], [R68.64], !P3 ;  /* 0x2bc0000044127fae */ /* 0x0003e2000d921844 */
[----:B------:R-:W-:-:S03]  /*1e1e0*/  IADD3 R2, R15, -0xd0, RZ ;  /* 0xffffff300f027810 */ /* 0x000fc60007ffe0ff */
[----:B------:R1:W-:Y:S01]  /*1e1f0*/  LDGSTS.E [R18+0x2be00], [R66.64], !P3 ;  /* 0x2be0000042127fae */ /* 0x0003e2000d921844 */
[----:B------:R-:W-:Y:S02]  /*1e200*/  ISETP.GE.U32.AND P3, PT, R3, 0x7ffffeb5, PT ;  /* 0x7ffffeb50300780c */ /* 0x000fe40003f66070 */
[----:B------:R-:W-:Y:S01]  /*1e210*/  IADD3 R3, R15, -0xd4, RZ ;  /* 0xffffff2c0f037810 */ /* 0x000fe20007ffe0ff */
[----:B------:R1:W-:Y:S04]  /*1e220*/  LDGSTS.E [R18+0x2cc00], [R64.64], !P4 ;  /* 0x2cc0000040127fae */ /* 0x0003e8000e121844 */
[----:B------:R1:W-:Y:S01]  /*1e230*/  LDGSTS.E [R18+0x2ce00], [R62.64], !P4 ;  /* 0x2ce000003e127fae */ /* 0x0003e2000e121844 */
[----:B------:R-:W-:-:S03]  /*1e240*/  ISETP.GE.U32.AND P4, PT, R2, 0x7ffffeb1, PT ;  /* 0x7ffffeb10200780c */ /* 0x000fc60003f86070 */
[----:B------:R1:W-:Y:S01]  /*1e250*/  LDGSTS.E [R18+0x2dc00], [R60.64], !P2 ;  /* 0x2dc000003c127fae */ /* 0x0003e2000d121844 */
[----:B------:R-:W-:-:S03]  /*1e260*/  IADD3 R2, R15, -0xd8, RZ ;  /* 0xffffff280f027810 */ /* 0x000fc60007ffe0ff */
[----:B------:R1:W-:Y:S01]  /*1e270*/  LDGSTS.E [R18+0x2de00], [R58.64], !P2 ;  /* 0x2de000003a127fae */ /* 0x0003e2000d121844 */
[----:B------:R-:W-:-:S03]  /*1e280*/  ISETP.GE.U32.AND P2, PT, R3, 0x7ffffead, PT ;  /* 0x7ffffead0300780c */ /* 0x000fc60003f46070 */
[----:B------:R1:W-:Y:S01]  /*1e290*/  LDGSTS.E [R18+0x2ec00], [R56.64], !P5 ;  /* 0x2ec0000038127fae */ /* 0x0003e2000e921844 */
[----:B------:R-:W-:-:S03]  /*1e2a0*/  IADD3 R3, R15, -0xdc, RZ ;  /* 0xffffff240f037810 */ /* 0x000fc60007ffe0ff */
[----:B------:R1:W-:Y:S01]  /*1e2b0*/  LDGSTS.E [R18+0x2ee00], [R54.64], !P5 ;  /* 0x2ee0000036127fae */ /* 0x0003e2000e921844 */
[----:B------:R-:W-:-:S03]  /*1e2c0*/  ISETP.GE.U32.AND P5, PT, R2, 0x7ffffea9, PT ;  /* 0x7ffffea90200780c */ /* 0x000fc60003fa6070 */
[----:B------:R1:W-:Y:S04]  /*1e2d0*/  LDGSTS.E [R18+0x2fc00], [R52.64], !P0 ;  /* 0x2fc0000034127fae */ /* 0x0003e8000c121844 */
[----:B------:R1:W-:Y:S01]  /*1e2e0*/  LDGSTS.E [R18+0x2fe00], [R50.64], !P0 ;  /* 0x2fe0000032127fae */ /* 0x0003e2000c121844 */
[----:B------:R-:W-:-:S03]  /*1e2f0*/  ISETP.GE.U32.AND P0, PT, R3, 0x7ffffea5, PT ;  /* 0x7ffffea50300780c */ /* 0x000fc60003f06070 */
[----:B------:R1:W-:Y:S01]  /*1e300*/  LDGSTS.E [R18+0x30c00], [R48.64], !P1 ;  /* 0x30c0000030127fae */ /* 0x0003e2000c921844 */
[----:B------:R-:W-:-:S03]  /*1e310*/  IMAD.WIDE R10, R252, 0x4, R26 ;  /* 0x00000004fc0a7825 */ /* 0x000fc600078e021a */
[----:B------:R1:W-:Y:S01]  /*1e320*/  LDGSTS.E [R18+0x30e00], [R46.64], !P1 ;  /* 0x30e000002e127fae */ /* 0x0003e2000c921844 */
[----:B------:R-:W-:-:S03]  /*1e330*/  IMAD.WIDE R8, R252, 0x4, R30 ;  /* 0x00000004fc087825 */ /* 0x000fc600078e021e */
[----:B------:R1:W-:Y:S01]  /*1e340*/  LDGSTS.E [R18+0x31c00], [R44.64], !P6 ;  /* 0x31c000002c127fae */ /* 0x0003e2000f121844 */
[----:B------:R-:W-:-:S03]  /*1e350*/  IMAD.WIDE R6, R252, 0x4, R24 ;  /* 0x00000004fc067825 */ /* 0x000fc600078e0218 */
[----:B------:R1:W-:Y:S04]  /*1e360*/  LDGSTS.E [R18+0x31e00], [R42.64], !P6 ;  /* 0x31e000002a127fae */ /* 0x0003e8000f121844 */
[----:B------:R1:W-:Y:S04]  /*1e370*/  LDGSTS.E [R18+0x32c00], [R40.64], !P3 ;  /* 0x32c0000028127fae */ /* 0x0003e8000d921844 */
[----:B------:R1:W-:Y:S04]  /*1e380*/  LDGSTS.E [R18+0x32e00], [R4.64], !P3 ;  /* 0x32e0000004127fae */ /* 0x0003e8000d921844 */
[----:B------:R1:W-:Y:S04]  /*1e390*/  STL.64 [R1+0x50], R10 ;  /* 0x0000500a01007387 */ /* 0x0003e80000100a00 */
[----:B------:R1:W-:Y:S02]  /*1e3a0*/  LDGSTS.E [R18+0x33c00], [R10.64], !P4 ;  /* 0x33c000000a127fae */ /* 0x0003e4000e121844 */
[----:B-1----:R-:W-:-:S02]  /*1e3b0*/  IMAD.WIDE R4, R252, 0x4, R28 ;  /* 0x00000004fc047825 */ /* 0x002fc400078e021c */
[----:B------:R1:W-:Y:S04]  /*1e3c0*/  STL.64 [R1+0x88], R8 ;  /* 0x0000880801007387 */ /* 0x0003e80000100a00 */
[----:B------:R1:W-:Y:S01]  /*1e3d0*/  LDGSTS.E [R18+0x33e00], [R8.64], !P4 ;  /* 0x33e0000008127fae */ /* 0x0003e2000e121844 */
[----:B------:R-:W-:-:S03]  /*1e3e0*/  IMAD.WIDE R10, R252, 0x4, R34 ;  /* 0x00000004fc0a7825 */ /* 0x000fc600078e0222 */
[----:B------:R1:W-:Y:S04]  /*1e3f0*/  STL.64 [R1+0x90], R6 ;  /* 0x0000900601007387 */ /* 0x0003e80000100a00 */
[----:B------:R1:W-:Y:S02]  /*1e400*/  LDGSTS.E [R18+0x34c00], [R6.64], !P2 ;  /* 0x34c0000006127fae */ /* 0x0003e4000d121844 */
[C---:B-1----:R-:W-:Y:S02]  /*1e410*/  IMAD.WIDE R8, R252.reuse, 0x4, R38 ;  /* 0x00000004fc087825 */ /* 0x042fe400078e0226 */
[----:B------:R1:W-:Y:S04]  /*1e420*/  STL.64 [R1+0xc8], R4 ;  /* 0x0000c80401007387 */ /* 0x0003e80000100a00 */
[----:B------:R1:W-:Y:S01]  /*1e430*/  LDGSTS.E [R18+0x34e00], [R4.64], !P2 ;  /* 0x34e0000004127fae */ /* 0x0003e2000d121844 */
[----:B------:R-:W-:-:S03]  /*1e440*/  IMAD.WIDE R6, R252, 0x4, R32 ;  /* 0x00000004fc067825 */ /* 0x000fc600078e0220 */
[----:B------:R3:W-:Y:S04]  /*1e450*/  STL.64 [R1+0xd0], R10 ;  /* 0x0000d00a01007387 */ /* 0x0007e80000100a00 */
[----:B------:R3:W-:Y:S01]  /*1e460*/  LDGSTS.E [R18+0x35c00], [R10.64], !P5 ;  /* 0x35c000000a127fae */ /* 0x0007e2000e921844 */
[----:B-1----:R-:W-:-:S03]  /*1e470*/  IMAD.WIDE R4, R252, 0x4, R36 ;  /* 0x00000004fc047825 */ /* 0x002fc600078e0224 */
[----:B------:R4:W-:Y:S04]  /*1e480*/  STL.64 [R1+0x108], R8 ;  /* 0x0001080801007387 */ /* 0x0009e80000100a00 */
[----:B------:R4:W-:Y:S04]  /*1e490*/  LDGSTS.E [R18+0x35e00], [R8.64], !P5 ;  /* 0x35e0000008127fae */ /* 0x0009e8000e921844 */
[----:B------:R2:W-:Y:S04]  /*1e4a0*/  STL.64 [R1+0x110], R6 ;  /* 0x0001100601007387 */ /* 0x0005e80000100a00 */
[----:B------:R2:W-:Y:S04]  /*1e4b0*/  LDGSTS.E [R18+0x36c00], [R6.64], !P0 ;  /* 0x36c0000006127fae */ /* 0x0005e8000c121844 */
[----:B------:R1:W-:Y:S04]  /*1e4c0*/  STL.64 [R1+0x148], R4 ;  /* 0x0001480401007387 */ /* 0x0003e80000100a00 */
[----:B------:R1:W-:Y:S01]  /*1e4d0*/  LDGSTS.E [R18+0x36e00], [R4.64], !P0 ;  /* 0x36e0000004127fae */ /* 0x0003e2000c121844 */
[----:B------:R-:W-:Y:S01]  /*1e4e0*/  CS2R R244, SRZ ;  /* 0x0000000000f47805 */ /* 0x000fe2000001ff00 */
[----:B------:R-:W-:Y:S01]  /*1e4f0*/  CS2R R246, SRZ ;  /* 0x0000000000f67805 */ /* 0x000fe2000001ff00 */
[----:B------:R-:W-:Y:S01]  /*1e500*/  CS2R R240, SRZ ;  /* 0x0000000000f07805 */ /* 0x000fe2000001ff00 */
[----:B---3--:R-:W-:-:S04]  /*1e510*/  IMAD.WIDE R10, R252, 0x4, R78 ;  /* 0x00000004fc0a7825 */ /* 0x008fc800078e024e */
[C---:B----4-:R-:W-:Y:S01]  /*1e520*/  IMAD.WIDE R8, R252.reuse, 0x4, R76 ;  /* 0x00000004fc087825 */ /* 0x050fe200078e024c */
[----:B------:R3:W-:Y:S03]  /*1e530*/  STL.64 [R1+0x150], R10 ;  /* 0x0001500a01007387 */ /* 0x0007e60000100a00 */
[C---:B--2---:R-:W-:Y:S01]  /*1e540*/  IMAD.WIDE R6, R252.reuse, 0x4, R82 ;  /* 0x00000004fc067825 */ /* 0x044fe200078e0252 */
[----:B------:R2:W-:Y:S04]  /*1e550*/  STL.64 [R1+0x188], R8 ;  /* 0x0001880801007387 */ /* 0x0005e80000100a00 */
[----:B------:R2:W-:Y:S01]  /*1e560*/  STL.64 [R1+0x190], R6 ;  /* 0x0001900601007387 */ /* 0x0005e20000100a00 */
[----:B-1----:R-:W-:-:S05]  /*1e570*/  IMAD.WIDE R4, R252, 0x4, R80 ;  /* 0x00000004fc047825 */ /* 0x002fca00078e0250 */
[----:B------:R1:W-:Y:S04]  /*1e580*/  STL.64 [R1+0x1c8], R4 ;  /* 0x0001c80401007387 */ /* 0x0003e80000100a00 */
[----:B------:R-:W-:Y:S04]  /*1e590*/  STL [R1+0x20], RZ ;  /* 0x000020ff01007387 */ /* 0x000fe80000100800 */
        /* <DEDUP_REMOVED lines=57> */
[----:B------:R-:W-:Y:S01]  /*1e930*/  STL [R1+0x8a8], RZ ;  /* 0x0008a8ff01007387 */ /* 0x000fe20000100800 */
[----:B------:R-:W-:-:S03]  /*1e940*/  CS2R R242, SRZ ;  /* 0x0000000000f27805 */ /* 0x000fc6000001ff00 */
[----:B------:R-:W-:Y:S04]  /*1e950*/  STL [R1+0x8ac], RZ ;  /* 0x0008acff01007387 */ /* 0x000fe80000100800 */
[----:B------:R-:W-:Y:S04]  /*1e960*/  STL [R1+0x890], RZ ;  /* 0x000890ff01007387 */ /* 0x000fe80000100800 */
[----:B------:R-:W-:Y:S04]  /*1e970*/  STL [R1+0x894], RZ ;  /* 0x000894ff01007387 */ /* 0x000fe80000100800 */
[----:B------:R-:W-:Y:S04]  /*1e980*/  STL [R1+0x898], RZ ;  /* 0x000898ff01007387 */ /* 0x000fe80000100800 */
[----:B------:R-:W-:Y:S01]  /*1e990*/  STL [R1+0x89c], RZ ;  /* 0x00089cff01007387 */ /* 0x000fe20000100800 */
[----:B------:R-:W-:-:S03]  /*1e9a0*/  CS2R R248, SRZ ;  /* 0x0000000000f87805 */ /* 0x000fc6000001ff00 */
[----:B------:R-:W-:Y:S01]  /*1e9b0*/  STL.64 [R1+0x2268], R244 ;  /* 0x002268f401007387 */ /* 0x000fe20000100a00 */
[----:B------:R-:W-:-:S03]  /*1e9c0*/  CS2R R250, SRZ ;  /* 0x0000000000fa7805 */ /* 0x000fc6000001ff00 */
[----:B------:R-:W-:Y:S04]  /*1e9d0*/  STL.64 [R1+0x2270], R246 ;  /* 0x002270f601007387 */ /* 0x000fe80000100a00 */
[----:B------:R-:W-:Y:S04]  /*1e9e0*/  STL.64 [R1+0x2278], R240 ;  /* 0x002278f001007387 */ /* 0x000fe80000100a00 */
[----:B------:R-:W-:Y:S04]  /*1e9f0*/  STL.64 [R1+0x2280], R242 ;  /* 0x002280f201007387 */ /* 0x000fe80000100a00 */
[----:B------:R-:W-:Y:S04]  /*1ea00*/  STL [R1], RZ ;  /* 0x000000ff01007387 */ /* 0x000fe80000100800 */
[----:B------:R-:W-:Y:S04]  /*1ea10*/  STL [R1+0x4], RZ ;  /* 0x000004ff01007387 */ /* 0x000fe80000100800 */
[----:B------:R-:W-:Y:S04]  /*1ea20*/  STL [R1+0x8], RZ ;  /* 0x000008ff01007387 */ /* 0x000fe80000100800 */
[----:B------:R-:W-:Y:S04]  /*1ea30*/  STL [R1+0xc], RZ ;  /* 0x00000cff01007387 */ /* 0x000fe80000100800 */
[----:B------:R-:W-:Y:S04]  /*1ea40*/  STL.64 [R1+0x2288], R248 ;  /* 0x002288f801007387 */ /* 0x000fe80000100a00 */
[----:B------:R-:W-:Y:S04]  /*1ea50*/  STL.64 [R1+0x2290], R250 ;  /* 0x002290fa01007387 */ /* 0x000fe80000100a00 */
        /* <DEDUP_REMOVED lines=57> */
[----:B------:R-:W-:Y:S01]  /*1edf0*/  STL.64 [R1+0x2298], R204 ;  /* 0x002298cc01007387 */ /* 0x000fe20000100a00 */
[----:B------:R-:W-:-:S03]  /*1ee00*/  CS2R R222, SRZ ;  /* 0x0000000000de7805 */ /* 0x000fc6000001ff00 */
[----:B------:R-:W-:Y:S01]  /*1ee10*/  STL.64 [R1+0x22a0], R206 ;  /* 0x0022a0ce01007387 */ /* 0x000fe20000100a00 */
[----:B------:R-:W-:-:S03]  /*1ee20*/  CS2R R224, SRZ ;  /* 0x0000000000e07805 */ /* 0x000fc6000001ff00 */
[----:B------:R-:W-:Y:S01]  /*1ee30*/  STL.64 [R1+0x22a8], R208 ;  /* 0x0022a8d001007387 */ /* 0x000fe20000100a00 */
[----:B------:R-:W-:-:S03]  /*1ee40*/  CS2R R226, SRZ ;  /* 0x0000000000e27805 */ /* 0x000fc6000001ff00 */
[----:B------:R-:W-:Y:S04]  /*1ee50*/  STL.64 [R1+0x22b0], R210 ;  /* 0x0022b0d201007387 */ /* 0x000fe80000100a00 */
        /* <DEDUP_REMOVED lines=99> */
[----:B------:R-:W-:Y:S04]  /*1f490*/  STL [R1+0x6c4], RZ ;  /* 0x0006c4ff01007387 */ /* 0x000fe80000100800 */
[----:B------:R-:W-:Y:S04]  /*1f4a0*/  STL [R1+0x6c8], RZ ;  /* 0x0006c8ff01007387 */ /* 0x000fe80000100800 */
[----:B------:R-:W-:Y:S04]  /*1f4b0*/  STL [R1+0x6cc], RZ ;  /* 0x0006ccff01007387 */ /* 0x000fe80000100800 */
[----:B------:R-:W-:Y:S04]  /*1f4c0*/  STL.64 [R1+0x2358], R188 ;  /* 0x002358bc01007387 */ /* 0x000fe80000100a00 */
[----:B------:R-:W-:Y:S01]  /*1f4d0*/  STL.64 [R1+0x2360], R190 ;  /* 0x002360be01007387 */ /* 0x000fe20000100a00 */
[----:B------:R-:W-:-:S03]  /*1f4e0*/  CS2R R168, SRZ ;  /* 0x0000000000a87805 */ /* 0x000fc6000001ff00 */
        /* <DEDUP_REMOVED lines=135> */
[----:B------:R-:W4:Y:S04]  /*1fd60*/  LDL.LU.64 R36, [R1+0x1230] ;  /* 0x0012300001247983 */ /* 0x000f280000300a00 */
[----:B------:R-:W4:Y:S04]  /*1fd70*/  LDL.LU.64 R22, [R1+0x1238] ;  /* 0x0012380001167983 */ /* 0x000f280000300a00 */
[----:B------:R-:W4:Y:S04]  /*1fd80*/  LDL.LU.64 R24, [R1+0x1250] ;  /* 0x0012500001187983 */ /* 0x000f280000300a00 */
[----:B------:R-:W4:Y:S04]  /*1fd90*/  LDL.LU.64 R28, [R1+0x1268] ;  /* 0x00126800011c7983 */ /* 0x000f280000300a00 */
[----:B------:R-:W4:Y:S01]  /*1fda0*/  LDL.LU.64 R32, [R1+0x1058] ;  /* 0x0010580001207983 */ /* 0x000f220000300a00 */
[----:B------:R-:W-:-:S02]  /*1fdb0*/  IADD3 R2, R15, -0xe0, RZ ;  /* 0xffffff200f027810 */ /* 0x000fc40007ffe0ff */
[----:B------:R-:W-:Y:S01]  /*1fdc0*/  IADD3 R3, R15, -0xe4, RZ ;  /* 0xffffff1c0f037810 */ /* 0x000fe20007ffe0ff */
[----:B------:R-:W4:Y:S01]  /*1fdd0*/  LDL.LU.64 R150, [R1+0x1050] ;  /* 0x0010500001967983 */ /* 0x000f220000300a00 */
[----:B------:R-:W-:Y:S02]  /*1fde0*/  ISETP.GE.U32.AND P1, PT, R2, 0x7ffffea1, PT ;  /* 0x7ffffea10200780c */ /* 0x000fe40003f26070 */
[----:B------:R-:W-:Y:S01]  /*1fdf0*/  ISETP.GE.U32.AND P6, PT, R3, 0x7ffffe9d, PT ;  /* 0x7ffffe9d0300780c */ /* 0x000fe20003fc6070 */
[----:B------:R-:W4:Y:S04]  /*1fe00*/  LDL.LU.64 R148, [R1+0x1048] ;  /* 0x0010480001947983 */ /* 0x000f280000300a00 */
[----:B------:R-:W4:Y:S04]  /*1fe10*/  LDL.LU.64 R34, [R1+0x1040] ;  /* 0x0010400001227983 */ /* 0x000f280000300a00 */
[----:B------:R-:W4:Y:S04]  /*1fe20*/  LDL.LU.64 R16, [R1+0x1038] ;  /* 0x0010380001107983 */ /* 0x000f280000300a00 */
[----:B------:R3:W-:Y:S04]  /*1fe30*/  LDGSTS.E [R18+0x37c00], [R10.64], !P1 ;  /* 0x37c000000a127fae */ /* 0x0007e8000c921844 */
[----:B------:R2:W-:Y:S04]  /*1fe40*/  LDGSTS.E [R18+0x37e00], [R8.64], !P1 ;  /* 0x37e0000008127fae */ /* 0x0005e8000c921844 */
[----:B------:R1:W-:Y:S01]  /*1fe50*/  LDGSTS.E [R18+0x38c00], [R6.64], !P6 ;  /* 0x38c0000006127fae */ /* 0x0003e2000f121844 */
[----:B------:R-:W-:-:S03]  /*1fe60*/  CS2R R132, SRZ ;  /* 0x0000000000847805 */ /* 0x000fc6000001ff00 */
[----:B------:R1:W-:Y:S01]  /*1fe70*/  LDGSTS.E [R18+0x38e00], [R4.64], !P6 ;  /* 0x38e0000004127fae */ /* 0x0003e2000f121844 */
[----:B---3--:R-:W-:Y:S01]  /*1fe80*/  CS2R R10, SRZ ;  /* 0x00000000000a7805 */ /* 0x008fe2000001ff00 */
[----:B--2---:R-:W-:Y:S02]  /*1fe90*/  CS2R R8, SRZ ;  /* 0x0000000000087805 */ /* 0x004fe4000001ff00 */
[----:B------:R-:W2:Y:S01]  /*1fea0*/  LDL.LU.64 R20, [R1+0x1030] ;  /* 0x0010300001147983 */ /* 0x000ea20000300a00 */
[----:B------:R-:W-:Y:S01]  /*1feb0*/  CS2R R134, SRZ ;  /* 0x0000000000867805 */ /* 0x000fe2000001ff00 */
[----:B-1----:R-:W-:Y:S02]  /*1fec0*/  CS2R R6, SRZ ;  /* 0x0000000000067805 */ /* 0x002fe4000001ff00 */
[----:B------:R-:W3:Y:S01]  /*1fed0*/  LDL.LU.64 R26, [R1+0xfd8] ;  /* 0x000fd800011a7983 */ /* 0x000ee20000300a00 */
[----:B------:R-:W-:-:S03]  /*1fee0*/  CS2R R4, SRZ ;  /* 0x0000000000047805 */ /* 0x000fc6000001ff00 */
[----:B------:R-:W2:Y:S01]  /*1fef0*/  LDL.LU.64 R30, [R1+0xfd0] ;  /* 0x000fd000011e7983 */ /* 0x000ea20000300a00 */
[----:B------:R-:W-:-:S03]  /*1ff00*/  CS2R R136, SRZ ;  /* 0x0000000000887805 */ /* 0x000fc6000001ff00 */
[----:B------:R-:W2:Y:S01]  /*1ff10*/  LDL.LU.64 R38, [R1+0xfc8] ;  /* 0x000fc80001267983 */ /* 0x000ea20000300a00 */
[----:B------:R-:W-:-:S03]  /*1ff20*/  CS2R R138, SRZ ;  /* 0x00000000008a7805 */ /* 0x000fc6000001ff00 */
[----:B------:R-:W-:Y:S01]  /*1ff30*/  STL.64 [R1+0x2448], R8 ;  /* 0x0024480801007387 */ /* 0x000fe20000100a00 */
[----:B------:R-:W-:-:S03]  /*1ff40*/  CS2R R140, SRZ ;  /* 0x00000000008c7805 */ /* 0x000fc6000001ff00 */
[----:B------:R4:W-:Y:S01]  /*1ff50*/  STL.64 [R1+0x2450], R10 ;  /* 0x0024500a01007387 */ /* 0x0009e20000100a00 */
[----:B------:R-:W-:-:S03]  /*1ff60*/  CS2R R142, SRZ ;  /* 0x00000000008e7805 */ /* 0x000fc6000001ff00 */
[----:B------:R-:W-:Y:S01]  /*1ff70*/  STL.64 [R1+0x2458], R4 ;  /* 0x0024580401007387 */ /* 0x000fe20000100a00 */
[----:B------:R-:W-:-:S03]  /*1ff80*/  IMAD.MOV.U32 R144, RZ, RZ, RZ ;  /* 0x000000ffff907224 */ /* 0x000fc600078e00ff */
[----:B------:R1:W-:Y:S04]  /*1ff90*/  STL.64 [R1+0x2460], R6 ;  /* 0x0024600601007387 */ /* 0x0003e80000100a00 */
[----:B------:R-:W-:Y:S01]  /*1ffa0*/  STL.64 [R1+0x2468], R132 ;  /* 0x0024688401007387 */ /* 0x000fe20000100a00 */
[----:B------:R-:W-:-:S03]  /*1ffb0*/  IADD3 R2, R15, -0xe8, RZ ;  /* 0xffffff180f027810 */ /* 0x000fc60007ffe0ff */
[----:B------:R-:W-:Y:S04]  /*1ffc0*/  STL.64 [R1+0x2470], R134 ;  /* 0x0024708601007387 */ /* 0x000fe80000100a00 */
[----:B------:R-:W-:Y:S01]  /*1ffd0*/  STL.64 [R1+0x2478], R136 ;  /* 0x0024788801007387 */ /* 0x000fe20000100a00 */
[----:B------:R-:W-:-:S03]  /*1ffe0*/  IADD3 R3, R15, -0xec, RZ ;  /* 0xffffff140f037810 */ /* 0x000fc60007ffe0ff */
[----:B------:R-:W-:Y:S04]  /*1fff0*/  STL.64 [R1+0x2480], R138 ;  /* 0x0024808a01007387 */ /* 0x000fe80000100a00 */
[----:B------:R-:W-:Y:S01]  /*20000*/  STL.64 [R1+0x2488], R140 ;  /* 0x0024888c01007387 */ /* 0x000fe20000100a00 */
[----:B------:R-:W-:-:S03]  /*20010*/  ISETP.GE.U32.AND P3, PT, R2, 0x7ffffe99, PT ;  /* 0x7ffffe990200780c */ /* 0x000fc60003f66070 */
[----:B------:R-:W-:Y:S04]  /*20020*/  STL.64 [R1+0x2490], R142 ;  /* 0x0024908e01007387 */ /* 0x000fe80000100a00 */
[----:B------:R-:W-:Y:S01]  /*20030*/  STL [R1+0x2578], R144 ;  /* 0x0025789001007387 */ /* 0x000fe20000100800 */
[----:B------:R-:W-:Y:S02]  /*20040*/  ISETP.GE.U32.AND P4, PT, R3, 0x7ffffe95, PT ;  /* 0x7ffffe950300780c */ /* 0x000fe40003f86070 */
[----:B------:R-:W-:-:S04]  /*20050*/  IADD3 R3, R15, -0xf4, RZ ;  /* 0xffffff0c0f037810 */ /* 0x000fc80007ffe0ff */
[----:B------:R-:W-:Y:S01]  /*20060*/  ISETP.GE.U32.AND P5, PT, R3, 0x7ffffe8d, PT ;  /* 0x7ffffe8d0300780c */ /* 0x000fe20003fa6070 */
[----:B------:R-:W-:Y:S01]  /*20070*/  IMAD.MOV.U32 R3, RZ, RZ, c[0x0][0x18c] ;  /* 0x00006300ff037624 */ /* 0x000fe200078e00ff */
[----:B------:R-:W-:-:S04]  /*20080*/  IADD3 R2, R15, -0xf0, RZ ;  /* 0xffffff100f027810 */ /* 0x000fc80007ffe0ff */
[----:B------:R-:W-:Y:S02]  /*20090*/  SHF.L.U32 R3, R3, 0x7, RZ ;  /* 0x0000000703037819 */ /* 0x000fe400000006ff */
[----:B------:R-:W-:Y:S02]  /*200a0*/  ISETP.GE.U32.AND P2, PT, R2, 0x7ffffe91, PT ;  /* 0x7ffffe910200780c */ /* 0x000fe40003f46070 */
[C---:B------:R-:W-:Y:S02]  /*200b0*/  IADD3 R2, R15.reuse, -0xf8, RZ ;  /* 0xffffff080f027810 */ /* 0x040fe40007ffe0ff */
[----:B------:R-:W-:Y:S02]  /*200c0*/  ISETP.NE.U32.AND P6, PT, R0, RZ, PT ;  /* 0x000000ff0000720c */ /* 0x000fe40003fc5070 */
[----:B------:R-:W-:Y:S02]  /*200d0*/  ISETP.GE.U32.AND P0, PT, R2, 0x7ffffe89, PT ;  /* 0x7ffffe890200780c */ /* 0x000fe40003f06070 */
[----:B------:R-:W-:-:S02]  /*200e0*/  IADD3 R2, R15, -0xfc, RZ ;  /* 0xffffff040f027810 */ /* 0x000fc40007ffe0ff */
[----:B------:R-:W-:Y:S01]  /*200f0*/  IADD3 R0, R15, -0x100, RZ ;  /* 0xffffff000f007810 */ /* 0x000fe20007ffe0ff */
[C---:B----4-:R-:W-:Y:S02]  /*20100*/  IMAD.WIDE R10, R252.reuse, 0x4, R36 ;  /* 0x00000004fc0a7825 */ /* 0x050fe400078e0224 */
[----:B------:R-:W4:Y:S04]  /*20110*/  LDL.LU.64 R36, [R1+0xfc0] ;  /* 0x000fc00001247983 */ /* 0x000f280000300a00 */
[----:B------:R-:W-:Y:S01]  /*20120*/  STL.64 [R1+0x1d0], R10 ;  /* 0x0001d00a01007387 */ /* 0x000fe20000100a00 */
[----:B-1----:R-:W-:-:S03]  /*20130*/  IMAD.WIDE R6, R252, 0x4, R24 ;  /* 0x00000004fc067825 */ /* 0x002fc600078e0218 */
[----:B------:R-:W4:Y:S01]  /*20140*/  LDL.LU.64 R24, [R1+0xfb8] ;  /* 0x000fb80001187983 */ /* 0x000f220000300a00 */
[----:B------:R-:W-:-:S03]  /*20150*/  IMAD.WIDE R4, R252, 0x4, R28 ;  /* 0x00000004fc047825 */ /* 0x000fc600078e021c */
[----:B------:R1:W-:Y:S01]  /*20160*/  LDGSTS.E [R18+0x39c00], [R10.64], !P3 ;  /* 0x39c000000a127fae */ /* 0x0003e2000d921844 */
[----:B------:R-:W-:Y:S02]  /*20170*/  IMAD.MOV.U32 R29, RZ, RZ, 0x7f ;  /* 0x0000007fff1d7424 */ /* 0x000fe400078e00ff */
[----:B------:R-:W-:-:S03]  /*20180*/  IMAD.WIDE R8, R252, 0x4, R22 ;  /* 0x00000004fc087825 */ /* 0x000fc600078e0216 */
[----:B------:R-:W-:Y:S02]  /*20190*/  IADD3 R29, R29, c[0x0][0x180], RZ ;  /* 0x000060001d1d7a10 */ /* 0x000fe40007ffe0ff */
[----:B------:R1:W-:Y:S04]  /*201a0*/  LDGSTS.E [R18+0x39e00], [R8.64], !P3 ;  /* 0x39e0000008127fae */ /* 0x0003e8000d921844 */
[----:B------:R-:W-:Y:S04]  /*201b0*/  STL.64 [R1+0x210], R8 ;  /* 0x0002100801007387 */ /* 0x000fe80000100a00 */
[----:B------:R1:W-:Y:S04]  /*201c0*/  LDGSTS.E [R18+0x3ac00], [R6.64], !P4 ;  /* 0x3ac0000006127fae */ /* 0x0003e8000e121844 */
[----:B------:R-:W-:Y:S04]  /*201d0*/  STL.64 [R1+0x248], R6 ;  /* 0x0002480601007387 */ /* 0x000fe80000100a00 */
[----:B------:R1:W-:Y:S01]  /*201e0*/  LDGSTS.E [R18+0x3ae00], [R4.64], !P4 ;  /* 0x3ae0000004127fae */ /* 0x0003e2000e121844 */
[----:B------:R-:W-:-:S03]  /*201f0*/  ISETP.GE.AND P4, PT, R29, 0x80, PT ;  /* 0x000000801d00780c */ /* 0x000fc60003f86270 */
[----:B------:R1:W-:Y:S04]  /*20200*/  STL.64 [R1+0x250], R4 ;  /* 0x0002500401007387 */ /* 0x0003e80000100a00 */
[----:B------:R-:W4:Y:S04]  /*20210*/  LDL.LU.64 R28, [R1+0xfb0] ;  /* 0x000fb000011c7983 */ /* 0x000f280000300a00 */
[----:B------:R-:W4:Y:S01]  /*20220*/  LDL.LU.64 R146, [R1+0xfa8] ;  /* 0x000fa80001927983 */ /* 0x000f220000300a00 */
[----:B-1----:R-:W-:-:S03]  /*20230*/  IMAD.WIDE R4, R3, 0x4, R32 ;  /* 0x0000000403047825 */ /* 0x002fc600078e0220 */
[----:B------:R-:W4:Y:S04]  /*20240*/  LDL.LU.64 R14, [R1+0xfa0] ;  /* 0x000fa000010e7983 */ /* 0x000f280000300a00 */
[----:B------:R1:W-:Y:S04]  /*20250*/  STL.64 [R1+0x288], R4 ;  /* 0x0002880401007387 */ /* 0x0003e80000100a00 */
[----:B------:R-:W4:Y:S04]  /*20260*/  LDL.LU.64 R12, [R1+0xf98] ;  /* 0x000f9800010c7983 */ /* 0x000f280000300a00 */
[----:B------:R-:W4:Y:S04]  /*20270*/  LDL.LU.64 R22, [R1+0xf90] ;  /* 0x000f900001167983 */ /* 0x000f280000300a00 */
[----:B------:R-:W4:Y:S01]  /*20280*/  LDL.LU.64 R32, [R1+0xf88] ;  /* 0x000f880001207983 */ /* 0x000f220000300a00 */
[----:B------:R-:W-:-:S04]  /*20290*/  IMAD.WIDE R8, R3, 0x4, R150 ;  /* 0x0000000403087825 */ /* 0x000fc800078e0296 */
[C---:B-1----:R-:W-:Y:S01]  /*202a0*/  IMAD.WIDE R4, R3.reuse, 0x4, R148 ;  /* 0x0000000403047825 */ /* 0x042fe200078e0294 */
[----:B------:R-:W-:Y:S03]  /*202b0*/  STL.64 [R1+0x2c0], R8 ;  /* 0x0002c00801007387 */ /* 0x000fe60000100a00 */
[C---:B------:R-:W-:Y:S02]  /*202c0*/  IMAD.WIDE R6, R3.reuse, 0x4, R34 ;  /* 0x0000000403067825 */ /* 0x040fe400078e0222 */
[----:B------:R-:W4:Y:S04]  /*202d0*/  LDL.LU.64 R34, [R1+0xf80] ;  /* 0x000f800001227983 */ /* 0x000f280000300a00 */
[----:B------:R1:W-:Y:S01]  /*202e0*/  STL.64 [R1+0x2c8], R4 ;  /* 0x0002c80401007387 */ /* 0x0003e20000100a00 */
[----:B--2---:R-:W-:-:S03]  /*202f0*/  IMAD.WIDE R114, R3, 0x4, R20 ;  /* 0x0000000403727825 */ /* 0x004fc600078e0214 */
[----:B------:R-:W-:Y:S01]  /*20300*/  STL.64 [R1+0x2d0], R6 ;  /* 0x0002d00601007387 */ /* 0x000fe20000100a00 */
[----:B-1----:R-:W-:-:S05]  /*20310*/  IMAD.WIDE R4, R3, 0x4, R16 ;  /* 0x0000000403047825 */ /* 0x002fca00078e0210 */
[----:B------:R1:W-:Y:S01]  /*20320*/  STL.64 [R1+0x2d8], R4 ;  /* 0x0002d80401007387 */ /* 0x0003e20000100a00 */
[----:B---3--:R-:W-:-:S04]  /*20330*/  IMAD.WIDE R174, R3, 0x4, R26 ;  /* 0x0000000403ae7825 */ /* 0x008fc800078e021a */
[C---:B-1----:R-:W-:Y:S02]  /*20340*/  IMAD.WIDE R4, R3.reuse, 0x4, R38 ;  /* 0x0000000403047825 */ /* 0x042fe400078e0226 */
[----:B------:R-:W2:Y:S04]  /*20350*/  LDL.LU.64 R38, [R1+0xf78] ;  /* 0x000f780001267983 */ /* 0x000ea80000300a00 */
[----:B------:R-:W-:Y:S04]  /*20360*/  STL.64 [R1+0x2f0], R114 ;  /* 0x0002f07201007387 */ /* 0x000fe80000100a00 */
[----:B------:R4:W-:Y:S04]  /*20370*/  STL.64 [R1+0x318], R4 ;  /* 0x0003180401007387 */ /* 0x0009e80000100a00 */
[----:B------:R-:W-:Y:S01]  /*20380*/  STL.64 [R1+0x2498], R114 ;  /* 0x0024987201007387 */ /* 0x000fe20000100a00 */
[----:B------:R-:W-:-:S04]  /*20390*/  IMAD.WIDE R60, R3, 0x4, R30 ;  /* 0x00000004033c7825 */ /* 0x000fc800078e021e */
[C---:B----4-:R-:W-:Y:S02]  /*203a0*/  IMAD.WIDE R4, R3.reuse, 0x4, R36 ;  /* 0x0000000403047825 */ /* 0x050fe400078e0224 */
[----:B------:R-:W3:Y:S04]  /*203b0*/  LDL.LU.64 R36, [R1+0xf70] ;  /* 0x000f700001247983 */ /* 0x000ee80000300a00 */
[----:B------:R-:W-:Y:S04]  /*203c0*/  STL.64 [R1+0x2f8], R174 ;  /* 0x0002f8ae01007387 */ /* 0x000fe80000100a00 */
[----:B------:R1:W-:Y:S04]  /*203d0*/  STL.64 [R1+0x320], R4 ;  /* 0x0003200401007387 */ /* 0x0003e80000100a00 */
[----:B------:R-:W-:Y:S04]  /*203e0*/  STL.64 [R1+0x24a0], R174 ;  /* 0x0024a0ae01007387 */ /* 0x000fe80000100a00 */
[----:B------:R-:W4:Y:S01]  /*203f0*/  LDL.LU.64 R16, [R1+0xf68] ;  /* 0x000f680001107983 */ /* 0x000f220000300a00 */
[----:B-1----:R-:W-:-:S03]  /*20400*/  IMAD.WIDE R4, R3, 0x4, R24 ;  /* 0x0000000403047825 */ /* 0x002fc600078e0218 */
[----:B------:R-:W4:Y:S04]  /*20410*/  LDL.LU.64 R20, [R1+0xf60] ;  /* 0x000f600001147983 */ /* 0x000f280000300a00 */
[----:B------:R1:W-:Y:S04]  /*20420*/  STL.64 [R1+0x328], R4 ;  /* 0x0003280401007387 */ /* 0x0003e80000100a00 */
[----:B------:R-:W4:Y:S04]  /*20430*/  LDL.LU.64 R26, [R1+0xf58] ;  /* 0x000f5800011a7983 */ /* 0x000f280000300a00 */
[----:B------:R-:W4:Y:S04]  /*20440*/  LDL.LU.64 R30, [R1+0xf50] ;  /* 0x000f5000011e7983 */ /* 0x000f280000300a00 */
[----:B------:R-:W4:Y:S04]  /*20450*/  LDL.LU.64 R24, [R1+0xf48] ;  /* 0x000f480001187983 */ /* 0x000f280000300a00 */
[----:B------:R-:W-:Y:S01]  /*20460*/  STL.64 [R1+0x310], R60 ;  /* 0x0003103c01007387 */ /* 0x000fe20000100a00 */
[----:B------:R-:W-:-:S03]  /*20470*/  IMAD.WIDE R6, R3, 0x4, R28 ;  /* 0x0000000403067825 */ /* 0x000fc600078e021c */
[----:B------:R-:W-:Y:S04]  /*20480*/  STL.64 [R1+0x24a8], R60 ;  /* 0x0024a83c01007387 */ /* 0x000fe80000100a00 */
[----:B------:R-:W4:Y:S01]  /*20490*/  LDL.LU.64 R28, [R1+0xf40] ;  /* 0x000f4000011c7983 */ /* 0x000f220000300a00 */
[----:B-1----:R-:W-:-:S03]  /*204a0*/  IMAD.WIDE R4, R3, 0x4, R146 ;  /* 0x0000000403047825 */ /* 0x002fc600078e0292 */
[----:B------:R-:W-:Y:S04]  /*204b0*/  STL.64 [R1+0x340], R6 ;  /* 0x0003400601007387 */ /* 0x000fe80000100a00 */
[----:B------:R1:W-:Y:S02]  /*204c0*/  STL.64 [R1+0x348], R4 ;  /* 0x0003480401007387 */ /* 0x0003e40000100a00 */
[C---:B-1----:R-:W-:Y:S02]  /*204d0*/  IMAD.WIDE R4, R3.reuse, 0x4, R32 ;  /* 0x0000000403047825 */ /* 0x042fe400078e0220 */
[----:B------:R-:W4:Y:S02]  /*204e0*/  LDL.LU.64 R32, [R1+0xf38] ;  /* 0x000f380001207983 */ /* 0x000f240000300a00 */
[----:B------:R-:W-:-:S05]  /*204f0*/  IMAD.WIDE R112, R3, 0x4, R14 ;  /* 0x0000000403707825 */ /* 0x000fca00078e020e */
[----:B------:R-:W-:Y:S01]  /*20500*/  STL.64 [R1+0x380], R112 ;  /* 0x0003807001007387 */ /* 0x000fe20000100a00 */
[----:B------:R-:W-:-:S03]  /*20510*/  IMAD.WIDE R172, R3, 0x4, R12 ;  /* 0x0000000403ac7825 */ /* 0x000fc600078e020c */
[----:B------:R1:W-:Y:S04]  /*20520*/  STL.64 [R1+0x398], R4 ;  /* 0x0003980401007387 */ /* 0x0003e80000100a00 */
[----:B------:R-:W-:Y:S04]  /*20530*/  STL.64 [R1+0x24b0], R112 ;  /* 0x0024b07001007387 */ /* 0x000fe80000100a00 */
[----:B------:R-:W4:Y:S01]  /*20540*/  LDL.LU.64 R146, [R1+0xf30] ;  /* 0x000f300001927983 */ /* 0x000f220000300a00 */
[----:B-1----:R-:W-:-:S03]  /*20550*/  IMAD.WIDE R4, R3, 0x4, R34 ;  /* 0x0000000403047825 */ /* 0x002fc600078e0222 */
[----:B------:R-:W4:Y:S04]  /*20560*/  LDL.LU.64 R14, [R1+0xf28] ;  /* 0x000f2800010e7983 */ /* 0x000f280000300a00 */
[----:B------:R2:W-:Y:S01]  /*20570*/  STL.64 [R1+0x3a0], R4 ;  /* 0x0003a00401007387 */ /* 0x0005e20000100a00 */
[----:B------:R-:W-:-:S03]  /*20580*/  IMAD.WIDE R62, R3, 0x4, R22 ;  /* 0x00000004033e7825 */ /* 0x000fc600078e0216 */
[----:B------:R-:W4:Y:S04]  /*20590*/  LDL.LU.64 R34, [R1+0xf20] ;  /* 0x000f200001227983 */ /* 0x000f280000300a00 */
[----:B------:R-:W-:Y:S04]  /*205a0*/  STL.64 [R1+0x388], R172 ;  /* 0x000388ac01007387 */ /* 0x000fe80000100a00 */
[----:B------:R-:W-:Y:S01]  /*205b0*/  STL.64 [R1+0x24b8], R172 ;  /* 0x0024b8ac01007387 */ /* 0x000fe20000100a00 */
[----:B--2---:R-:W-:-:S03]  /*205c0*/  IMAD.WIDE R4, R3, 0x4, R38 ;  /* 0x0000000403047825 */ /* 0x004fc600078e0226 */
[----:B------:R-:W2:Y:S04]  /*205d0*/  LDL.LU.64 R12, [R1+0xf18] ;  /* 0x000f1800010c7983 */ /* 0x000ea80000300a00 */
[----:B------:R-:W2:Y:S04]  /*205e0*/  LDL.LU.64 R22, [R1+0xf10] ;  /* 0x000f100001167983 */ /* 0x000ea80000300a00 */
[----:B------:R4:W-:Y:S04]  /*205f0*/  STL.64 [R1+0xf78], R4 ;  /* 0x000f780401007387 */ /* 0x0009e80000100a00 */
[----:B------:R-:W2:Y:S04]  /*20600*/  LDL.LU.64 R38, [R1+0xf08] ;  /* 0x000f080001267983 */ /* 0x000ea80000300a00 */
[----:B------:R-:W-:Y:S04]  /*20610*/  STL.64 [R1+0x390], R62 ;  /* 0x0003903e01007387 */ /* 0x000fe80000100a00 */
[----:B------:R-:W-:Y:S01]  /*20620*/  STL.64 [R1+0x24c0], R62 ;  /* 0x0024c03e01007387 */ /* 0x000fe20000100a00 */
[----:B---3--:R-:W-:-:S03]  /*20630*/  IMAD.WIDE R6, R3, 0x4, R36 ;  /* 0x0000000403067825 */ /* 0x008fc600078e0224 */
[----:B------:R-:W3:Y:S04]  /*20640*/  LDL.LU.64 R36, [R1+0xf00] ;  /* 0x000f000001247983 */ /* 0x000ee80000300a00 */
[----:B------:R-:W-:Y:S01]  /*20650*/  STL.64 [R1+0xf70], R6 ;  /* 0x000f700601007387 */ /* 0x000fe20000100a00 */
[----:B----4-:R-:W-:-:S04]  /*20660*/  IMAD.WIDE R4, R3, 0x4, R16 ;  /* 0x0000000403047825 */ /* 0x010fc800078e0210 */
[C---:B------:R-:W-:Y:S01]  /*20670*/  IMAD.WIDE R154, R3.reuse, 0x4, R20 ;  /* 0x00000004039a7825 */ /* 0x040fe200078e0214 */
[----:B------:R1:W-:Y:S03]  /*20680*/  STL.64 [R1+0xf68], R4 ;  /* 0x000f680401007387 */ /* 0x0003e60000100a00 */
[----:B------:R-:W-:-:S04]  /*20690*/  IMAD.WIDE R234, R3, 0x4, R26 ;  /* 0x0000000403ea7825 */ /* 0x000fc800078e021a */
[C---:B-1----:R-:W-:Y:S02]  /*206a0*/  IMAD.WIDE R4, R3.reuse, 0x4, R24 ;  /* 0x0000000403047825 */ /* 0x042fe400078e0218 */
[----:B------:R-:W4:Y:S04]  /*206b0*/  LDL.LU.64 R24, [R1+0xef8] ;  /* 0x000ef80001187983 */ /* 0x000f280000300a00 */
[----:B------:R-:W-:Y:S04]  /*206c0*/  STL.64 [R1+0xf60], R154 ;  /* 0x000f609a01007387 */ /* 0x000fe80000100a00 */
[----:B------:R1:W-:Y:S04]  /*206d0*/  STL.64 [R1+0xf48], R4 ;  /* 0x000f480401007387 */ /* 0x0003e80000100a00 */
[----:B------:R-:W-:Y:S04]  /*206e0*/  STL.64 [R1+0x24c8], R154 ;  /* 0x0024c89a01007387 */ /* 0x000fe80000100a00 */
[----:B------:R-:W4:Y:S01]  /*206f0*/  LDL.LU.64 R26, [R1+0xef0] ;  /* 0x000ef000011a7983 */ /* 0x000f220000300a00 */
[----:B-1----:R-:W-:-:S03]  /*20700*/  IMAD.WIDE R4, R3, 0x4, R28 ;  /* 0x0000000403047825 */ /* 0x002fc600078e021c */
[----:B------:R-:W4:Y:S01]  /*20710*/  LDL.LU.64 R16, [R1+0xee8] ;  /* 0x000ee80001107983 */ /* 0x000f220000300a00 */
[----:B------:R-:W-:-:S03]  /*20720*/  IMAD.WIDE R64, R3, 0x4, R30 ;  /* 0x0000000403407825 */ /* 0x000fc600078e021e */
[----:B------:R1:W-:Y:S04]  /*20730*/  STL.64 [R1+0xf40], R4 ;  /* 0x000f400401007387 */ /* 0x0003e80000100a00 */
[----:B------:R-:W4:Y:S04]  /*20740*/  LDL.LU.64 R20, [R1+0xee0] ;  /* 0x000ee00001147983 */ /* 0x000f280000300a00 */
[----:B------:R-:W4:Y:S04]  /*20750*/  LDL.LU.64 R30, [R1+0xed8] ;  /* 0x000ed800011e7983 */ /* 0x000f280000300a00 */
[----:B------:R-:W4:Y:S01]  /*20760*/  LDL.LU.64 R28, [R1+0xed0] ;  /* 0x000ed000011c7983 */ /* 0x000f220000300a00 */
[----:B-1----:R-:W-:-:S03]  /*20770*/  IMAD.WIDE R4, R3, 0x4, R32 ;  /* 0x0000000403047825 */ /* 0x002fc600078e0220 */
[----:B------:R-:W-:Y:S04]  /*20780*/  STL.64 [R1+0xf58], R234 ;  /* 0x000f58ea01007387 */ /* 0x000fe80000100a00 */
[----:B------:R-:W-:Y:S04]  /*20790*/  STL.64 [R1+0x24d0], R234 ;  /* 0x0024d0ea01007387 */ /* 0x000fe80000100a00 */
[----:B------:R-:W4:Y:S01]  /*207a0*/  LDL.LU.64 R32, [R1+0xec8] ;  /* 0x000ec80001207983 */ /* 0x000f220000300a00 */
[----:B------:R-:W-:-:S03]  /*207b0*/  IMAD.WIDE R6, R3, 0x4, R146 ;  /* 0x0000000403067825 */ /* 0x000fc600078e0292 */
[----:B------:R-:W-:Y:S04]  /*207c0*/  STL.64 [R1+0xf50], R64 ;  /* 0x000f504001007387 */ /* 0x000fe80000100a00 */
[----:B------:R1:W-:Y:S04]  /*207d0*/  STL.64 [R1+0xf38], R4 ;  /* 0x000f380401007387 */ /* 0x0003e80000100a00 */
[----:B------:R-:W-:Y:S01]  /*207e0*/  STL.64 [R1+0x24d8], R64 ;  /* 0x0024d84001007387 */ /* 0x000fe20000100a00 */
[----:B------:R-:W-:-:S03]  /*207f0*/  IMAD.WIDE R152, R3, 0x4, R34 ;  /* 0x0000000403987825 */ /* 0x000fc600078e0222 */
[----:B------:R-:W-:Y:S01]  /*20800*/  STL.64 [R1+0xf30], R6 ;  /* 0x000f300601007387 */ /* 0x000fe20000100a00 */
[----:B-1----:R-:W-:-:S03]  /*20810*/  IMAD.WIDE R4, R3, 0x4, R14 ;  /* 0x0000000403047825 */ /* 0x002fc600078e020e */
[----:B------:R-:W4:Y:S04]  /*20820*/  LDL.LU.64 R34, [R1+0xec0] ;  /* 0x000ec00001227983 */ /* 0x000f280000300a00 */
[----:B------:R1:W-:Y:S01]  /*20830*/  STL.64 [R1+0xf28], R4 ;  /* 0x000f280401007387 */ /* 0x0003e20000100a00 */
[----:B--2---:R-:W-:-:S04]  /*20840*/  IMAD.WIDE R232, R3, 0x4, R12 ;  /* 0x0000000403e87825 */ /* 0x004fc800078e020c */
[C---:B-1----:R-:W-:Y:S02]  /*20850*/  IMAD.WIDE R4, R3.reuse, 0x4, R38 ;  /* 0x0000000403047825 */ /* 0x042fe400078e0226 */
[----:B------:R-:W2:Y:S04]  /*20860*/  LDL.LU.64 R38, [R1+0xeb8] ;  /* 0x000eb80001267983 */ /* 0x000ea80000300a00 */
[----:B------:R-:W-:Y:S04]  /*20870*/  STL.64 [R1+0xf20], R152 ;  /* 0x000f209801007387 */ /* 0x000fe80000100a00 */
[----:B------:R3:W-:Y:S01]  /*20880*/  STL.64 [R1+0xf08], R4 ;  /* 0x000f080401007387 */ /* 0x0007e20000100a00 */
[----:B------:R-:W-:-:S03]  /*20890*/  IMAD.WIDE R66, R3, 0x4, R22 ;  /* 0x0000000403427825 */ /* 0x000fc600078e0216 */
[----:B------:R-:W-:Y:S04]  /*208a0*/  STL.64 [R1+0x24e0], R152 ;  /* 0x0024e09801007387 */ /* 0x000fe80000100a00 */
[----:B------:R-:W2:Y:S04]  /*208b0*/  LDL.LU.64 R12, [R1+0xeb0] ;  /* 0x000eb000010c7983 */ /* 0x000ea80000300a00 */
[----:B------:R-:W2:Y:S01]  /*208c0*/  LDL.LU.64 R22, [R1+0xea8] ;  /* 0x000ea80001167983 */ /* 0x000ea20000300a00 */
[----:B---3--:R-:W-:-:S05]  /*208d0*/  IMAD.WIDE R4, R3, 0x4, R36 ;  /* 0x0000000403047825 */ /* 0x008fca00078e0224 */
[----:B------:R4:W-:Y:S04]  /*208e0*/  STL.64 [R1+0xf00], R4 ;  /* 0x000f000401007387 */ /* 0x0009e80000100a00 */
[----:B------:R-:W3:Y:S04]  /*208f0*/  LDL.LU.64 R36, [R1+0xea0] ;  /* 0x000ea00001247983 */ /* 0x000ee80000300a00 */
[----:B------:R-:W-:Y:S04]  /*20900*/  STL.64 [R1+0xf18], R232 ;  /* 0x000f18e801007387 */ /* 0x000fe80000100a00 */
[----:B------:R-:W-:Y:S01]  /*20910*/  STL.64 [R1+0x24e8], R232 ;  /* 0x0024e8e801007387 */ /* 0x000fe20000100a00 */
[----:B----4-:R-:W-:-:S03]  /*20920*/  IMAD.WIDE R4, R3, 0x4, R24 ;  /* 0x0000000403047825 */ /* 0x010fc600078e0218 */
[----:B------:R-:W4:Y:S04]  /*20930*/  LDL.LU.64 R24, [R1+0xe98] ;  /* 0x000e980001187983 */ /* 0x000f280000300a00 */
[----:B------:R-:W-:Y:S04]  /*20940*/  STL.64 [R1+0xf10], R66 ;  /* 0x000f104201007387 */ /* 0x000fe80000100a00 */
[----:B------:R1:W-:Y:S04]  /*20950*/  STL.64 [R1+0xef8], R4 ;  /* 0x000ef80401007387 */ /* 0x0003e80000100a00 */
[----:B------:R1:W-:Y:S02]  /*20960*/  STL.64 [R1+0x24f0], R66 ;  /* 0x0024f04201007387 */ /* 0x0003e40000100a00 */
[----:B-1----:R-:W-:-:S02]  /*20970*/  IMAD.WIDE R4, R3, 0x4, R26 ;  /* 0x0000000403047825 */ /* 0x002fc400078e021a */
[----:B------:R-:W4:Y:S04]  /*20980*/  LDL.LU.64 R26, [R1+0xe90] ;  /* 0x000e9000011a7983 */ /* 0x000f280000300a00 */
[----:B------:R1:W-:Y:S01]  /*20990*/  STL.64 [R1+0xef0], R4 ;  /* 0x000ef00401007387 */ /* 0x0003e20000100a00 */
[----:B------:R-:W-:-:S03]  /*209a0*/  IMAD.WIDE R226, R3, 0x4, R30 ;  /* 0x0000000403e27825 */ /* 0x000fc600078e021e */
[----:B------:R-:W4:Y:S01]  /*209b0*/  LDL.LU.64 R30, [R1+0xe88] ;  /* 0x000e8800011e7983 */ /* 0x000f220000300a00 */
[----:B------:R-:W-:-:S03]  /*209c0*/  IMAD.WIDE R68, R3, 0x4, R28 ;  /* 0x0000000403447825 */ /* 0x000fc600078e021c */
[----:B------:R-:W4:Y:S01]  /*209d0*/  LDL.LU.64 R28, [R1+0xe80] ;  /* 0x000e8000011c7983 */ /* 0x000f220000300a00 */
[----:B------:R-:W-:-:S05]  /*209e0*/  IMAD.WIDE R66, R3, 0x4, R16 ;  /* 0x0000000403427825 */ /* 0x000fca00078e0210 */
[----:B------:R-:W-:Y:S01]  /*209f0*/  STL.64 [R1+0xee8], R66 ;  /* 0x000ee84201007387 */ /* 0x000fe20000100a00 */
[----:B-1----:R-:W-:-:S03]  /*20a00*/  IMAD.WIDE R4, R3, 0x4, R32 ;  /* 0x0000000403047825 */ /* 0x002fc600078e0220 */
[----:B------:R-:W-:Y:S04]  /*20a10*/  STL.64 [R1+0x24f8], R66 ;  /* 0x0024f84201007387 */ /* 0x000fe80000100a00 */
[----:B------:R-:W4:Y:S01]  /*20a20*/  LDL.LU.64 R32, [R1+0xe78] ;  /* 0x000e780001207983 */ /* 0x000f220000300a00 */
[----:B------:R-:W-:-:S05]  /*20a30*/  IMAD.WIDE R158, R3, 0x4, R20 ;  /* 0x00000004039e7825 */ /* 0x000fca00078e0214 */
[----:B------:R-:W-:Y:S04]  /*20a40*/  STL.64 [R1+0xee0], R158 ;  /* 0x000ee09e01007387 */ /* 0x000fe80000100a00 */
[----:B------:R1:W-:Y:S04]  /*20a50*/  STL.64 [R1+0xec8], R4 ;  /* 0x000ec80401007387 */ /* 0x0003e80000100a00 */
[----:B------:R-:W-:Y:S04]  /*20a60*/  STL.64 [R1+0x2500], R158 ;  /* 0x0025009e01007387 */ /* 0x000fe80000100a00 */
[----:B------:R-:W4:Y:S01]  /*20a70*/  LDL.LU.64 R16, [R1+0xe70] ;  /* 0x000e700001107983 */ /* 0x000f220000300a00 */
[----:B-1----:R-:W-:-:S03]  /*20a80*/  IMAD.WIDE R4, R3, 0x4, R34 ;  /* 0x0000000403047825 */ /* 0x002fc600078e0222 */
[----:B------:R-:W4:Y:S04]  /*20a90*/  LDL.LU.64 R34, [R1+0xe68] ;  /* 0x000e680001227983 */ /* 0x000f280000300a00 */
[----:B------:R2:W-:Y:S04]  /*20aa0*/  STL.64 [R1+0xec0], R4 ;  /* 0x000ec00401007387 */ /* 0x0005e80000100a00 */
[----:B------:R-:W-:Y:S04]  /*20ab0*/  STL.64 [R1+0xed8], R226 ;  /* 0x000ed8e201007387 */ /* 0x000fe80000100a00 */
[----:B------:R-:W-:Y:S01]  /*20ac0*/  STL.64 [R1+0x2508], R226 ;  /* 0x002508e201007387 */ /* 0x000fe20000100a00 */
[----:B--2---:R-:W-:-:S03]  /*20ad0*/  IMAD.WIDE R4, R3, 0x4, R38 ;  /* 0x0000000403047825 */ /* 0x004fc600078e0226 */
[----:B------:R-:W2:Y:S04]  /*20ae0*/  LDL.LU.64 R20, [R1+0xe60] ;  /* 0x000e600001147983 */ /* 0x000ea80000300a00 */
[----:B------:R-:W2:Y:S04]  /*20af0*/  LDL.LU.64 R38, [R1+0xe58] ;  /* 0x000e580001267983 */ /* 0x000ea80000300a00 */
[----:B------:R1:W-:Y:S04]  /*20b00*/  STL.64 [R1+0xeb8], R4 ;  /* 0x000eb80401007387 */ /* 0x0003e80000100a00 */
[----:B------:R-:W-:Y:S01]  /*20b10*/  STL.64 [R1+0xed0], R68 ;  /* 0x000ed04401007387 */ /* 0x000fe20000100a00 */
[----:B------:R-:W-:-:S03]  /*20b20*/  IMAD.WIDE R158, R3, 0x4, R12 ;  /* 0x00000004039e7825 */ /* 0x000fc600078e020c */
[----:B------:R-:W-:Y:S01]  /*20b30*/  STL.64 [R1+0x2510], R68 ;  /* 0x0025104401007387 */ /* 0x000fe20000100a00 */
[----:B------:R-:W-:-:S04]  /*20b40*/  IMAD.WIDE R232, R3, 0x4, R22 ;  /* 0x0000000403e87825 */ /* 0x000fc800078e0216 */
[C---:B---3--:R-:W-:Y:S02]  /*20b50*/  IMAD.WIDE R156, R3.reuse, 0x4, R36 ;  /* 0x00000004039c7825 */ /* 0x048fe400078e0224 */
[----:B------:R-:W3:Y:S02]  /*20b60*/  LDL.LU.64 R36, [R1+0xe50] ;  /* 0x000e500001247983 */ /* 0x000ee40000300a00 */
[C---:B----4-:R-:W-:Y:S02]  /*20b70*/  IMAD.WIDE R224, R3.reuse, 0x4, R24 ;  /* 0x0000000403e07825 */ /* 0x050fe400078e0218 */
[----:B------:R-:W4:Y:S04]  /*20b80*/  LDL.LU.64 R24, [R1+0xe48] ;  /* 0x000e480001187983 */ /* 0x000f280000300a00 */
[----:B------:R-:W-:Y:S04]  /*20b90*/  STL.64 [R1+0xeb0], R158 ;  /* 0x000eb09e01007387 */ /* 0x000fe80000100a00 */
[----:B------:R-:W-:Y:S01]  /*20ba0*/  STL.64 [R1+0x25e0], R158 ;  /* 0x0025e09e01007387 */ /* 0x000fe20000100a00 */
[----:B------:R-:W-:-:S03]  /*20bb0*/  IMAD.WIDE R70, R3, 0x4, R26 ;  /* 0x0000000403467825 */ /* 0x000fc600078e021a */
[----:B------:R-:W4:Y:S04]  /*20bc0*/  LDL.LU.64 R26, [R1+0xe40] ;  /* 0x000e4000011a7983 */ /* 0x000f280000300a00 */
[----:B------:R-:W-:Y:S04]  /*20bd0*/  STL.64 [R1+0xea8], R232 ;  /* 0x000ea8e801007387 */ /* 0x000fe80000100a00 */
[----:B------:R-:W-:Y:S01]  /*20be0*/  STL.64 [R1+0x2518], R232 ;  /* 0x002518e801007387 */ /* 0x000fe20000100a00 */
[----:B-1----:R-:W-:-:S03]  /*20bf0*/  IMAD.WIDE R4, R3, 0x4, R30 ;  /* 0x0000000403047825 */ /* 0x002fc600078e021e */
[----:B------:R-:W4:Y:S04]  /*20c00*/  LDL.LU.64 R30, [R1+0xe38] ;  /* 0x000e3800011e7983 */ /* 0x000f280000300a00 */
[----:B------:R-:W-:Y:S04]  /*20c10*/  STL.64 [R1+0xea0], R156 ;  /* 0x000ea09c01007387 */ /* 0x000fe80000100a00 */
[----:B------:R1:W-:Y:S04]  /*20c20*/  STL.64 [R1+0xe88], R4 ;  /* 0x000e880401007387 */ /* 0x0003e80000100a00 */
        /* <DEDUP_REMOVED lines=8> */
[----:B------:R-:W-:Y:S01]  /*20cb0*/  STL.64 [R1+0xe90], R70 ;  /* 0x000e904601007387 */ /* 0x000fe20000100a00 */
[----:B------:R-:W-:-:S03]  /*20cc0*/  IMAD.WIDE R66, R3, 0x4, R16 ;  /* 0x0000000403427825 */ /* 0x000fc600078e0210 */
[----:B------:R4:W-:Y:S01]  /*20cd0*/  STL.64 [R1+0xe78], R4 ;  /* 0x000e780401007387 */ /* 0x0009e20000100a00 */
[----:B------:R-:W-:-:S03]  /*20ce0*/  IMAD.WIDE R152, R3, 0x4, R34 ;  /* 0x0000000403987825 */ /* 0x000fc600078e0222 */
[----:B------:R-:W-:Y:S04]  /*20cf0*/  STL.64 [R1+0x2530], R70 ;  /* 0x0025304601007387 */ /* 0x000fe80000100a00 */
[----:B------:R-:W4:Y:S01]  /*20d00*/  LDL.LU.64 R22, [R1+0xe20] ;  /* 0x000e200001167983 */ /* 0x000f220000300a00 */
[----:B--2---:R-:W-:-:S03]  /*20d10*/  IMAD.WIDE R222, R3, 0x4, R38 ;  /* 0x0000000403de7825 */ /* 0x004fc600078e0226 */
[----:B------:R-:W2:Y:S04]  /*20d20*/  LDL.LU.64 R16, [R1+0xe18] ;  /* 0x000e180001107983 */ /* 0x000ea80000300a00 */
[----:B------:R-:W2:Y:S04]  /*20d30*/  LDL.LU.64 R34, [R1+0xe10] ;  /* 0x000e100001227983 */ /* 0x000ea80000300a00 */
[----:B------:R-:W2:Y:S01]  /*20d40*/  LDL.LU.64 R38, [R1+0xe08] ;  /* 0x000e080001267983 */ /* 0x000ea20000300a00 */
[----:B------:R-:W-:-:S03]  /*20d50*/  IMAD.WIDE R110, R3, 0x4, R20 ;  /* 0x00000004036e7825 */ /* 0x000fc600078e0214 */
[----:B------:R-:W-:Y:S04]  /*20d60*/  STL.64 [R1+0xe70], R66 ;  /* 0x000e704201007387 */ /* 0x000fe80000100a00 */
[----:B------:R-:W-:Y:S01]  /*20d70*/  STL.64 [R1+0x25e8], R66 ;  /* 0x0025e84201007387 */ /* 0x000fe20000100a00 */
[----:B---3--:R-:W-:-:S03]  /*20d80*/  IMAD.WIDE R72, R3, 0x4, R36 ;  /* 0x0000000403487825 */ /* 0x008fc600078e0224 */
[----:B------:R-:W3:Y:S04]  /*20d90*/  LDL.LU.64 R36, [R1+0xe00] ;  /* 0x000e000001247983 */ /* 0x000ee80000300a00 */
[----:B------:R-:W-:Y:S04]  /*20da0*/  STL.64 [R1+0xe68], R152 ;  /* 0x000e689801007387 */ /* 0x000fe80000100a00 */
[----:B------:R-:W-:Y:S01]  /*20db0*/  STL.64 [R1+0x2538], R152 ;  /* 0x0025389801007387 */ /* 0x000fe20000100a00 */
[----:B----4-:R-:W-:-:S03]  /*20dc0*/  IMAD.WIDE R4, R3, 0x4, R24 ;  /* 0x0000000403047825 */ /* 0x010fc600078e0218 */
[----:B------:R-:W4:Y:S04]  /*20dd0*/  LDL.LU.64 R24, [R1+0xdf8] ;  /* 0x000df80001187983 */ /* 0x000f280000300a00 */
[----:B------:R-:W-:Y:S04]  /*20de0*/  STL.64 [R1+0xe60], R110 ;  /* 0x000e606e01007387 */ /* 0x000fe80000100a00 */
[----:B------:R1:W-:Y:S04]  /*20df0*/  STL.64 [R1+0xe48], R4 ;  /* 0x000e480401007387 */ /* 0x0003e80000100a00 */
[----:B------:R-:W-:Y:S04]  /*20e00*/  STL.64 [R1+0x2540], R110 ;  /* 0x0025406e01007387 */ /* 0x000fe80000100a00 */
[----:B------:R-:W-:Y:S01]  /*20e10*/  STL.64 [R1+0xe58], R222 ;  /* 0x000e58de01007387 */ /* 0x000fe20000100a00 */
[----:B-1----:R-:W-:-:S03]  /*20e20*/  IMAD.WIDE R4, R3, 0x4, R26 ;  /* 0x0000000403047825 */ /* 0x002fc600078e021a */
[----:B------:R-:W-:Y:S04]  /*20e30*/  STL.64 [R1+0x2548], R222 ;  /* 0x002548de01007387 */ /* 0x000fe80000100a00 */
[----:B------:R1:W-:Y:S01]  /*20e40*/  STL.64 [R1+0xe40], R4 ;  /* 0x000e400401007387 */ /* 0x0003e20000100a00 */
        /* <DEDUP_REMOVED lines=8> */
[----:B------:R3:W-:Y:S04]  /*20ed0*/  STL.64 [R1+0x2680], R226 ;  /* 0x002680e201007387 */ /* 0x0007e80000100a00 */
[----:B------:R-:W4:Y:S01]  /*20ee0*/  LDL.LU.64 R20, [R1+0xde0] ;  /* 0x000de00001147983 */ /* 0x000f220000300a00 */
[----:B------:R-:W-:-:S03]  /*20ef0*/  IMAD.WIDE R64, R3, 0x4, R32 ;  /* 0x0000000403407825 */ /* 0x000fc600078e0220 */
[----:B------:R-:W4:Y:S04]  /*20f00*/  LDL.LU.64 R26, [R1+0xdd8] ;  /* 0x000dd800011a7983 */ /* 0x000f280000300a00 */
[----:B------:R-:W4:Y:S01]  /*20f10*/  LDL.LU.64 R32, [R1+0xdd0] ;  /* 0x000dd00001207983 */ /* 0x000f220000300a00 */
[----:B------:R-:W-:-:S04]  /*20f20*/  IMAD.WIDE R108, R3, 0x4, R22 ;  /* 0x00000004036c7825 */ /* 0x000fc800078e0216 */
[C---:B--2---:R-:W-:Y:S02]  /*20f30*/  IMAD.WIDE R74, R3.reuse, 0x4, R34 ;  /* 0x00000004034a7825 */ /* 0x044fe400078e0222 */
[----:B------:R-:W2:Y:S02]  /*20f40*/  LDL.LU.64 R34, [R1+0xdc8] ;  /* 0x000dc80001227983 */ /* 0x000ea40000300a00 */
[C---:B-1----:R-:W-:Y:S02]  /*20f50*/  IMAD.WIDE R4, R3.reuse, 0x4, R38 ;  /* 0x0000000403047825 */ /* 0x042fe400078e0226 */
[----:B------:R-:W-:Y:S02]  /*20f60*/  STL.64 [R1+0xe28], R64 ;  /* 0x000e284001007387 */ /* 0x000fe40000100a00 */
[C---:B------:R-:W-:Y:S02]  /*20f70*/  IMAD.WIDE R220, R3.reuse, 0x4, R16 ;  /* 0x0000000403dc7825 */ /* 0x040fe400078e0210 */
[----:B------:R-:W-:Y:S04]  /*20f80*/  STL.64 [R1+0x2558], R64 ;  /* 0x0025584001007387 */ /* 0x000fe80000100a00 */
[----:B------:R-:W2:Y:S04]  /*20f90*/  LDL.LU.64 R38, [R1+0xdc0] ;  /* 0x000dc00001267983 */ /* 0x000ea80000300a00 */
[----:B------:R-:W-:Y:S04]  /*20fa0*/  STL.64 [R1+0xe20], R108 ;  /* 0x000e206c01007387 */ /* 0x000fe80000100a00 */
[----:B------:R1:W-:Y:S04]  /*20fb0*/  STL.64 [R1+0xe08], R4 ;  /* 0x000e080401007387 */ /* 0x0003e80000100a00 */
        /* <DEDUP_REMOVED lines=8> */
[----:B------:R-:W-:Y:S04]  /*21040*/  STL.64 [R1+0x2740], R226 ;  /* 0x002740e201007387 */ /* 0x000fe80000100a00 */
        /* <DEDUP_REMOVED lines=11> */
[----:B------:R-:W-:-:S03]  /*21100*/  IMAD.WIDE R84, R3, 0x4, R32 ;  /* 0x0000000403547825 */ /* 0x000fc600078e0220 */
[----:B------:R-:W4:Y:S01]  /*21110*/  LDL.LU.64 R32, [R1+0xd88] ;  /* 0x000d880001207983 */ /* 0x000f220000300a00 */
[----:B------:R-:W-:-:S03]  /*21120*/  IMAD.WIDE R106, R3, 0x4, R20 ;  /* 0x00000004036a7825 */ /* 0x000fc600078e0214 */
[----:B------:R-:W-:Y:S01]  /*21130*/  STL.64 [R1+0xde8], R234 ;  /* 0x000de8ea01007387 */ /* 0x000fe20000100a00 */
[----:B------:R-:W-:-:S03]  /*21140*/  IMAD.WIDE R218, R3, 0x4, R26 ;  /* 0x0000000403da7825 */ /* 0x000fc600078e021a */
[----:B------:R-:W-:Y:S01]  /*21150*/  STL.64 [R1+0x2580], R234 ;  /* 0x002580ea01007387 */ /* 0x000fe20000100a00 */
[----:B--2---:R-:W-:-:S03]  /*21160*/  IMAD.WIDE R4, R3, 0x4, R34 ;  /* 0x0000000403047825 */ /* 0x004fc600078e0222 */
[----:B------:R-:W2:Y:S04]  /*21170*/  LDL.LU.64 R34, [R1+0xd80] ;  /* 0x000d800001227983 */ /* 0x000ea80000300a00 */
[----:B------:R-:W-:Y:S04]  /*21180*/  STL.64 [R1+0xde0], R106 ;  /* 0x000de06a01007387 */ /* 0x000fe80000100a00 */
[----:B------:R4:W-:Y:S01]  /*21190*/  STL.64 [R1+0xdc8], R4 ;  /* 0x000dc80401007387 */ /* 0x0009e20000100a00 */
[----:B-1----:R-:W-:-:S03]  /*211a0*/  IMAD.WIDE R158, R3, 0x4, R38 ;  /* 0x00000004039e7825 */ /* 0x002fc600078e0226 */
[----:B------:R-:W-:Y:S04]  /*211b0*/  STL.64 [R1+0x2588], R106 ;  /* 0x0025886a01007387 */ /* 0x000fe80000100a00 */
[----:B------:R-:W2:Y:S04]  /*211c0*/  LDL.LU.64 R38, [R1+0xd78] ;  /* 0x000d780001267983 */ /* 0x000ea80000300a00 */
[----:B------:R-:W-:Y:S04]  /*211d0*/  STL.64 [R1+0xdd8], R218 ;  /* 0x000dd8da01007387 */ /* 0x000fe80000100a00 */
[----:B------:R-:W-:Y:S01]  /*211e0*/  STL.64 [R1+0x2590], R218 ;  /* 0x002590da01007387 */ /* 0x000fe20000100a00 */
[----:B---3--:R-:W-:-:S03]  /*211f0*/  IMAD.WIDE R68, R3, 0x4, R36 ;  /* 0x0000000403447825 */ /* 0x008fc600078e0224 */
[----:B------:R-:W3:Y:S04]  /*21200*/  LDL.LU.64 R36, [R1+0xd70] ;  /* 0x000d700001247983 */ /* 0x000ee80000300a00 */
[----:B------:R-:W-:Y:S04]  /*21210*/  STL.64 [R1+0xdc0], R158 ;  /* 0x000dc09e01007387 */ /* 0x000fe80000100a00 */
[----:B------:R-:W-:Y:S04]  /*21220*/  STL.64 [R1+0x2748], R158 ;  /* 0x0027489e01007387 */ /* 0x000fe80000100a00 */
[----:B------:R-:W-:Y:S04]  /*21230*/  STL.64 [R1+0xdd0], R84 ;  /* 0x000dd05401007387 */ /* 0x000fe80000100a00 */
[----:B------:R-:W-:Y:S04]  /*21240*/  STL.64 [R1+0x2598], R84 ;  /* 0x0025985401007387 */ /* 0x000fe80000100a00 */
[----:B------:R-:W3:Y:S04]  /*21250*/  LDL.LU.64 R20, [R1+0xd68] ;  /* 0x000d680001147983 */ /* 0x000ee80000300a00 */
[----:B------:R-:W3:Y:S01]  /*21260*/  LDL.LU.64 R26, [R1+0xd60] ;  /* 0x000d6000011a7983 */ /* 0x000ee20000300a00 */
[----:B----4-:R-:W-:-:S05]  /*21270*/  IMAD.WIDE R4, R3, 0x4, R24 ;  /* 0x0000000403047825 */ /* 0x010fca00078e0218 */
[----:B------:R1:W-:Y:S04]  /*21280*/  STL.64 [R1+0xdb0], R4 ;  /* 0x000db00401007387 */ /* 0x0003e80000100a00 */
[----:B------:R-:W4:Y:S04]  /*21290*/  LDL.LU.64 R24, [R1+0xd58] ;  /* 0x000d580001187983 */ /* 0x000f280000300a00 */
[----:B------:R-:W-:Y:S04]  /*212a0*/  STL.64 [R1+0xdb8], R68 ;  /* 0x000db84401007387 */ /* 0x000fe80000100a00 */
[----:B------:R2:W-:Y:S01]  /*212b0*/  STL.64 [R1+0x2690], R68 ;  /* 0x0026904401007387 */ /* 0x0005e20000100a00 */
[----:B------:R-:W-:-:S03]  /*212c0*/  IMAD.WIDE R154, R3, 0x4, R30 ;  /* 0x00000004039a7825 */ /* 0x000fc600078e021e */
[----:B------:R-:W4:Y:S01]  /*212d0*/  LDL.LU.64 R30, [R1+0xd50] ;  /* 0x000d5000011e7983 */ /* 0x000f220000300a00 */
[----:B------:R-:W-:-:S03]  /*212e0*/  IMAD.WIDE R86, R3, 0x4, R28 ;  /* 0x0000000403567825 */ /* 0x000fc600078e021c */
[----:B------:R-:W4:Y:S04]  /*212f0*/  LDL.LU.64 R28, [R1+0xd48] ;  /* 0x000d4800011c7983 */ /* 0x000f280000300a00 */
[----:B------:R-:W-:Y:S04]  /*21300*/  STL.64 [R1+0xda8], R154 ;  /* 0x000da89a01007387 */ /* 0x000fe80000100a00 */
[----:B------:R-:W-:Y:S01]  /*21310*/  STL.64 [R1+0x25a0], R154 ;  /* 0x0025a09a01007387 */ /* 0x000fe20000100a00 */
[----:B-1----:R-:W-:-:S03]  /*21320*/  IMAD.WIDE R4, R3, 0x4, R32 ;  /* 0x0000000403047825 */ /* 0x002fc600078e0220 */
[----:B------:R-:W4:Y:S01]  /*21330*/  LDL.LU.64 R32, [R1+0xd40] ;  /* 0x000d400001207983 */ /* 0x000f220000300a00 */
[----:B------:R-:W-:-:S04]  /*21340*/  IMAD.WIDE R104, R3, 0x4, R22 ;  /* 0x0000000403687825 */ /* 0x000fc800078e0216 */
[C---:B------:R-:W-:Y:S01]  /*21350*/  IMAD.WIDE R216, R3.reuse, 0x4, R16 ;  /* 0x0000000403d87825 */ /* 0x040fe200078e0210 */
[----:B------:R-:W-:Y:S04]  /*21360*/  STL.64 [R1+0xf80], R104 ;  /* 0x000f806801007387 */ /* 0x000fe80000100a00 */
[----:B------:R3:W-:Y:S04]  /*21370*/  STL.64 [R1+0xf98], R4 ;  /* 0x000f980401007387 */ /* 0x0007e80000100a00 */
[----:B------:R-:W-:Y:S01]  /*21380*/  STL.64 [R1+0x25a8], R104 ;  /* 0x0025a86801007387 */ /* 0x000fe20000100a00 */
[----:B--2---:R-:W-:-:S03]  /*21390*/  IMAD.WIDE R68, R3, 0x4, R34 ;  /* 0x0000000403447825 */ /* 0x004fc600078e0222 */
[----:B------:R-:W2:Y:S04]  /*213a0*/  LDL.LU.64 R34, [R1+0xd38] ;  /* 0x000d380001227983 */ /* 0x000ea80000300a00 */
[----:B------:R-:W-:Y:S04]  /*213b0*/  STL.64 [R1+0xf88], R216 ;  /* 0x000f88d801007387 */ /* 0x000fe80000100a00 */
[----:B------:R-:W-:Y:S04]  /*213c0*/  STL.64 [R1+0x25b0], R216 ;  /* 0x0025b0d801007387 */ /* 0x000fe80000100a00 */
[----:B------:R-:W-:Y:S01]  /*213d0*/  STL.64 [R1+0xfa0], R68 ;  /* 0x000fa04401007387 */ /* 0x000fe20000100a00 */
[----:B------:R-:W-:-:S03]  /*213e0*/  IMAD.WIDE R66, R3, 0x4, R38 ;  /* 0x0000000403427825 */ /* 0x000fc600078e0226 */
[----:B------:R-:W-:Y:S04]  /*213f0*/  STL.64 [R1+0x2750], R68 ;  /* 0x0027504401007387 */ /* 0x000fe80000100a00 */
[----:B------:R-:W-:Y:S04]  /*21400*/  STL.64 [R1+0xf90], R86 ;  /* 0x000f905601007387 */ /* 0x000fe80000100a00 */
[----:B------:R-:W-:Y:S04]  /*21410*/  STL.64 [R1+0x25b8], R86 ;  /* 0x0025b85601007387 */ /* 0x000fe80000100a00 */
[----:B------:R-:W2:Y:S04]  /*21420*/  LDL.LU.64 R38, [R1+0xd30] ;  /* 0x000d300001267983 */ /* 0x000ea80000300a00 */
[----:B------:R-:W2:Y:S01]  /*21430*/  LDL.LU.64 R22, [R1+0xd28] ;  /* 0x000d280001167983 */ /* 0x000ea20000300a00 */
[----:B---3--:R-:W-:-:S05]  /*21440*/  IMAD.WIDE R4, R3, 0x4, R36 ;  /* 0x0000000403047825 */ /* 0x008fca00078e0224 */
[----:B------:R-:W-:Y:S04]  /*21450*/  STL.64 [R1+0xfb0], R4 ;  /* 0x000fb00401007387 */ /* 0x000fe80000100a00 */
[----:B------:R-:W3:Y:S04]  /*21460*/  LDL.LU.64 R16, [R1+0xd20] ;  /* 0x000d200001107983 */ /* 0x000ee80000300a00 */
[----:B------:R-:W3:Y:S04]  /*21470*/  LDL.LU.64 R36, [R1+0xd18] ;  /* 0x000d180001247983 */ /* 0x000ee80000300a00 */
[----:B------:R-:W-:Y:S04]  /*21480*/  STL.64 [R1+0xfa8], R66 ;  /* 0x000fa84201007387 */ /* 0x000fe80000100a00 */
[----:B------:R1:W-:Y:S01]  /*21490*/  STL.64 [R1+0x2698], R66 ;  /* 0x0026984201007387 */ /* 0x0003e20000100a00 */
[----:B------:R-:W-:-:S04]  /*214a0*/  IMAD.WIDE R62, R3, 0x4, R20 ;  /* 0x00000004033e7825 */ /* 0x000fc800078e0214 */
[----:B------:R-:W-:-:S04]  /*214b0*/  IMAD.WIDE R102, R3, 0x4, R26 ;  /* 0x0000000403667825 */ /* 0x000fc800078e021a */
[C---:B----4-:R-:W-:Y:S02]  /*214c0*/  IMAD.WIDE R214, R3.reuse, 0x4, R24 ;  /* 0x0000000403d67825 */ /* 0x050fe400078e0218 */
[----:B------:R-:W4:Y:S04]  /*214d0*/  LDL.LU.64 R24, [R1+0xd10] ;  /* 0x000d100001187983 */ /* 0x000f280000300a00 */
        /* <DEDUP_REMOVED lines=9> */
[----:B------:R-:W-:Y:S01]  /*21570*/  STL.64 [R1+0xfd8], R226 ;  /* 0x000fd8e201007387 */ /* 0x000fe20000100a00 */
[----:B------:R-:W-:-:S03]  /*21580*/  IMAD.WIDE R124, R3, 0x4, R30 ;  /* 0x00000004037c7825 */ /* 0x000fc600078e021e */
[----:B------:R-:W-:Y:S04]  /*21590*/  STL.64 [R1+0x27b0], R226 ;  /* 0x0027b0e201007387 */ /* 0x000fe80000100a00 */
        /* <DEDUP_REMOVED lines=8> */
[----:B------:R-:W-:Y:S04]  /*21620*/  STL.64 [R1+0x2758], R66 ;  /* 0x0027584201007387 */ /* 0x000fe80000100a00 */
[----:B------:R-:W-:Y:S01]  /*21630*/  STL.64 [R1+0xfd0], R124 ;  /* 0x000fd07c01007387 */ /* 0x000fe20000100a00 */
[----:B------:R-:W-:-:S03]  /*21640*/  IMAD.WIDE R86, R3, 0x4, R38 ;  /* 0x0000000403567825 */ /* 0x000fc600078e0226 */
[----:B------:R-:W-:Y:S04]  /*21650*/  STL.64 [R1+0x25d8], R124 ;  /* 0x0025d87c01007387 */ /* 0x000fe80000100a00 */
[----:B------:R-:W2:Y:S01]  /*21660*/  LDL.LU.64 R38, [R1+0xcd8] ;  /* 0x000cd80001267983 */ /* 0x000ea20000300a00 */
[----:B------:R-:W-:-:S04]  /*21670*/  IMAD.WIDE R172, R3, 0x4, R22 ;  /* 0x0000000403ac7825 */ /* 0x000fc800078e0216 */
[C---:B---3--:R-:W-:Y:S02]  /*21680*/  IMAD.WIDE R212, R3.reuse, 0x4, R36 ;  /* 0x0000000403d47825 */ /* 0x048fe400078e0224 */
[----:B------:R-:W3:Y:S04]  /*21690*/  LDL.LU.64 R36, [R1+0xcd0] ;  /* 0x000cd00001247983 */ /* 0x000ee80000300a00 */
[----:B------:R-:W-:Y:S04]  /*216a0*/  STL.64 [R1+0x1040], R86 ;  /* 0x0010405601007387 */ /* 0x000fe80000100a00 */
[----:B------:R-:W-:Y:S01]  /*216b0*/  STL.64 [R1+0x25f0], R86 ;  /* 0x0025f05601007387 */ /* 0x000fe20000100a00 */
[----:B------:R-:W-:-:S04]  /*216c0*/  IMAD.WIDE R100, R3, 0x4, R16 ;  /* 0x0000000403647825 */ /* 0x000fc800078e0210 */
[C---:B----4-:R-:W-:Y:S02]  /*216d0*/  IMAD.WIDE R126, R3.reuse, 0x4, R24 ;  /* 0x00000004037e7825 */ /* 0x050fe400078e0218 */
[----:B------:R-:W4:Y:S02]  /*216e0*/  LDL.LU.64 R24, [R1+0xcc8] ;  /* 0x000cc80001187983 */ /* 0x000f240000300a00 */
[C---:B------:R-:W-:Y:S02]  /*216f0*/  IMAD.WIDE R158, R3.reuse, 0x4, R26 ;  /* 0x00000004039e7825 */ /* 0x040fe400078e021a */
[----:B------:R-:W-:Y:S04]  /*21700*/  STL.64 [R1+0x1048], R172 ;  /* 0x001048ac01007387 */ /* 0x000fe80000100a00 */
[----:B------:R-:W-:Y:S04]  /*21710*/  STL.64 [R1+0x25f8], R172 ;  /* 0x0025f8ac01007387 */ /* 0x000fe80000100a00 */
[----:B------:R-:W4:Y:S04]  /*21720*/  LDL.LU.64 R26, [R1+0xcc0] ;  /* 0x000cc000011a7983 */ /* 0x000f280000300a00 */
[----:B------:R-:W-:Y:S04]  /*21730*/  STL.64 [R1+0x1050], R100 ;  /* 0x0010506401007387 */ /* 0x000fe80000100a00 */
[----:B------:R-:W-:Y:S01]  /*21740*/  STL.64 [R1+0x2600], R100 ;  /* 0x0026006401007387 */ /* 0x000fe20000100a00 */
[----:B-1----:R-:W-:-:S03]  /*21750*/  IMAD.WIDE R4, R3, 0x4, R28 ;  /* 0x0000000403047825 */ /* 0x002fc600078e021c */
[----:B------:R-:W4:Y:S04]  /*21760*/  LDL.LU.64 R28, [R1+0xcb8] ;  /* 0x000cb800011c7983 */ /* 0x000f280000300a00 */
[----:B------:R-:W-:Y:S04]  /*21770*/  STL.64 [R1+0x1238], R158 ;  /* 0x0012389e01007387 */ /* 0x000fe80000100a00 */
[----:B------:R1:W-:Y:S04]  /*21780*/  STL.64 [R1+0x1250], R4 ;  /* 0x0012500401007387 */ /* 0x0003e80000100a00 */
[----:B------:R-:W-:Y:S04]  /*21790*/  STL.64 [R1+0x27b8], R158 ;  /* 0x0027b89e01007387 */ /* 0x000fe80000100a00 */
[----:B------:R-:W-:Y:S04]  /*217a0*/  STL.64 [R1+0x1058], R212 ;  /* 0x001058d401007387 */ /* 0x000fe80000100a00 */
[----:B------:R-:W-:Y:S01]  /*217b0*/  STL.64 [R1+0x2608], R212 ;  /* 0x002608d401007387 */ /* 0x000fe20000100a00 */
[----:B-1----:R-:W-:-:S03]  /*217c0*/  IMAD.WIDE R4, R3, 0x4, R32 ;  /* 0x0000000403047825 */ /* 0x002fc600078e0220 */
[----:B------:R-:W4:Y:S04]  /*217d0*/  LDL.LU.64 R32, [R1+0xcb0] ;  /* 0x000cb00001207983 */ /* 0x000f280000300a00 */
[----:B------:R-:W-:Y:S04]  /*217e0*/  STL.64 [R1+0x1230], R126 ;  /* 0x0012307e01007387 */ /* 0x000fe80000100a00 */
[----:B------:R1:W-:Y:S04]  /*217f0*/  STL.64 [R1+0x1268], R4 ;  /* 0x0012680401007387 */ /* 0x0003e80000100a00 */
[----:B------:R-:W-:Y:S04]  /*21800*/  STL.64 [R1+0x2610], R126 ;  /* 0x0026107e01007387 */ /* 0x000fe80000100a00 */
[----:B------:R-:W4:Y:S01]  /*21810*/  LDL.LU.64 R16, [R1+0xca8] ;  /* 0x000ca80001107983 */ /* 0x000f220000300a00 */
[----:B--2---:R-:W-:-:S03]  /*21820*/  IMAD.WIDE R112, R3, 0x4, R30 ;  /* 0x0000000403707825 */ /* 0x004fc600078e021e */
[----:B------:R-:W2:Y:S01]  /*21830*/  LDL.LU.64 R30, [R1+0xca0] ;  /* 0x000ca000011e7983 */ /* 0x000ea20000300a00 */
[----:B------:R-:W-:-:S04]  /*21840*/  IMAD.WIDE R216, R3, 0x4, R20 ;  /* 0x0000000403d87825 */ /* 0x000fc800078e0214 */
[C---:B------:R-:W-:Y:S02]  /*21850*/  IMAD.WIDE R98, R3.reuse, 0x4, R34 ;  /* 0x0000000403627825 */ /* 0x040fe400078e0222 */
[----:B------:R-:W2:Y:S02]  /*21860*/  LDL.LU.64 R34, [R1+0xc98] ;  /* 0x000c980001227983 */ /* 0x000ea40000300a00 */
[C---:B------:R-:W-:Y:S02]  /*21870*/  IMAD.WIDE R210, R3.reuse, 0x4, R38 ;  /* 0x0000000403d27825 */ /* 0x040fe400078e0226 */
[----:B------:R-:W2:Y:S04]  /*21880*/  LDL.LU.64 R38, [R1+0xc90] ;  /* 0x000c900001267983 */ /* 0x000ea80000300a00 */
        /* <DEDUP_REMOVED lines=17> */
[----:B------:R-:W-:-:S03]  /*219a0*/  IMAD.WIDE R214, R3, 0x4, R28 ;  /* 0x0000000403d67825 */ /* 0x000fc600078e021c */
[----:B------:R-:W4:Y:S04]  /*219b0*/  LDL.LU.64 R28, [R1+0xc70] ;  /* 0x000c7000011c7983 */ /* 0x000f280000300a00 */
[----:B------:R-:W-:Y:S04]  /*219c0*/  STL.64 [R1+0x1b40], R164 ;  /* 0x001b40a401007387 */ /* 0x000fe80000100a00 */
[----:B------:R-:W-:Y:S04]  /*219d0*/  STL.64 [R1+0x2638], R164 ;  /* 0x002638a401007387 */ /* 0x000fe80000100a00 */
[----:B------:R-:W4:Y:S01]  /*219e0*/  LDL.LU.64 R26, [R1+0xc68] ;  /* 0x000c6800011a7983 */ /* 0x000f220000300a00 */
[----:B------:R-:W-:-:S03]  /*219f0*/  IMAD.WIDE R104, R3, 0x4, R32 ;  /* 0x0000000403687825 */ /* 0x000fc600078e0220 */
[----:B------:R-:W4:Y:S04]  /*21a00*/  LDL.LU.64 R32, [R1+0xc60] ;  /* 0x000c600001207983 */ /* 0x000f280000300a00 */
[----:B------:R-:W-:Y:S04]  /*21a10*/  STL.64 [R1+0x1b58], R214 ;  /* 0x001b58d601007387 */ /* 0x000fe80000100a00 */
[----:B------:R-:W-:Y:S01]  /*21a20*/  STL.64 [R1+0x2670], R214 ;  /* 0x002670d601007387 */ /* 0x000fe20000100a00 */
[----:B------:R-:W-:-:S04]  /*21a30*/  IMAD.WIDE R60, R3, 0x4, R16 ;  /* 0x00000004033c7825 */ /* 0x000fc800078e0210 */
[C---:B--2---:R-:W-:Y:S02]  /*21a40*/  IMAD.WIDE R96, R3.reuse, 0x4, R30 ;  /* 0x0000000403607825 */ /* 0x044fe400078e021e */
[----:B------:R-:W2:Y:S02]  /*21a50*/  LDL.LU.64 R30, [R1+0xc58] ;  /* 0x000c5800011e7983 */ /* 0x000ea40000300a00 */
[C---:B------:R-:W-:Y:S02]  /*21a60*/  IMAD.WIDE R208, R3.reuse, 0x4, R34 ;  /* 0x0000000403d07825 */ /* 0x040fe400078e0222 */
[----:B------:R-:W2:Y:S04]  /*21a70*/  LDL.LU.64 R34, [R1+0xc50] ;  /* 0x000c500001227983 */ /* 0x000ea80000300a00 */
[----:B------:R-:W-:Y:S04]  /*21a80*/  STL.64 [R1+0x1b60], R104 ;  /* 0x001b606801007387 */ /* 0x000fe80000100a00 */
[----:B------:R-:W-:Y:S01]  /*21a90*/  STL.64 [R1+0x2640], R104 ;  /* 0x0026406801007387 */ /* 0x000fe20000100a00 */
[----:B------:R-:W-:-:S03]  /*21aa0*/  IMAD.WIDE R166, R3, 0x4, R38 ;  /* 0x0000000403a67825 */ /* 0x000fc600078e0226 */
        /* <DEDUP_REMOVED lines=11> */
[----:B------:R-:W-:Y:S01]  /*21b60*/  STL.64 [R1+0x27c8], R68 ;  /* 0x0027c84401007387 */ /* 0x000fe20000100a00 */
[----:B------:R-:W-:-:S03]  /*21b70*/  IMAD.WIDE R124, R3, 0x4, R20 ;  /* 0x00000004037c7825 */ /* 0x000fc600078e0214 */
[----:B------:R-:W-:Y:S04]  /*21b80*/  STL.64 [R1+0x1b78], R208 ;  /* 0x001b78d001007387 */ /* 0x000fe80000100a00 */
[----:B------:R-:W-:Y:S04]  /*21b90*/  STL.64 [R1+0x2658], R208 ;  /* 0x002658d001007387 */ /* 0x000fe80000100a00 */
[----:B------:R-:W-:Y:S04]  /*21ba0*/  STL.64 [R1+0x1b80], R166 ;  /* 0x001b80a601007387 */ /* 0x000fe80000100a00 */
[----:B------:R-:W-:Y:S04]  /*21bb0*/  STL.64 [R1+0x2660], R166 ;  /* 0x002660a601007387 */ /* 0x000fe80000100a00 */
[----:B------:R-:W4:Y:S01]  /*21bc0*/  LDL.LU.64 R20, [R1+0xc30] ;  /* 0x000c300001147983 */ /* 0x000f220000300a00 */
[----:B------:R-:W-:-:S03]  /*21bd0*/  IMAD.WIDE R154, R3, 0x4, R28 ;  /* 0x00000004039a7825 */ /* 0x000fc600078e021c */
[----:B------:R-:W4:Y:S04]  /*21be0*/  LDL.LU.64 R28, [R1+0xc28] ;  /* 0x000c2800011c7983 */ /* 0x000f280000300a00 */
[----:B------:R-:W-:Y:S04]  /*21bf0*/  STL.64 [R1+0x1b98], R124 ;  /* 0x001b987c01007387 */ /* 0x000fe80000100a00 */
[----:B------:R-:W-:Y:S01]  /*21c00*/  STL.64 [R1+0x2678], R124 ;  /* 0x0026787c01007387 */ /* 0x000fe20000100a00 */
[----:B------:R-:W-:-:S03]  /*21c10*/  IMAD.WIDE R174, R3, 0x4, R26 ;  /* 0x0000000403ae7825 */ /* 0x000fc600078e021a */
[----:B------:R-:W4:Y:S01]  /*21c20*/  LDL.LU.64 R26, [R1+0xc20] ;  /* 0x000c2000011a7983 */ /* 0x000f220000300a00 */
[----:B------:R-:W-:-:S03]  /*21c30*/  IMAD.WIDE R162, R3, 0x4, R32 ;  /* 0x0000000403a27825 */ /* 0x000fc600078e0220 */
[----:B------:R-:W4:Y:S01]  /*21c40*/  LDL.LU.64 R32, [R1+0xc18] ;  /* 0x000c180001207983 */ /* 0x000f220000300a00 */
[----:B--2---:R-:W-:-:S03]  /*21c50*/  IMAD.WIDE R206, R3, 0x4, R30 ;  /* 0x0000000403ce7825 */ /* 0x004fc600078e021e */
[----:B------:R-:W2:Y:S04]  /*21c60*/  LDL.LU.64 R30, [R1+0xc10] ;  /* 0x000c1000011e7983 */ /* 0x000ea80000300a00 */
[----:B------:R-:W-:Y:S01]  /*21c70*/  STL.64 [R1+0x1ba0], R154 ;  /* 0x001ba09a01007387 */ /* 0x000fe20000100a00 */
[----:B------:R-:W-:-:S03]  /*21c80*/  IMAD.WIDE R200, R3, 0x4, R34 ;  /* 0x0000000403c87825 */ /* 0x000fc600078e0222 */
[----:B------:R-:W-:Y:S04]  /*21c90*/  STL.64 [R1+0x2668], R154 ;  /* 0x0026689a01007387 */ /* 0x000fe80000100a00 */
        /* <DEDUP_REMOVED lines=10> */
[----:B------:R1:W-:Y:S04]  /*21d40*/  STL.64 [R1+0x1bd0], R4 ;  /* 0x001bd00401007387 */ /* 0x0003e80000100a00 */
[----:B------:R-:W-:Y:S04]  /*21d50*/  STL.64 [R1+0x27d0], R66 ;  /* 0x0027d04201007387 */ /* 0x000fe80000100a00 */
[----:B------:R-:W-:Y:S04]  /*21d60*/  STL.64 [R1+0x1bb8], R206 ;  /* 0x001bb8ce01007387 */ /* 0x000fe80000100a00 */
[----:B------:R-:W-:Y:S01]  /*21d70*/  STL.64 [R1+0x26b0], R206 ;  /* 0x0026b0ce01007387 */ /* 0x000fe20000100a00 */
[----:B----4-:R-:W-:-:S03]  /*21d80*/  IMAD.WIDE R102, R3, 0x4, R24 ;  /* 0x0000000403667825 */ /* 0x010fc600078e0218 */
[----:B------:R-:W4:Y:S04]  /*21d90*/  LDL.LU.64 R16, [R1+0xbf0] ;  /* 0x000bf00001107983 */ /* 0x000f280000300a00 */
[----:B------:R-:W4:Y:S04]  /*21da0*/  LDL.LU.64 R24, [R1+0xbe8] ;  /* 0x000be80001187983 */ /* 0x000f280000300a00 */
[----:B------:R-:W-:Y:S04]  /*21db0*/  STL.64 [R1+0x1bc0], R200 ;  /* 0x001bc0c801007387 */ /* 0x000fe80000100a00 */
[----:B------:R-:W-:Y:S01]  /*21dc0*/  STL.64 [R1+0x26b8], R200 ;  /* 0x0026b8c801007387 */ /* 0x000fe20000100a00 */
[----:B------:R-:W-:-:S03]  /*21dd0*/  IMAD.WIDE R84, R3, 0x4, R20 ;  /* 0x0000000403547825 */ /* 0x000fc600078e0214 */
[----:B------:R-:W4:Y:S01]  /*21de0*/  LDL.LU.64 R20, [R1+0xbe0] ;  /* 0x000be00001147983 */ /* 0x000f220000300a00 */
[----:B------:R-:W-:-:S03]  /*21df0*/  IMAD.WIDE R114, R3, 0x4, R28 ;  /* 0x0000000403727825 */ /* 0x000fc600078e021c */
[----:B------:R-:W4:Y:S04]  /*21e00*/  LDL.LU.64 R28, [R1+0xbd0] ;  /* 0x000bd000011c7983 */ /* 0x000f280000300a00 */
[----:B------:R-:W-:Y:S04]  /*21e10*/  STL.64 [R1+0x1bd8], R102 ;  /* 0x001bd86601007387 */ /* 0x000fe80000100a00 */
[----:B------:R-:W-:Y:S01]  /*21e20*/  STL.64 [R1+0x26c0], R102 ;  /* 0x0026c06601007387 */ /* 0x000fe20000100a00 */
[----:B------:R-:W-:-:S03]  /*21e30*/  IMAD.WIDE R204, R3, 0x4, R32 ;  /* 0x0000000403cc7825 */ /* 0x000fc600078e0220 */
[----:B------:R-:W4:Y:S04]  /*21e40*/  LDL.LU.64 R32, [R1+0xbc8] ;  /* 0x000bc80001207983 */ /* 0x000f280000300a00 */
[----:B------:R-:W-:Y:S01]  /*21e50*/  STL.64 [R1+0x1be0], R84 ;  /* 0x001be05401007387 */ /* 0x000fe20000100a00 */
[----:B------:R-:W-:-:S03]  /*21e60*/  IMAD.WIDE R160, R3, 0x4, R26 ;  /* 0x0000000403a07825 */ /* 0x000fc600078e021a */
[----:B------:R-:W-:Y:S01]  /*21e70*/  STL.64 [R1+0x26c8], R84 ;  /* 0x0026c85401007387 */ /* 0x000fe20000100a00 */
[----:B--2---:R-:W-:-:S03]  /*21e80*/  IMAD.WIDE R202, R3, 0x4, R30 ;  /* 0x0000000403ca7825 */ /* 0x004fc600078e021e */
[----:B------:R-:W2:Y:S04]  /*21e90*/  LDL.LU.64 R30, [R1+0xbc0] ;  /* 0x000bc000011e7983 */ /* 0x000ea80000300a00 */
[----:B------:R-:W-:Y:S04]  /*21ea0*/  STL.64 [R1+0x1be8], R114 ;  /* 0x001be87201007387 */ /* 0x000fe80000100a00 */
[----:B------:R-:W-:Y:S01]  /*21eb0*/  STL.64 [R1+0x26d0], R114 ;  /* 0x0026d07201007387 */ /* 0x000fe20000100a00 */
[----:B-1----:R-:W-:-:S03]  /*21ec0*/  IMAD.WIDE R4, R3, 0x4, R34 ;  /* 0x0000000403047825 */ /* 0x002fc600078e0222 */
[----:B------:R-:W2:Y:S04]  /*21ed0*/  LDL.LU.64 R26, [R1+0xbb8] ;  /* 0x000bb800011a7983 */ /* 0x000ea80000300a00 */
[----:B------:R-:W-:Y:S04]  /*21ee0*/  STL.64 [R1+0x1bf0], R160 ;  /* 0x001bf0a001007387 */ /* 0x000fe80000100a00 */
[----:B------:R1:W-:Y:S04]  /*21ef0*/  STL.64 [R1+0x1c08], R4 ;  /* 0x001c080401007387 */ /* 0x0003e80000100a00 */
[----:B------:R-:W-:Y:S01]  /*21f00*/  STL.64 [R1+0x26d8], R160 ;  /* 0x0026d8a001007387 */ /* 0x000fe20000100a00 */
[----:B-1----:R-:W-:-:S03]  /*21f10*/  IMAD.WIDE R4, R3, 0x4, R38 ;  /* 0x0000000403047825 */ /* 0x002fc600078e0226 */
[----:B------:R-:W2:Y:S04]  /*21f20*/  LDL.LU.64 R38, [R1+0xbb0] ;  /* 0x000bb00001267983 */ /* 0x000ea80000300a00 */
[----:B------:R-:W-:Y:S04]  /*21f30*/  STL.64 [R1+0x1bf8], R204 ;  /* 0x001bf8cc01007387 */ /* 0x000fe80000100a00 */
[----:B------:R2:W-:Y:S04]  /*21f40*/  STL.64 [R1+0x1c10], R4 ;  /* 0x001c100401007387 */ /* 0x0005e80000100a00 */
[----:B------:R-:W-:Y:S04]  /*21f50*/  STL.64 [R1+0x26e0], R204 ;  /* 0x0026e0cc01007387 */ /* 0x000fe80000100a00 */
[----:B------:R-:W2:Y:S01]  /*21f60*/  LDL.LU.64 R34, [R1+0xba8] ;  /* 0x000ba80001227983 */ /* 0x000ea20000300a00 */
[----:B---3--:R-:W-:-:S03]  /*21f70*/  IMAD.WIDE R62, R3, 0x4, R36 ;  /* 0x00000004033e7825 */ /* 0x008fc600078e0224 */
[----:B------:R-:W3:Y:S04]  /*21f80*/  LDL.LU.64 R36, [R1+0xba0] ;  /* 0x000ba00001247983 */ /* 0x000ee80000300a00 */
[----:B------:R-:W-:Y:S04]  /*21f90*/  STL.64 [R1+0x1c00], R202 ;  /* 0x001c00ca01007387 */ /* 0x000fe80000100a00 */
[----:B------:R-:W-:Y:S01]  /*21fa0*/  STL.64 [R1+0x26e8], R202 ;  /* 0x0026e8ca01007387 */ /* 0x000fe20000100a00 */
[----:B----4-:R-:W-:-:S03]  /*21fb0*/  IMAD.WIDE R218, R3, 0x4, R16 ;  /* 0x0000000403da7825 */ /* 0x010fc600078e0210 */
[----:B------:R-:W4:Y:S01]  /*21fc0*/  LDL.LU.64 R16, [R1+0xb98] ;  /* 0x000b980001107983 */ /* 0x000f220000300a00 */
[----:B------:R-:W-:-:S03]  /*21fd0*/  IMAD.WIDE R142, R3, 0x4, R24 ;  /* 0x00000004038e7825 */ /* 0x000fc600078e0218 */
[----:B------:R-:W4:Y:S04]  /*21fe0*/  LDL.LU.64 R24, [R1+0xb90] ;  /* 0x000b900001187983 */ /* 0x000f280000300a00 */
[----:B------:R-:W-:Y:S04]  /*21ff0*/  STL.64 [R1+0x1c18], R62 ;  /* 0x001c183e01007387 */ /* 0x000fe80000100a00 */
[----:B------:R-:W-:Y:S01]  /*22000*/  STL.64 [R1+0x26f0], R62 ;  /* 0x0026f03e01007387 */ /* 0x000fe20000100a00 */
[----:B------:R-:W-:-:S03]  /*22010*/  IMAD.WIDE R250, R3, 0x4, R28 ;  /* 0x0000000403fa7825 */ /* 0x000fc600078e021c */
[----:B------:R-:W4:Y:S04]  /*22020*/  LDL.LU.64 R28, [R1+0xb88] ;  /* 0x000b8800011c7983 */ /* 0x000f280000300a00 */
[----:B------:R-:W-:Y:S04]  /*22030*/  STL.64 [R1+0x1c20], R218 ;  /* 0x001c20da01007387 */ /* 0x000fe80000100a00 */
[----:B------:R-:W-:Y:S01]  /*22040*/  STL.64 [R1+0x26f8], R218 ;  /* 0x0026f8da01007387 */ /* 0x000fe20000100a00 */
[----:B------:R-:W-:-:S03]  /*22050*/  IMAD.WIDE R228, R3, 0x4, R32 ;  /* 0x0000000403e47825 */ /* 0x000fc600078e0220 */
[----:B------:R-:W4:Y:S01]  /*22060*/  LDL.LU.64 R32, [R1+0xb80] ;  /* 0x000b800001207983 */ /* 0x000f220000300a00 */
[----:B------:R-:W-:-:S03]  /*22070*/  IMAD.WIDE R170, R3, 0x4, R20 ;  /* 0x0000000403aa7825 */ /* 0x000fc600078e0214 */
[----:B------:R-:W-:Y:S04]  /*22080*/  STL.64 [R1+0x1c28], R142 ;  /* 0x001c288e01007387 */ /* 0x000fe80000100a00 */
[----:B------:R-:W-:Y:S01]  /*22090*/  STL.64 [R1+0x2700], R142 ;  /* 0x0027008e01007387 */ /* 0x000fe20000100a00 */
[----:B--2---:R-:W-:-:S03]  /*220a0*/  IMAD.WIDE R4, R3, 0x4, R30 ;  /* 0x0000000403047825 */ /* 0x004fc600078e021e */
[----:B------:R-:W2:Y:S04]  /*220b0*/  LDL.LU.64 R30, [R1+0xb78] ;  /* 0x000b7800011e7983 */ /* 0x000ea80000300a00 */
[----:B------:R-:W-:Y:S04]  /*220c0*/  STL.64 [R1+0x1c30], R170 ;  /* 0x001c30aa01007387 */ /* 0x000fe80000100a00 */
[----:B------:R1:W-:Y:S04]  /*220d0*/  STL.64 [R1+0x1c48], R4 ;  /* 0x001c480401007387 */ /* 0x0003e80000100a00 */
[----:B------:R-:W-:Y:S04]  /*220e0*/  STL.64 [R1+0x2708], R170 ;  /* 0x002708aa01007387 */ /* 0x000fe80000100a00 */
[----:B------:R-:W2:Y:S01]  /*220f0*/  LDL.LU.64 R20, [R1+0xb70] ;  /* 0x000b700001147983 */ /* 0x000ea20000300a00 */
[----:B-1----:R-:W-:-:S03]  /*22100*/  IMAD.WIDE R4, R3, 0x4, R26 ;  /* 0x0000000403047825 */ /* 0x002fc600078e021a */
[----:B------:R-:W-:Y:S04]  /*22110*/  STL.64 [R1+0x1c38], R250 ;  /* 0x001c38fa01007387 */ /* 0x000fe80000100a00 */
[----:B------:R1:W-:Y:S04]  /*22120*/  STL.64 [R1+0x1c50], R4 ;  /* 0x001c500401007387 */ /* 0x0003e80000100a00 */
[----:B------:R-:W-:Y:S01]  /*22130*/  STL.64 [R1+0x2710], R250 ;  /* 0x002710fa01007387 */ /* 0x000fe20000100a00 */
[----:B------:R-:W-:-:S03]  /*22140*/  IMAD.WIDE R154, R3, 0x4, R38 ;  /* 0x00000004039a7825 */ /* 0x000fc600078e0226 */
[----:B------:R-:W2:Y:S04]  /*22150*/  LDL.LU.64 R38, [R1+0xb68] ;  /* 0x000b680001267983 */ /* 0x000ea80000300a00 */
[----:B------:R-:W-:Y:S04]  /*22160*/  STL.64 [R1+0x1c40], R228 ;  /* 0x001c40e401007387 */ /* 0x000fe80000100a00 */
[----:B------:R-:W-:Y:S04]  /*22170*/  STL.64 [R1+0x2718], R228 ;  /* 0x002718e401007387 */ /* 0x000fe80000100a00 */
[----:B------:R-:W2:Y:S01]  /*22180*/  LDL.LU.64 R26, [R1+0xb60] ;  /* 0x000b6000011a7983 */ /* 0x000ea20000300a00 */
[----:B------:R-:W-:-:S03]  /*22190*/  IMAD.WIDE R106, R3, 0x4, R34 ;  /* 0x00000004036a7825 */ /* 0x000fc600078e0222 */
[----:B------:R-:W2:Y:S01]  /*221a0*/  LDL.LU.64 R34, [R1+0xb58] ;  /* 0x000b580001227983 */ /* 0x000ea20000300a00 */
        /* <DEDUP_REMOVED lines=13> */
[----:B------:R-:W4:Y:S01]  /*22280*/  LDL.LU.64 R32, [R1+0xb38] ;  /* 0x000b380001207983 */ /* 0x000f220000300a00 */
[----:B------:R-:W-:-:S05]  /*22290*/  IMAD.WIDE R168, R3, 0x4, R16 ;  /* 0x0000000403a87825 */ /* 0x000fca00078e0210 */
        /* <DEDUP_REMOVED lines=12> */
[----:B------:R-:W2:Y:S01]  /*22360*/  LDL.LU.64 R16, [R1+0xb28] ;  /* 0x000b280001107983 */ /* 0x000ea20000300a00 */
[----:B------:R-:W-:-:S03]  /*22370*/  IMAD.WIDE R234, R3, 0x4, R38 ;  /* 0x0000000403ea7825 */ /* 0x000fc600078e0226 */
[----:B------:R-:W2:Y:S04]  /*22380*/  LDL.LU.64 R38, [R1+0xb20] ;  /* 0x000b200001267983 */ /* 0x000ea80000300a00 */
[----:B------:R-:W-:Y:S04]  /*22390*/  STL.64 [R1+0x1c98], R166 ;  /* 0x001c98a601007387 */ /* 0x000fe80000100a00 */
[----:B------:R-:W-:Y:S01]  /*223a0*/  STL.64 [R1+0x2778], R166 ;  /* 0x002778a601007387 */ /* 0x000fe20000100a00 */
[----:B------:R-:W-:-:S04]  /*223b0*/  IMAD.WIDE R138, R3, 0x4, R26 ;  /* 0x00000004038a7825 */ /* 0x000fc800078e021a */
[C---:B------:R-:W-:Y:S02]  /*223c0*/  IMAD.WIDE R198, R3.reuse, 0x4, R34 ;  /* 0x0000000403c67825 */ /* 0x040fe400078e0222 */
[----:B------:R-:W2:Y:S02]  /*223d0*/  LDL.LU.64 R34, [R1+0xb18] ;  /* 0x000b180001227983 */ /* 0x000ea40000300a00 */
[C---:B---3--:R-:W-:Y:S02]  /*223e0*/  IMAD.WIDE R242, R3.reuse, 0x4, R36 ;  /* 0x0000000403f27825 */ /* 0x048fe400078e0224 */
[----:B------:R-:W3:Y:S04]  /*223f0*/  LDL.LU.64 R36, [R1+0xb10] ;  /* 0x000b100001247983 */ /* 0x000ee80000300a00 */
[----:B------:R-:W-:Y:S04]  /*22400*/  STL.64 [R1+0x1ca0], R234 ;  /* 0x001ca0ea01007387 */ /* 0x000fe80000100a00 */
[----:B------:R-:W-:Y:S01]  /*22410*/  STL.64 [R1+0x2780], R234 ;  /* 0x002780ea01007387 */ /* 0x000fe20000100a00 */
[----:B----4-:R-:W-:-:S03]  /*22420*/  IMAD.WIDE R236, R3, 0x4, R24 ;  /* 0x0000000403ec7825 */ /* 0x010fc600078e0218 */
[----:B------:R-:W4:Y:S04]  /*22430*/  LDL.LU.64 R24, [R1+0xb08] ;  /* 0x000b080001187983 */ /* 0x000f280000300a00 */
[----:B------:R-:W-:Y:S04]  /*22440*/  STL.64 [R1+0x1ca8], R138 ;  /* 0x001ca88a01007387 */ /* 0x000fe80000100a00 */
[----:B------:R-:W-:Y:S04]  /*22450*/  STL.64 [R1+0x2788], R138 ;  /* 0x0027888a01007387 */ /* 0x000fe80000100a00 */
[----:B------:R-:W4:Y:S01]  /*22460*/  LDL.LU.64 R26, [R1+0xb00] ;  /* 0x000b0000011a7983 */ /* 0x000f220000300a00 */
[----:B-1----:R-:W-:-:S03]  /*22470*/  IMAD.WIDE R4, R3, 0x4, R28 ;  /* 0x0000000403047825 */ /* 0x002fc600078e021c */
[----:B------:R-:W4:Y:S04]  /*22480*/  LDL.LU.64 R28, [R1+0xaf8] ;  /* 0x000af800011c7983 */ /* 0x000f280000300a00 */
[----:B------:R1:W-:Y:S04]  /*22490*/  STL.64 [R1+0x1cc8], R4 ;  /* 0x001cc80401007387 */ /* 0x0003e80000100a00 */
[----:B------:R-:W-:Y:S04]  /*224a0*/  STL.64 [R1+0x1cb0], R198 ;  /* 0x001cb0c601007387 */ /* 0x000fe80000100a00 */
[----:B------:R-:W-:Y:S01]  /*224b0*/  STL.64 [R1+0x2790], R198 ;  /* 0x002790c601007387 */ /* 0x000fe20000100a00 */
[----:B------:R-:W-:-:S03]  /*224c0*/  IMAD.WIDE R214, R3, 0x4, R32 ;  /* 0x0000000403d67825 */ /* 0x000fc600078e0220 */
[----:B------:R-:W4:Y:S04]  /*224d0*/  LDL.LU.64 R32, [R1+0xaf0] ;  /* 0x000af00001207983 */ /* 0x000f280000300a00 */
[----:B------:R-:W-:Y:S04]  /*224e0*/  STL.64 [R1+0x1cb8], R242 ;  /* 0x001cb8f201007387 */ /* 0x000fe80000100a00 */
[----:B------:R-:W-:Y:S04]  /*224f0*/  STL.64 [R1+0x2798], R242 ;  /* 0x002798f201007387 */ /* 0x000fe80000100a00 */
[----:B------:R-:W4:Y:S01]  /*22500*/  LDL.LU.64 R20, [R1+0xae8] ;  /* 0x000ae80001147983 */ /* 0x000f220000300a00 */
[----:B--2---:R-:W-:-:S03]  /*22510*/  IMAD.WIDE R208, R3, 0x4, R30 ;  /* 0x0000000403d07825 */ /* 0x004fc600078e021e */
[----:B------:R-:W2:Y:S04]  /*22520*/  LDL.LU.64 R30, [R1+0xae0] ;  /* 0x000ae000011e7983 */ /* 0x000ea80000300a00 */
[----:B------:R-:W-:Y:S04]  /*22530*/  STL.64 [R1+0x1cc0], R236 ;  /* 0x001cc0ec01007387 */ /* 0x000fe80000100a00 */
[----:B------:R-:W-:Y:S04]  /*22540*/  STL.64 [R1+0x27a0], R236 ;  /* 0x0027a0ec01007387 */ /* 0x000fe80000100a00 */
[----:B------:R-:W-:Y:S04]  /*22550*/  STL.64 [R1+0x1cd0], R214 ;  /* 0x001cd0d601007387 */ /* 0x000fe80000100a00 */
[----:B------:R-:W-:Y:S04]  /*22560*/  STL.64 [R1+0x27a8], R214 ;  /* 0x0027a8d601007387 */ /* 0x000fe80000100a00 */
[----:B------:R-:W2:Y:S01]  /*22570*/  LDL.LU.64 R12, [R1+0xad8] ;  /* 0x000ad800010c7983 */ /* 0x000ea20000300a00 */
[----:B------:R-:W-:-:S04]  /*22580*/  IMAD.WIDE R144, R3, 0x4, R16 ;  /* 0x0000000403907825 */ /* 0x000fc800078e0210 */
[C---:B------:R-:W-:Y:S02]  /*22590*/  IMAD.WIDE R136, R3.reuse, 0x4, R38 ;  /* 0x0000000403887825 */ /* 0x040fe400078e0226 */
[----:B------:R-:W2:Y:S04]  /*225a0*/  LDL.LU.64 R38, [R1+0xad0] ;  /* 0x000ad00001267983 */ /* 0x000ea80000300a00 */
[----:B------:R-:W2:Y:S04]  /*225b0*/  LDL.LU.64 R16, [R1+0xac8] ;  /* 0x000ac80001107983 */ /* 0x000ea80000300a00 */
[----:B------:R-:W-:Y:S04]  /*225c0*/  STL.64 [R1+0xb30], R208 ;  /* 0x000b30d001007387 */ /* 0x000fe80000100a00 */
[----:B------:R-:W-:Y:S01]  /*225d0*/  STL.64 [R1+0x27d8], R208 ;  /* 0x0027d8d001007387 */ /* 0x000fe20000100a00 */
        /* <DEDUP_REMOVED lines=8> */
[----:B------:R-:W-:Y:S01]  /*22660*/  STL.64 [R1+0xb20], R136 ;  /* 0x000b208801007387 */ /* 0x000fe20000100a00 */
[----:B-1----:R-:W-:-:S03]  /*22670*/  IMAD.WIDE R4, R3, 0x4, R26 ;  /* 0x0000000403047825 */ /* 0x002fc600078e021a */
[----:B------:R-:W-:Y:S04]  /*22680*/  STL.64 [R1+0x27e8], R136 ;  /* 0x0027e88801007387 */ /* 0x000fe80000100a00 */
[----:B------:R-:W-:Y:S04]  /*22690*/  STL.64 [R1+0xb18], R196 ;  /* 0x000b18c401007387 */ /* 0x000fe80000100a00 */
[----:B------:R1:W-:Y:S04]  /*226a0*/  STL.64 [R1+0xb00], R4 ;  /* 0x000b000401007387 */ /* 0x0003e80000100a00 */
[----:B------:R-:W4:Y:S01]  /*226b0*/  LDL.LU.64 R26, [R1+0xaa8] ;  /* 0x000aa800011a7983 */ /* 0x000f220000300a00 */
[----:B------:R-:W-:-:S03]  /*226c0*/  IMAD.WIDE R124, R3, 0x4, R28 ;  /* 0x00000004037c7825 */ /* 0x000fc600078e021c */
[----:B------:R-:W4:Y:S04]  /*226d0*/  LDL.LU.64 R28, [R1+0xaa0] ;  /* 0x000aa000011c7983 */ /* 0x000f280000300a00 */
        /* <DEDUP_REMOVED lines=8> */
[----:B--2---:R-:W-:-:S03]  /*22760*/  IMAD.WIDE R134, R3, 0x4, R30 ;  /* 0x0000000403867825 */ /* 0x004fc600078e021e */
[----:B------:R-:W2:Y:S04]  /*22770*/  LDL.LU.64 R30, [R1+0xa80] ;  /* 0x000a8000011e7983 */ /* 0x000ea80000300a00 */
[----:B------:R-:W-:Y:S01]  /*22780*/  STL.64 [R1+0xaf0], R96 ;  /* 0x000af06001007387 */ /* 0x000fe20000100a00 */
[----:B------:R-:W-:-:S04]  /*22790*/  IMAD.WIDE R194, R3, 0x4, R12 ;  /* 0x0000000403c27825 */ /* 0x000fc800078e020c */
[C---:B------:R-:W-:Y:S02]  /*227a0*/  IMAD.WIDE R246, R3.reuse, 0x4, R38 ;  /* 0x0000000403f67825 */ /* 0x040fe400078e0226 */
[----:B------:R-:W2:Y:S04]  /*227b0*/  LDL.LU.64 R38, [R1+0xa78] ;  /* 0x000a780001267983 */ /* 0x000ea80000300a00 */
[----:B------:R-:W-:Y:S01]  /*227c0*/  STL.64 [R1+0xae8], R74 ;  /* 0x000ae84a01007387 */ /* 0x000fe20000100a00 */
[----:B------:R-:W-:-:S03]  /*227d0*/  IMAD.WIDE R186, R3, 0x4, R16 ;  /* 0x0000000403ba7825 */ /* 0x000fc600078e0210 */
[----:B------:R-:W-:Y:S01]  /*227e0*/  STL.64 [R1+0xae0], R134 ;  /* 0x000ae08601007387 */ /* 0x000fe20000100a00 */
[----:B------:R-:W-:-:S03]  /*227f0*/  IMAD.WIDE R250, R3, 0x4, R34 ;  /* 0x0000000403fa7825 */ /* 0x000fc600078e0222 */
[----:B------:R-:W2:Y:S04]  /*22800*/  LDL.LU.64 R34, [R1+0xa70] ;  /* 0x000a700001227983 */ /* 0x000ea80000300a00 */
[----:B------:R-:W-:Y:S04]  /*22810*/  STL.64 [R1+0xad8], R194 ;  /* 0x000ad8c201007387 */ /* 0x000fe80000100a00 */
[----:B------:R-:W2:Y:S01]  /*22820*/  LDL.LU.64 R16, [R1+0xa68] ;  /* 0x000a680001107983 */ /* 0x000ea20000300a00 */
[----:B---3--:R-:W-:-:S03]  /*22830*/  IMAD.WIDE R142, R3, 0x4, R36 ;  /* 0x00000004038e7825 */ /* 0x008fc600078e0224 */
[----:B------:R-:W3:Y:S04]  /*22840*/  LDL.LU.64 R36, [R1+0xa48] ;  /* 0x000a480001247983 */ /* 0x000ee80000300a00 */
[----:B------:R-:W-:Y:S04]  /*22850*/  STL.64 [R1+0xad0], R246 ;  /* 0x000ad0f601007387 */ /* 0x000fe80000100a00 */
[----:B------:R-:W-:Y:S04]  /*22860*/  STL.64 [R1+0xac0], R250 ;  /* 0x000ac0fa01007387 */ /* 0x000fe80000100a00 */
[----:B------:R-:W3:Y:S01]  /*22870*/  LDL.LU.64 R12, [R1+0xa40] ;  /* 0x000a4000010c7983 */ /* 0x000ee20000300a00 */
[----:B----4-:R-:W-:-:S03]  /*22880*/  IMAD.WIDE R60, R3, 0x4, R24 ;  /* 0x00000004033c7825 */ /* 0x010fc600078e0218 */
[----:B------:R-:W4:Y:S04]  /*22890*/  LDL.LU.64 R24, [R1+0xa38] ;  /* 0x000a380001187983 */ /* 0x000f280000300a00 */
[----:B------:R-:W-:Y:S04]  /*228a0*/  STL.64 [R1+0xac8], R186 ;  /* 0x000ac8ba01007387 */ /* 0x000fe80000100a00 */
[----:B------:R-:W-:Y:S01]  /*228b0*/  STL.64 [R1+0xab8], R142 ;  /* 0x000ab88e01007387 */ /* 0x000fe20000100a00 */
[----:B------:R-:W-:-:S03]  /*228c0*/  IMAD.WIDE R220, R3, 0x4, R26 ;  /* 0x0000000403dc7825 */ /* 0x000fc600078e021a */
[----:B------:R-:W4:Y:S01]  /*228d0*/  LDL.LU.64 R26, [R1+0xa30] ;  /* 0x000a3000011a7983 */ /* 0x000f220000300a00 */
[----:B------:R-:W-:-:S03]  /*228e0*/  IMAD.WIDE R132, R3, 0x4, R28 ;  /* 0x0000000403847825 */ /* 0x000fc600078e021c */
[----:B------:R-:W4:Y:S04]  /*228f0*/  LDL.LU.64 R28, [R1+0xa28] ;  /* 0x000a2800011c7983 */ /* 0x000f280000300a00 */
[----:B------:R-:W-:Y:S01]  /*22900*/  STL.64 [R1+0xab0], R60 ;  /* 0x000ab03c01007387 */ /* 0x000fe20000100a00 */
[----:B------:R-:W-:-:S03]  /*22910*/  IMAD.WIDE R244, R3, 0x4, R32 ;  /* 0x0000000403f47825 */ /* 0x000fc600078e0220 */
[----:B------:R-:W4:Y:S01]  /*22920*/  LDL.LU.64 R32, [R1+0xa20] ;  /* 0x000a200001207983 */ /* 0x000f220000300a00 */
[----:B------:R-:W-:-:S03]  /*22930*/  IMAD.WIDE R192, R3, 0x4, R22 ;  /* 0x0000000403c07825 */ /* 0x000fc600078e0216 */
[----:B------:R-:W-:Y:S04]  /*22940*/  STL.64 [R1+0xaa8], R220 ;  /* 0x000aa8dc01007387 */ /* 0x000fe80000100a00 */
[----:B------:R-:W-:Y:S01]  /*22950*/  STL.64 [R1+0xaa0], R132 ;  /* 0x000aa08401007387 */ /* 0x000fe20000100a00 */
[----:B------:R-:W-:-:S04]  /*22960*/  IMAD.WIDE R184, R3, 0x4, R20 ;  /* 0x0000000403b87825 */ /* 0x000fc800078e0214 */
[C---:B--2---:R-:W-:Y:S02]  /*22970*/  IMAD.WIDE R228, R3.reuse, 0x4, R30 ;  /* 0x0000000403e47825 */ /* 0x044fe400078e021e */
[----:B------:R-:W2:Y:S04]  /*22980*/  LDL.LU.64 R30, [R1+0xa18] ;  /* 0x000a1800011e7983 */ /* 0x000ea80000300a00 */
[----:B------:R-:W-:Y:S04]  /*22990*/  STL.64 [R1+0xa98], R192 ;  /* 0x000a98c001007387 */ /* 0x000fe80000100a00 */
[----:B------:R-:W2:Y:S01]  /*229a0*/  LDL.LU.64 R20, [R1+0xa10] ;  /* 0x000a100001147983 */ /* 0x000ea20000300a00 */
[----:B------:R-:W-:-:S03]  /*229b0*/  IMAD.WIDE R218, R3, 0x4, R38 ;  /* 0x0000000403da7825 */ /* 0x000fc600078e0226 */
[----:B------:R-:W1:Y:S04]  /*229c0*/  LDL.LU.64 R38, [R1+0xa08] ;  /* 0x000a080001267983 */ /* 0x000e680000300a00 */
[----:B------:R-:W-:Y:S04]  /*229d0*/  STL.64 [R1+0xa90], R244 ;  /* 0x000a90f401007387 */ /* 0x000fe80000100a00 */
[----:B------:R-:W-:Y:S04]  /*229e0*/  STL.64 [R1+0xa80], R228 ;  /* 0x000a80e401007387 */ /* 0x000fe80000100a00 */
[----:B------:R-:W2:Y:S01]  /*229f0*/  LDL.LU.64 R22, [R1+0xa00] ;  /* 0x000a000001167983 */ /* 0x000ea20000300a00 */
[----:B------:R-:W-:-:S03]  /*22a00*/  IMAD.WIDE R104, R3, 0x4, R34 ;  /* 0x0000000403687825 */ /* 0x000fc600078e0222 */
[----:B------:R-:W2:Y:S04]  /*22a10*/  LDL.LU.64 R34, [R1+0x9f8] ;  /* 0x0009f80001227983 */ /* 0x000ea80000300a00 */
[----:B------:R-:W-:Y:S01]  /*22a20*/  STL.64 [R1+0xa88], R184 ;  /* 0x000a88b801007387 */ /* 0x000fe20000100a00 */
[----:B------:R-:W-:-:S03]  /*22a30*/  IMAD.WIDE R108, R3, 0x4, R16 ;  /* 0x00000004036c7825 */ /* 0x000fc600078e0210 */
[----:B------:R-:W-:Y:S04]  /*22a40*/  STL.64 [R1+0xa78], R218 ;  /* 0x000a78da01007387 */ /* 0x000fe80000100a00 */
[----:B------:R-:W2:Y:S01]  /*22a50*/  LDL.LU.64 R16, [R1+0x9f0] ;  /* 0x0009f00001107983 */ /* 0x000ea20000300a00 */
[----:B---3--:R-:W-:-:S03]  /*22a60*/  IMAD.WIDE R6, R3, 0x4, R36 ;  /* 0x0000000403067825 */ /* 0x008fc600078e0224 */
[----:B------:R-:W3:Y:S04]  /*22a70*/  LDL.LU.64 R36, [R1+0x9e8] ;  /* 0x0009e80001247983 */ /* 0x000ee80000300a00 */
[----:B------:R-:W-:Y:S01]  /*22a80*/  STL.64 [R1+0xa70], R104 ;  /* 0x000a706801007387 */ /* 0x000fe20000100a00 */
[----:B------:R-:W-:-:S04]  /*22a90*/  IMAD.WIDE R190, R3, 0x4, R12 ;  /* 0x0000000403be7825 */ /* 0x000fc800078e020c */
[C---:B----4-:R-:W-:Y:S02]  /*22aa0*/  IMAD.WIDE R40, R3.reuse, 0x4, R24 ;  /* 0x0000000403287825 */ /* 0x050fe400078e0218 */
[----:B------:R-:W4:Y:S04]  /*22ab0*/  LDL.LU.64 R24, [R1+0x9e0] ;  /* 0x0009e00001187983 */ /* 0x000f280000300a00 */
[----:B------:R-:W-:Y:S04]  /*22ac0*/  STL.64 [R1+0xa68], R108 ;  /* 0x000a686c01007387 */ /* 0x000fe80000100a00 */
[----:B------:R-:W-:Y:S01]  /*22ad0*/  STL.64 [R1+0xa48], R6 ;  /* 0x000a480601007387 */ /* 0x000fe20000100a00 */
[----:B------:R-:W-:-:S03]  /*22ae0*/  IMAD.WIDE R168, R3, 0x4, R28 ;  /* 0x0000000403a87825 */ /* 0x000fc600078e021c */
[----:B------:R-:W4:Y:S04]  /*22af0*/  LDL.LU.64 R28, [R1+0x9d8] ;  /* 0x0009d800011c7983 */ /* 0x000f280000300a00 */
[----:B------:R-:W-:Y:S04]  /*22b00*/  STL.64 [R1+0xa40], R190 ;  /* 0x000a40be01007387 */ /* 0x000fe80000100a00 */
[----:B------:R-:W4:Y:S01]  /*22b10*/  LDL.LU.64 R12, [R1+0x9d0] ;  /* 0x0009d000010c7983 */ /* 0x000f220000300a00 */
[----:B------:R-:W-:-:S03]  /*22b20*/  IMAD.WIDE R62, R3, 0x4, R32 ;  /* 0x00000004033e7825 */ /* 0x000fc600078e0220 */
[----:B------:R-:W4:Y:S01]  /*22b30*/  LDL.LU.64 R32, [R1+0x9c8] ;  /* 0x0009c80001207983 */ /* 0x000f220000300a00 */
[----:B------:R-:W-:-:S03]  /*22b40*/  IMAD.WIDE R182, R3, 0x4, R26 ;  /* 0x0000000403b67825 */ /* 0x000fc600078e021a */
[----:B------:R-:W-:Y:S04]  /*22b50*/  STL.64 [R1+0xa38], R40 ;  /* 0x000a382801007387 */ /* 0x000fe80000100a00 */
[----:B------:R1:W-:Y:S04]  /*22b60*/  STL.64 [R1+0xa28], R168 ;  /* 0x000a28a801007387 */ /* 0x0003e80000100a00 */
[----:B------:R-:W4:Y:S01]  /*22b70*/  LDL.LU.64 R26, [R1+0x9c0] ;  /* 0x0009c000011a7983 */ /* 0x000f220000300a00 */
[----:B--2---:R-:W-:-:S03]  /*22b80*/  IMAD.WIDE R164, R3, 0x4, R30 ;  /* 0x0000000403a47825 */ /* 0x004fc600078e021e */
[----:B------:R-:W2:Y:S04]  /*22b90*/  LDL.LU.64 R30, [R1+0x9b8] ;  /* 0x0009b800011e7983 */ /* 0x000ea80000300a00 */
[----:B------:R-:W-:Y:S01]  /*22ba0*/  STL.64 [R1+0xa30], R182 ;  /* 0x000a30b601007387 */ /* 0x000fe20000100a00 */
[----:B------:R-:W-:-:S03]  /*22bb0*/  IMAD.WIDE R64, R3, 0x4, R20 ;  /* 0x0000000403407825 */ /* 0x000fc600078e0214 */
[----:B------:R-:W-:Y:S04]  /*22bc0*/  STL.64 [R1+0xa20], R62 ;  /* 0x000a203e01007387 */ /* 0x000fe80000100a00 */
[----:B------:R-:W2:Y:S01]  /*22bd0*/  LDL.LU.64 R20, [R1+0x9b0] ;  /* 0x0009b00001147983 */ /* 0x000ea20000300a00 */
[----:B-1----:R-:W-:-:S03]  /*22be0*/  IMAD.WIDE R4, R3, 0x4, R38 ;  /* 0x0000000403047825 */ /* 0x002fc600078e0226 */
[----:B------:R-:W2:Y:S04]  /*22bf0*/  LDL.LU.64 R38, [R1+0x9a8] ;  /* 0x0009a80001267983 */ /* 0x000ea80000300a00 */
[----:B------:R-:W-:Y:S01]  /*22c00*/  STL.64 [R1+0xa18], R164 ;  /* 0x000a18a401007387 */ /* 0x000fe20000100a00 */
[----:B------:R-:W-:-:S04]  /*22c10*/  IMAD.WIDE R188, R3, 0x4, R22 ;  /* 0x0000000403bc7825 */ /* 0x000fc800078e0216 */
[C---:B------:R-:W-:Y:S02]  /*22c20*/  IMAD.WIDE R42, R3.reuse, 0x4, R34 ;  /* 0x00000004032a7825 */ /* 0x040fe400078e0222 */
[----:B------:R-:W2:Y:S04]  /*22c30*/  LDL.LU.64 R34, [R1+0x9a0] ;  /* 0x0009a00001227983 */ /* 0x000ea80000300a00 */
[----:B------:R-:W-:Y:S04]  /*22c40*/  STL.64 [R1+0xa10], R64 ;  /* 0x000a104001007387 */ /* 0x000fe80000100a00 */
[----:B------:R-:W-:Y:S01]  /*22c50*/  STL.64 [R1+0xa08], R4 ;  /* 0x000a080401007387 */ /* 0x000fe20000100a00 */
[----:B------:R-:W-:-:S04]  /*22c60*/  IMAD.WIDE R180, R3, 0x4, R16 ;  /* 0x0000000403b47825 */ /* 0x000fc800078e0210 */
[C---:B---3--:R-:W-:Y:S02]  /*22c70*/  IMAD.WIDE R154, R3.reuse, 0x4, R36 ;  /* 0x00000004039a7825 */ /* 0x048fe400078e0224 */
[----:B------:R-:W3:Y:S04]  /*22c80*/  LDL.LU.64 R36, [R1+0x998] ;  /* 0x0009980001247983 */ /* 0x000ee80000300a00 */
[----:B------:R-:W-:Y:S04]  /*22c90*/  STL.64 [R1+0xa00], R188 ;  /* 0x000a00bc01007387 */ /* 0x000fe80000100a00 */
[----:B------:R-:W3:Y:S01]  /*22ca0*/  LDL.LU.64 R22, [R1+0x990] ;  /* 0x0009900001167983 */ /* 0x000ee20000300a00 */
[----:B----4-:R-:W-:-:S03]  /*22cb0*/  IMAD.WIDE R202, R3, 0x4, R24 ;  /* 0x0000000403ca7825 */ /* 0x010fc600078e0218 */
        /* <DEDUP_REMOVED lines=11> */
[----:B------:R-:W-:Y:S01]  /*22d70*/  STL.64 [R1+0x9d8], R210 ;  /* 0x0009d8d201007387 */ /* 0x000fe20000100a00 */
[----:B------:R-:W-:-:S03]  /*22d80*/  IMAD.WIDE R94, R3, 0x4, R26 ;  /* 0x00000004035e7825 */ /* 0x000fc600078e021a */
[----:B------:R-:W4:Y:S01]  /*22d90*/  LDL.LU.64 R26, [R1+0x968] ;  /* 0x00096800011a7983 */ /* 0x000f220000300a00 */
[----:B--2---:R-:W-:-:S03]  /*22da0*/  IMAD.WIDE R44, R3, 0x4, R30 ;  /* 0x00000004032c7825 */ /* 0x004fc600078e021e */
[----:B------:R-:W2:Y:S04]  /*22db0*/  LDL.LU.64 R30, [R1+0x960] ;  /* 0x00096000011e7983 */ /* 0x000ea80000300a00 */
[----:B------:R-:W-:Y:S04]  /*22dc0*/  STL.64 [R1+0x9d0], R72 ;  /* 0x0009d04801007387 */ /* 0x000fe80000100a00 */
[----:B------:R-:W-:Y:S01]  /*22dd0*/  STL.64 [R1+0x9c8], R10 ;  /* 0x0009c80a01007387 */ /* 0x000fe20000100a00 */
[----:B------:R-:W-:-:S04]  /*22de0*/  IMAD.WIDE R178, R3, 0x4, R20 ;  /* 0x0000000403b27825 */ /* 0x000fc800078e0214 */
[C---:B------:R-:W-:Y:S02]  /*22df0*/  IMAD.WIDE R140, R3.reuse, 0x4, R38 ;  /* 0x00000004038c7825 */ /* 0x040fe400078e0226 */
[----:B------:R-:W2:Y:S04]  /*22e00*/  LDL.LU.64 R38, [R1+0x958] ;  /* 0x0009580001267983 */ /* 0x000ea80000300a00 */
[----:B------:R-:W-:Y:S04]  /*22e10*/  STL.64 [R1+0x9c0], R94 ;  /* 0x0009c05e01007387 */ /* 0x000fe80000100a00 */
[----:B------:R-:W2:Y:S01]  /*22e20*/  LDL.LU.64 R20, [R1+0x950] ;  /* 0x0009500001147983 */ /* 0x000ea20000300a00 */
[----:B------:R-:W-:-:S03]  /*22e30*/  IMAD.WIDE R204, R3, 0x4, R34 ;  /* 0x0000000403cc7825 */ /* 0x000fc600078e0222 */
[----:B------:R-:W2:Y:S04]  /*22e40*/  LDL.LU.64 R34, [R1+0x948] ;  /* 0x0009480001227983 */ /* 0x000ea80000300a00 */
[----:B------:R-:W-:Y:S04]  /*22e50*/  STL.64 [R1+0x9b8], R44 ;  /* 0x0009b82c01007387 */ /* 0x000fe80000100a00 */
[----:B------:R1:W-:Y:S04]  /*22e60*/  STL.64 [R1+0x9a8], R140 ;  /* 0x0009a88c01007387 */ /* 0x0003e80000100a00 */
[----:B------:R-:W2:Y:S01]  /*22e70*/  LDL.LU.64 R12, [R1+0x940] ;  /* 0x00094000010c7983 */ /* 0x000ea20000300a00 */
[----:B---3--:R-:W-:-:S03]  /*22e80*/  IMAD.WIDE R98, R3, 0x4, R36 ;  /* 0x0000000403627825 */ /* 0x008fc600078e0224 */
[----:B------:R-:W3:Y:S04]  /*22e90*/  LDL.LU.64 R36, [R1+0x938] ;  /* 0x0009380001247983 */ /* 0x000ee80000300a00 */
[----:B------:R-:W-:Y:S01]  /*22ea0*/  STL.64 [R1+0x9b0], R178 ;  /* 0x0009b0b201007387 */ /* 0x000fe20000100a00 */
[----:B------:R-:W-:-:S03]  /*22eb0*/  IMAD.WIDE R222, R3, 0x4, R22 ;  /* 0x0000000403de7825 */ /* 0x000fc600078e0216 */
[----:B------:R-:W-:Y:S04]  /*22ec0*/  STL.64 [R1+0x9a0], R204 ;  /* 0x0009a0cc01007387 */ /* 0x000fe80000100a00 */
[----:B------:R-:W3:Y:S01]  /*22ed0*/  LDL.LU.64 R22, [R1+0x930] ;  /* 0x0009300001167983 */ /* 0x000ee20000300a00 */
[----:B----4-:R-:W-:-:S03]  /*22ee0*/  IMAD.WIDE R8, R3, 0x4, R24 ;  /* 0x0000000403087825 */ /* 0x010fc600078e0218 */
[----:B------:R-:W4:Y:S04]  /*22ef0*/  LDL.LU.64 R24, [R1+0x758] ;  /* 0x0007580001187983 */ /* 0x000f280000300a00 */
[----:B------:R-:W-:Y:S01]  /*22f00*/  STL.64 [R1+0x998], R98 ;  /* 0x0009986201007387 */ /* 0x000fe20000100a00 */
        /* <DEDUP_REMOVED lines=8> */
[----:B------:R-:W-:-:S03]  /*22f90*/  IMAD.WIDE R106, R3, 0x4, R26 ;  /* 0x00000004036a7825 */ /* 0x000fc600078e021a */
[----:B------:R-:W4:Y:S04]  /*22fa0*/  LDL.LU.64 R16, [R1+0x740] ;  /* 0x0007400001107983 */ /* 0x000f280000300a00 */
[----:B------:R-:W4:Y:S01]  /*22fb0*/  LDL.LU.64 R26, [R1+0x6a8] ;  /* 0x0006a800011a7983 */ /* 0x000f220000300a00 */
[----:B--2---:R-:W-:-:S03]  /*22fc0*/  IMAD.WIDE R160, R3, 0x4, R30 ;  /* 0x0000000403a07825 */ /* 0x004fc600078e021e */
[----:B------:R-:W-:Y:S04]  /*22fd0*/  STL.64 [R1+0x978], R46 ;  /* 0x0009782e01007387 */ /* 0x000fe80000100a00 */
[----:B------:R2:W-:Y:S04]  /*22fe0*/  STL.64 [R1+0x968], R106 ;  /* 0x0009686a01007387 */ /* 0x0005e80000100a00 */
[----:B------:R-:W2:Y:S01]  /*22ff0*/  LDL.LU.64 R30, [R1+0x6a0] ;  /* 0x0006a000011e7983 */ /* 0x000ea20000300a00 */
[----:B------:R-:W-:-:S03]  /*23000*/  IMAD.WIDE R112, R3, 0x4, R38 ;  /* 0x0000000403707825 */ /* 0x000fc600078e0226 */
[----:B------:R-:W2:Y:S04]  /*23010*/  LDL.LU.64 R38, [R1+0x678] ;  /* 0x0006780001267983 */ /* 0x000ea80000300a00 */
[----:B------:R-:W-:Y:S01]  /*23020*/  STL.64 [R1+0x970], R176 ;  /* 0x000970b001007387 */ /* 0x000fe20000100a00 */
[----:B------:R-:W-:-:S03]  /*23030*/  IMAD.WIDE R110, R3, 0x4, R20 ;  /* 0x00000004036e7825 */ /* 0x000fc600078e0214 */
[----:B------:R-:W-:Y:S04]  /*23040*/  STL.64 [R1+0x960], R160 ;  /* 0x000960a001007387 */ /* 0x000fe80000100a00 */
[----:B------:R-:W2:Y:S01]  /*23050*/  LDL.LU.64 R20, [R1+0x670] ;  /* 0x0006700001147983 */ /* 0x000ea20000300a00 */
[----:B------:R-:W-:-:S03]  /*23060*/  IMAD.WIDE R130, R3, 0x4, R34 ;  /* 0x0000000403827825 */ /* 0x000fc600078e0222 */
[----:B------:R-:W2:Y:S04]  /*23070*/  LDL.LU.64 R34, [R1+0x628] ;  /* 0x0006280001227983 */ /* 0x000ea80000300a00 */
[----:B------:R-:W-:Y:S01]  /*23080*/  STL.64 [R1+0x958], R112 ;  /* 0x0009587001007387 */ /* 0x000fe20000100a00 */
[----:B------:R-:W-:-:S04]  /*23090*/  IMAD.WIDE R90, R3, 0x4, R12 ;  /* 0x00000004035a7825 */ /* 0x000fc800078e020c */
        /* <DEDUP_REMOVED lines=8> */
[----:B------:R1:W-:Y:S04]  /*23120*/  STL.64 [R1+0x758], R138 ;  /* 0x0007588a01007387 */ /* 0x0003e80000100a00 */
[----:B------:R-:W4:Y:S01]  /*23130*/  LDL.LU.64 R14, [R1+0x610] ;  /* 0x00061000010e7983 */ /* 0x000f220000300a00 */
[----:B------:R-:W-:-:S03]  /*23140*/  IMAD.WIDE R114, R3, 0x4, R28 ;  /* 0x0000000403727825 */ /* 0x000fc600078e021c */
[----:B------:R-:W4:Y:S04]  /*23150*/  LDL.LU.64 R28, [R1+0x608] ;  /* 0x00060800011c7983 */ /* 0x000f280000300a00 */
[----:B------:R-:W4:Y:S01]  /*23160*/  LDL.LU.64 R12, [R1+0x600] ;  /* 0x00060000010c7983 */ /* 0x000f220000300a00 */
[----:B------:R-:W-:-:S03]  /*23170*/  IMAD.WIDE R216, R3, 0x4, R32 ;  /* 0x0000000403d87825 */ /* 0x000fc600078e0220 */
[----:B------:R-:W4:Y:S01]  /*23180*/  LDL.LU.64 R32, [R1+0x548] ;  /* 0x0005480001207983 */ /* 0x000f220000300a00 */
[----:B------:R-:W-:-:S05]  /*23190*/  IMAD.WIDE R150, R3, 0x4, R22 ;  /* 0x0000000403967825 */ /* 0x000fca00078e0216 */
[----:B------:R-:W-:Y:S01]  /*231a0*/  STL.64 [R1+0x930], R150 ;  /* 0x0009309601007387 */ /* 0x000fe20000100a00 */
[----:B------:R-:W-:-:S03]  /*231b0*/  IMAD.WIDE R152, R3, 0x4, R16 ;  /* 0x0000000403987825 */ /* 0x000fc600078e0210 */
[----:B------:R-:W-:Y:S01]  /*231c0*/  STL.64 [R1+0x750], R114 ;  /* 0x0007507201007387 */ /* 0x000fe20000100a00 */
[----:B------:R-:W-:-:S03]  /*231d0*/  IMAD.WIDE R128, R3, 0x4, R26 ;  /* 0x0000000403807825 */ /* 0x000fc600078e021a */
[----:B------:R-:W4:Y:S04]  /*231e0*/  LDL.LU.64 R26, [R1+0x540] ;  /* 0x00054000011a7983 */ /* 0x000f280000300a00 */
[----:B------:R-:W-:Y:S01]  /*231f0*/  STL.64 [R1+0x748], R216 ;  /* 0x000748d801007387 */ /* 0x000fe20000100a00 */
[----:B--2---:R-:W-:-:S03]  /*23200*/  IMAD.WIDE R88, R3, 0x4, R30 ;  /* 0x0000000403587825 */ /* 0x004fc600078e021e */
[----:B------:R-:W2:Y:S01]  /*23210*/  LDL.LU.64 R30, [R1+0x538] ;  /* 0x00053800011e7983 */ /* 0x000ea20000300a00 */
[----:B------:R-:W-:-:S03]  /*23220*/  IMAD.WIDE R50, R3, 0x4, R38 ;  /* 0x0000000403327825 */ /* 0x000fc600078e0226 */
[----:B------:R-:W2:Y:S04]  /*23230*/  LDL.LU.64 R38, [R1+0x530] ;  /* 0x0005300001267983 */ /* 0x000ea80000300a00 */
[----:B------:R-:W-:Y:S04]  /*23240*/  STL.64 [R1+0x740], R152 ;  /* 0x0007409801007387 */ /* 0x000fe80000100a00 */
[----:B------:R-:W-:Y:S01]  /*23250*/  STL.64 [R1+0x6a8], R128 ;  /* 0x0006a88001007387 */ /* 0x000fe20000100a00 */
[----:B------:R-:W-:-:S03]  /*23260*/  IMAD.WIDE R234, R3, 0x4, R34 ;  /* 0x0000000403ea7825 */ /* 0x000fc600078e0222 */
[----:B------:R-:W2:Y:S04]  /*23270*/  LDL.LU.64 R34, [R1+0x4a8] ;  /* 0x0004a80001227983 */ /* 0x000ea80000300a00 */
[----:B------:R-:W-:Y:S01]  /*23280*/  STL.64 [R1+0x6a0], R88 ;  /* 0x0006a05801007387 */ /* 0x000fe20000100a00 */
[----:B------:R-:W-:-:S04]  /*23290*/  IMAD.WIDE R148, R3, 0x4, R20 ;  /* 0x0000000403947825 */ /* 0x000fc800078e0214 */
[C---:B---3--:R-:W-:Y:S02]  /*232a0*/  IMAD.WIDE R84, R3.reuse, 0x4, R36 ;  /* 0x0000000403547825 */ /* 0x048fe400078e0224 */
[----:B------:R-:W3:Y:S04]  /*232b0*/  LDL.LU.64 R36, [R1+0x4a0] ;  /* 0x0004a00001247983 */ /* 0x000ee80000300a00 */
[----:B------:R-:W3:Y:S04]  /*232c0*/  LDL.LU.64 R22, [R1+0x498] ;  /* 0x0004980001167983 */ /* 0x000ee80000300a00 */
[----:B------:R-:W-:Y:S04]  /*232d0*/  STL.64 [R1+0x678], R50 ;  /* 0x0006783201007387 */ /* 0x000fe80000100a00 */
[----:B------:R1:W-:Y:S04]  /*232e0*/  STL.64 [R1+0x628], R234 ;  /* 0x000628ea01007387 */ /* 0x0003e80000100a00 */
[----:B------:R-:W3:Y:S04]  /*232f0*/  LDL.LU.64 R16, [R1+0x490] ;  /* 0x0004900001107983 */ /* 0x000ee80000300a00 */
[----:B------:R-:W3:Y:S01]  /*23300*/  LDL.LU.64 R20, [R1+0x488] ;  /* 0x0004880001147983 */ /* 0x000ee20000300a00 */
[----:B----4-:R-:W-:-:S03]  /*23310*/  IMAD.WIDE R126, R3, 0x4, R24 ;  /* 0x00000004037e7825 */ /* 0x010fc600078e0218 */
[----:B------:R-:W4:Y:S04]  /*23320*/  LDL.LU.64 R24, [R1+0x480] ;  /* 0x0004800001187983 */ /* 0x000f280000300a00 */
[----:B------:R-:W-:Y:S04]  /*23330*/  STL.64 [R1+0x670], R148 ;  /* 0x0006709401007387 */ /* 0x000fe80000100a00 */
[----:B------:R-:W-:Y:S01]  /*23340*/  STL.64 [R1+0x620], R84 ;  /* 0x0006205401007387 */ /* 0x000fe20000100a00 */
[----:B------:R-:W-:-:S03]  /*23350*/  IMAD.WIDE R122, R3, 0x4, R28 ;  /* 0x00000004037a7825 */ /* 0x000fc600078e021c */
[----:B------:R-:W4:Y:S04]  /*23360*/  LDL.LU.64 R28, [R1+0x478] ;  /* 0x00047800011c7983 */ /* 0x000f280000300a00 */
[----:B------:R-:W-:Y:S01]  /*23370*/  STL.64 [R1+0x618], R126 ;  /* 0x0006187e01007387 */ /* 0x000fe20000100a00 */
[----:B------:R-:W-:-:S03]  /*23380*/  IMAD.WIDE R52, R3, 0x4, R32 ;  /* 0x0000000403347825 */ /* 0x000fc600078e0220 */
[----:B------:R-:W4:Y:S01]  /*23390*/  LDL.LU.64 R32, [R1+0x470] ;  /* 0x0004700001207983 */ /* 0x000f220000300a00 */
[----:B------:R-:W-:-:S04]  /*233a0*/  IMAD.WIDE R70, R3, 0x4, R14 ;  /* 0x0000000403467825 */ /* 0x000fc800078e020e */
[C---:B------:R-:W-:Y:S01]  /*233b0*/  IMAD.WIDE R82, R3.reuse, 0x4, R12 ;  /* 0x0000000403527825 */ /* 0x040fe200078e020c */
[----:B------:R-:W-:Y:S03]  /*233c0*/  STL.64 [R1+0x610], R70 ;  /* 0x0006104601007387 */ /* 0x000fe60000100a00 */
[C---:B------:R-:W-:Y:S02]  /*233d0*/  IMAD.WIDE R146, R3.reuse, 0x4, R26 ;  /* 0x0000000403927825 */ /* 0x040fe400078e021a */
[----:B------:R-:W4:Y:S04]  /*233e0*/  LDL.LU.64 R26, [R1+0x468] ;  /* 0x00046800011a7983 */ /* 0x000f280000300a00 */
[----:B------:R-:W-:Y:S04]  /*233f0*/  STL.64 [R1+0x608], R122 ;  /* 0x0006087a01007387 */ /* 0x000fe80000100a00 */
[----:B------:R-:W-:Y:S01]  /*23400*/  STL.64 [R1+0x600], R82 ;  /* 0x0006005201007387 */ /* 0x000fe20000100a00 */
[----:B--2---:R-:W-:-:S03]  /*23410*/  IMAD.WIDE R166, R3, 0x4, R30 ;  /* 0x0000000403a67825 */ /* 0x004fc600078e021e */
[----:B------:R-:W2:Y:S01]  /*23420*/  LDL.LU.64 R30, [R1+0x408] ;  /* 0x00040800011e7983 */ /* 0x000ea20000300a00 */
[----:B------:R-:W-:-:S03]  /*23430*/  IMAD.WIDE R102, R3, 0x4, R38 ;  /* 0x0000000403667825 */ /* 0x000fc600078e0226 */
[----:B------:R-:W2:Y:S04]  /*23440*/  LDL.LU.64 R38, [R1+0x400] ;  /* 0x0004000001267983 */ /* 0x000ea80000300a00 */
[----:B------:R-:W-:Y:S04]  /*23450*/  STL.64 [R1+0x1d58], R52 ;  /* 0x001d583401007387 */ /* 0x000fe80000100a00 */
[----:B------:R1:W-:Y:S01]  /*23460*/  STL.64 [R1+0x1d48], R166 ;  /* 0x001d48a601007387 */ /* 0x0003e20000100a00 */
[----:B------:R-:W-:-:S03]  /*23470*/  IMAD.WIDE R212, R3, 0x4, R34 ;  /* 0x0000000403d47825 */ /* 0x000fc600078e0222 */
[----:B------:R-:W2:Y:S04]  /*23480*/  LDL.LU.64 R34, [R1+0x3f8] ;  /* 0x0003f80001227983 */ /* 0x000ea80000300a00 */
[----:B------:R-:W-:Y:S04]  /*23490*/  STL.64 [R1+0x1d50], R146 ;  /* 0x001d509201007387 */ /* 0x000fe80000100a00 */
[----:B------:R-:W-:Y:S01]  /*234a0*/  STL.64 [R1+0x1d40], R102 ;  /* 0x001d406601007387 */ /* 0x000fe20000100a00 */
[----:B---3--:R-:W-:-:S03]  /*234b0*/  IMAD.WIDE R224, R3, 0x4, R36 ;  /* 0x0000000403e07825 */ /* 0x008fc600078e0224 */
[----:B------:R-:W3:Y:S01]  /*234c0*/  LDL.LU.64 R36, [R1+0x3f0] ;  /* 0x0003f00001247983 */ /* 0x000ee20000300a00 */
[----:B------:R-:W-:-:S03]  /*234d0*/  IMAD.WIDE R120, R3, 0x4, R22 ;  /* 0x0000000403787825 */ /* 0x000fc600078e0216 */
[----:B------:R-:W-:Y:S04]  /*234e0*/  STL.64 [R1+0x1d38], R212 ;  /* 0x001d38d401007387 */ /* 0x000fe80000100a00 */
[----:B------:R-:W3:Y:S04]  /*234f0*/  LDL.LU.64 R14, [R1+0x3e8] ;  /* 0x0003e800010e7983 */ /* 0x000ee80000300a00 */
[----:B------:R-:W-:Y:S01]  /*23500*/  STL.64 [R1+0x1d30], R224 ;  /* 0x001d30e001007387 */ /* 0x000fe20000100a00 */
[----:B------:R-:W-:-:S04]  /*23510*/  IMAD.WIDE R80, R3, 0x4, R16 ;  /* 0x0000000403507825 */ /* 0x000fc800078e0210 */
[C---:B------:R-:W-:Y:S02]  /*23520*/  IMAD.WIDE R54, R3.reuse, 0x4, R20 ;  /* 0x0000000403367825 */ /* 0x040fe400078e0214 */
[----:B------:R-:W3:Y:S02]  /*23530*/  LDL.LU.64 R20, [R1+0x3e0] ;  /* 0x0003e00001147983 */ /* 0x000ee40000300a00 */
[C---:B----4-:R-:W-:Y:S02]  /*23540*/  IMAD.WIDE R16, R3.reuse, 0x4, R24 ;  /* 0x0000000403107825 */ /* 0x050fe400078e0218 */
[----:B------:R-:W4:Y:S04]  /*23550*/  LDL.LU.64 R24, [R1+0x3d8] ;  /* 0x0003d80001187983 */ /* 0x000f280000300a00 */
[----:B------:R-:W-:Y:S01]  /*23560*/  STL.64 [R1+0x1d28], R120 ;  /* 0x001d287801007387 */ /* 0x000fe20000100a00 */
[----:B------:R-:W-:-:S03]  /*23570*/  IMAD.WIDE R170, R3, 0x4, R28 ;  /* 0x0000000403aa7825 */ /* 0x000fc600078e021c */
[----:B------:R-:W4:Y:S04]  /*23580*/  LDL.LU.64 R28, [R1+0x3d0] ;  /* 0x0003d000011c7983 */ /* 0x000f280000300a00 */
[----:B------:R-:W-:Y:S01]  /*23590*/  STL.64 [R1+0x1d20], R80 ;  /* 0x001d205001007387 */ /* 0x000fe20000100a00 */
[----:B------:R-:W-:-:S03]  /*235a0*/  IMAD.WIDE R200, R3, 0x4, R32 ;  /* 0x0000000403c87825 */ /* 0x000fc600078e0220 */
[----:B------:R-:W4:Y:S04]  /*235b0*/  LDL.LU.64 R32, [R1+0x3c8] ;  /* 0x0003c80001207983 */ /* 0x000f280000300a00 */
[----:B------:R-:W-:Y:S04]  /*235c0*/  STL.64 [R1+0x1d18], R54 ;  /* 0x001d183601007387 */ /* 0x000fe80000100a00 */
[----:B------:R1:W-:Y:S04]  /*235d0*/  STL.64 [R1+0x1d08], R170 ;  /* 0x001d08aa01007387 */ /* 0x0003e80000100a00 */
[----:B------:R-:W4:Y:S04]  /*235e0*/  LDL.LU.64 R116, [R1+0x3c0] ;  /* 0x0003c00001747983 */ /* 0x000f280000300a00 */
[----:B------:R-:W-:Y:S04]  /*235f0*/  STL.64 [R1+0x1d10], R16 ;  /* 0x001d101001007387 */ /* 0x000fe80000100a00 */
[----:B------:R-:W-:Y:S04]  /*23600*/  STL.64 [R1+0x1d00], R200 ;  /* 0x001d00c801007387 */ /* 0x000fe80000100a00 */
[----:B------:R-:W4:Y:S04]  /*23610*/  LDL.LU.64 R76, [R1+0x3b8] ;  /* 0x0003b800014c7983 */ /* 0x000f280000300a00 */
[----:B------:R-:W4:Y:S04]  /*23620*/  LDL.LU.64 R58, [R1+0x3b0] ;  /* 0x0003b000013a7983 */ /* 0x000f280000300a00 */
[----:B------:R-:W4:Y:S01]  /*23630*/  LDL.LU.64 R12, [R1+0x1060] ;  /* 0x00106000010c7983 */ /* 0x000f220000300a00 */
[----:B------:R-:W-:-:S04]  /*23640*/  IMAD.WIDE R100, R3, 0x4, R26 ;  /* 0x0000000403647825 */ /* 0x000fc800078e021a */
[----:B--2---:R-:W-:-:S04]  /*23650*/  IMAD.WIDE R156, R3, 0x4, R30 ;  /* 0x00000004039c7825 */ /* 0x004fc800078e021e */
[C---:B------:R-:W-:Y:S02]  /*23660*/  IMAD.WIDE R118, R3.reuse, 0x4, R38 ;  /* 0x0000000403767825 */ /* 0x040fe400078e0226 */
[----:B------:R-:W2:Y:S04]  /*23670*/  LDL.LU.64 R38, [R1+0x1270] ;  /* 0x0012700001267983 */ /* 0x000ea80000300a00 */
[----:B------:R-:W-:Y:S01]  /*23680*/  STL.64 [R1+0x1cf8], R100 ;  /* 0x001cf86401007387 */ /* 0x000fe20000100a00 */
[----:B------:R-:W-:-:S03]  /*23690*/  IMAD.WIDE R78, R3, 0x4, R34 ;  /* 0x00000004034e7825 */ /* 0x000fc600078e0222 */
[----:B------:R-:W2:Y:S04]  /*236a0*/  LDL.LU.64 R34, [R1+0x1288] ;  /* 0x0012880001227983 */ /* 0x000ea80000300a00 */
[----:B------:R-:W2:Y:S04]  /*236b0*/  LDL.LU.64 R30, [R1+0x1290] ;  /* 0x00129000011e7983 */ /* 0x000ea80000300a00 */
[----:B------:R-:W2:Y:S04]  /*236c0*/  LDL.LU.64 R26, [R1+0x1298] ;  /* 0x00129800011a7983 */ /* 0x000ea80000300a00 */
[----:B------:R-:W2:Y:S01]  /*236d0*/  LDL.LU.64 R22, [R1+0x12a8] ;  /* 0x0012a80001167983 */ /* 0x000ea20000300a00 */
[----:B---3--:R-:W-:-:S03]  /*236e0*/  IMAD.WIDE R56, R3, 0x4, R36 ;  /* 0x0000000403387825 */ /* 0x008fc600078e0224 */
[----:B------:R-:W3:Y:S04]  /*236f0*/  LDL.LU.64 R36, [R1+0x12b8] ;  /* 0x0012b80001247983 */ /* 0x000ee80000300a00 */
[----:B------:R-:W-:Y:S01]  /*23700*/  STL.64 [R1+0x1cf0], R156 ;  /* 0x001cf09c01007387 */ /* 0x000fe20000100a00 */
[----:B------:R-:W-:-:S03]  /*23710*/  IMAD.WIDE R14, R3, 0x4, R14 ;  /* 0x00000004030e7825 */ /* 0x000fc600078e020e */
[----:B------:R-:W-:Y:S04]  /*23720*/  STL.64 [R1+0x1ce8], R118 ;  /* 0x001ce87601007387 */ /* 0x000fe80000100a00 */
[----:B------:R-:W-:Y:S01]  /*23730*/  STL.64 [R1+0x1ce0], R78 ;  /* 0x001ce04e01007387 */ /* 0x000fe20000100a00 */
[----:B------:R-:W-:-:S03]  /*23740*/  IMAD.WIDE R230, R3, 0x4, R20 ;  /* 0x0000000403e67825 */ /* 0x000fc600078e0214 */
[----:B------:R-:W-:Y:S04]  /*23750*/  STL.64 [R1+0x1cd8], R56 ;  /* 0x001cd83801007387 */ /* 0x000fe80000100a00 */
[----:B------:R1:W-:Y:S01]  /*23760*/  STL.64 [R1+0x540], R230 ;  /* 0x000540e601007387 */ /* 0x0003e20000100a00 */
[----:B----4-:R-:W-:-:S03]  /*23770*/  IMAD.WIDE R206, R3, 0x4, R24 ;  /* 0x0000000403ce7825 */ /* 0x010fc600078e0218 */
[----:B------:R-:W-:Y:S04]  /*23780*/  STL.64 [R1+0x548], R14 ;  /* 0x0005480e01007387 */ /* 0x000fe80000100a00 */
[----:B------:R4:W-:Y:S01]  /*23790*/  STL.64 [R1+0x538], R206 ;  /* 0x000538ce01007387 */ /* 0x0009e20000100a00 */
[----:B------:R-:W-:-:S04]  /*237a0*/  IMAD.WIDE R172, R3, 0x4, R28 ;  /* 0x0000000403ac7825 */ /* 0x000fc800078e021c */
[C---:B------:R-:W-:Y:S02]  /*237b0*/  IMAD.WIDE R232, R3.reuse, 0x4, R32 ;  /* 0x0000000403e87825 */ /* 0x040fe400078e0220 */
[----:B------:R-:W4:Y:S04]  /*237c0*/  LDL.LU.64 R32, [R1+0x12c8] ;  /* 0x0012c80001207983 */ /* 0x000f280000300a00 */
[----:B------:R-:W4:Y:S04]  /*237d0*/  LDL.LU.64 R28, [R1+0x12d8] ;  /* 0x0012d800011c7983 */ /* 0x000f280000300a00 */
[----:B------:R-:W4:Y:S01]  /*237e0*/  LDL.LU.64 R24, [R1+0x12e8] ;  /* 0x0012e80001187983 */ /* 0x000f220000300a00 */
[----:B------:R-:W-:-:S03]  /*237f0*/  IMAD.WIDE R116, R3, 0x4, R116 ;  /* 0x0000000403747825 */ /* 0x000fc600078e0274 */
[----:B------:R-:W4:Y:S04]  /*23800*/  LDL.LU.64 R20, [R1+0x12f8] ;  /* 0x0012f80001147983 */ /* 0x000f280000300a00 */
[----:B------:R1:W-:Y:S01]  /*23810*/  STL.64 [R1+0x530], R172 ;  /* 0x000530ac01007387 */ /* 0x0003e20000100a00 */
[----:B------:R-:W-:-:S03]  /*23820*/  IMAD.WIDE R76, R3, 0x4, R76 ;  /* 0x00000004034c7825 */ /* 0x000fc600078e024c */
[----:B------:R1:W-:Y:S01]  /*23830*/  STL.64 [R1+0x498], R232 ;  /* 0x000498e801007387 */ /* 0x0003e20000100a00 */
[----:B------:R-:W-:-:S03]  /*23840*/  IMAD.WIDE R58, R3, 0x4, R58 ;  /* 0x00000004033a7825 */ /* 0x000fc600078e023a */
[----:B------:R1:W-:Y:S01]  /*23850*/  STL.64 [R1+0x490], R116 ;  /* 0x0004907401007387 */ /* 0x0003e20000100a00 */
[----:B------:R-:W-:-:S03]  /*23860*/  IMAD.WIDE R12, R3, 0x4, R12 ;  /* 0x00000004030c7825 */ /* 0x000fc600078e020c */
[----:B------:R1:W-:Y:S04]  /*23870*/  STL.64 [R1+0x478], R76 ;  /* 0x0004784c01007387 */ /* 0x0003e80000100a00 */
[----:B------:R1:W-:Y:S04]  /*23880*/  STL.64 [R1+0x470], R58 ;  /* 0x0004703a01007387 */ /* 0x0003e80000100a00 */
[----:B------:R1:W-:Y:S04]  /*23890*/  STL.64 [R1+0x468], R12 ;  /* 0x0004680c01007387 */ /* 0x0003e80000100a00 */
[----:B------:R-:W4:Y:S04]  /*238a0*/  LDL.64 R136, [R1+0x288] ;  /* 0x0002880001887983 */ /* 0x000f280000100a00 */
[----:B------:R-:W4:Y:S04]  /*238b0*/  LDL.64 R144, [R1+0x318] ;  /* 0x0003180001907983 */ /* 0x000f280000100a00 */
[----:B------:R-:W4:Y:S04]  /*238c0*/  LDL.64 R208, [R1+0x398] ;  /* 0x0003980001d07983 */ /* 0x000f280000100a00 */
[----:B------:R-:W4:Y:S04]  /*238d0*/  LDL.64 R66, [R1+0xf48] ;  /* 0x000f480001427983 */ /* 0x000f280000100a00 */
[----:B------:R-:W4:Y:S04]  /*238e0*/  LDL.64 R68, [R1+0xf08] ;  /* 0x000f080001447983 */ /* 0x000f280000100a00 */
[----:B------:R-:W4:Y:S04]  /*238f0*/  LDL.64 R86, [R1+0xec8] ;  /* 0x000ec80001567983 */ /* 0x000f280000100a00 */
[----:B------:R-:W4:Y:S04]  /*23900*/  LDL.64 R158, [R1+0xe88] ;  /* 0x000e8800019e7983 */ /* 0x000f280000100a00 */
[----:B------:R-:W4:Y:S01]  /*23910*/  LDL.64 R226, [R1+0xe48] ;  /* 0x000e480001e27983 */ /* 0x000f220000100a00 */
[----:B------:R-:W-:Y:S01]  /*23920*/  ISETP.GE.U32.AND P1, PT, R2, 0x7ffffe85, PT ;  /* 0x7ffffe850200780c */ /* 0x000fe20003f26070 */
[----:B--2---:R-:W-:Y:S01]  /*23930*/  IMAD.WIDE R38, R252, 0x4, R38 ;  /* 0x00000004fc267825 */ /* 0x004fe200078e0226 */
[----:B------:R-:W-:Y:S01]  /*23940*/  ISETP.GE.U32.AND P3, PT, R0, 0x7ffffe81, PT ;  /* 0x7ffffe810000780c */ /* 0x000fe20003f66070 */
[----:B------:R-:W2:Y:S02]  /*23950*/  LDL.64 R248, [R1+0xe08] ;  /* 0x000e080001f87983 */ /* 0x000ea40000100a00 */
[----:B------:R-:W-:-:S02]  /*23960*/  IMAD.WIDE R34, R252, 0x4, R34 ;  /* 0x00000004fc227825 */ /* 0x000fc400078e0222 */
[----:B------:R1:W-:Y:S02]  /*23970*/  LDGSTS.E [R18+0x3bc00], [R38.64], !P2 ;  /* 0x3bc0000026127fae */ /* 0x0003e4000d121844 */
[C---:B------:R-:W-:Y:S02]  /*23980*/  IMAD.WIDE R30, R252.reuse, 0x4, R30 ;  /* 0x00000004fc1e7825 */ /* 0x040fe400078e021e */
[----:B------:R-:W2:Y:S02]  /*23990*/  LDL.64 R162, [R1+0xdc8] ;  /* 0x000dc80001a27983 */ /* 0x000ea40000100a00 */
[C---:B------:R-:W-:Y:S02]  /*239a0*/  IMAD.WIDE R26, R252.reuse, 0x4, R26 ;  /* 0x00000004fc1a7825 */ /* 0x040fe400078e021a */
[----:B------:R-:W2:Y:S02]  /*239b0*/  LDL.64 R174, [R1+0xf98] ;  /* 0x000f980001ae7983 */ /* 0x000ea40000100a00 */
[----:B------:R-:W-:-:S02]  /*239c0*/  IMAD.WIDE R22, R252, 0x4, R22 ;  /* 0x00000004fc167825 */ /* 0x000fc400078e0216 */
[----:B------:R-:W2:Y:S04]  /*239d0*/  LDL.64 R214, [R1+0x1c08] ;  /* 0x001c080001d67983 */ /* 0x000ea80000100a00 */
[----:B------:R-:W2:Y:S04]  /*239e0*/  LDL.64 R236, [R1+0x1c48] ;  /* 0x001c480001ec7983 */ /* 0x000ea80000100a00 */
[----:B------:R-:W2:Y:S04]  /*239f0*/  LDL.64 R242, [R1+0x1c88] ;  /* 0x001c880001f27983 */ /* 0x000ea80000100a00 */
[----:B------:R-:W2:Y:S04]  /*23a00*/  LDL.64 R198, [R1+0x1cc8] ;  /* 0x001cc80001c67983 */ /* 0x000ea80000100a00 */
[----:B------:R-:W2:Y:S01]  /*23a10*/  LDL.64 R2, [R1+0xb00] ;  /* 0x000b000001027983 */ /* 0x000ea20000100a00 */
[----:B---3--:R-:W-:-:S05]  /*23a20*/  IMAD.WIDE R36, R252, 0x4, R36 ;  /* 0x00000004fc247825 */ /* 0x008fca00078e0224 */
[----:B------:R3:W-:Y:S04]  /*23a30*/  LDGSTS.E [R18+0x3be00], [R36.64], !P2 ;  /* 0x3be0000024127fae */ /* 0x0007e8000d121844 */
[----:B------:R3:W-:Y:S01]  /*23a40*/  LDGSTS.E [R18+0x3cc00], [R34.64], !P5 ;  /* 0x3cc0000022127fae */ /* 0x0007e2000e921844 */
[----:B----4-:R-:W-:-:S04]  /*23a50*/  IMAD.WIDE R32, R252, 0x4, R32 ;  /* 0x00000004fc207825 */ /* 0x010fc800078e0220 */
[C---:B------:R-:W-:Y:S01]  /*23a60*/  IMAD.WIDE R28, R252.reuse, 0x4, R28 ;  /* 0x00000004fc1c7825 */ /* 0x040fe200078e021c */
[----:B------:R3:W-:Y:S03]  /*23a70*/  LDGSTS.E [R18+0x3ce00], [R32.64], !P5 ;  /* 0x3ce0000020127fae */ /* 0x0007e6000e921844 */
[C---:B------:R-:W-:Y:S01]  /*23a80*/  IMAD.WIDE R24, R252.reuse, 0x4, R24 ;  /* 0x00000004fc187825 */ /* 0x040fe200078e0218 */
[----:B------:R3:W-:Y:S03]  /*23a90*/  LDGSTS.E [R18+0x3dc00], [R30.64], !P0 ;  /* 0x3dc000001e127fae */ /* 0x0007e6000c121844 */
[----:B------:R-:W-:Y:S01]  /*23aa0*/  IMAD.WIDE R20, R252, 0x4, R20 ;  /* 0x00000004fc147825 */ /* 0x000fe200078e0214 */
[----:B------:R3:W-:Y:S04]  /*23ab0*/  LDGSTS.E [R18+0x3de00], [R28.64], !P0 ;  /* 0x3de000001c127fae */ /* 0x0007e8000c121844 */
[----:B------:R3:W-:Y:S04]  /*23ac0*/  LDGSTS.E [R18+0x3ec00], [R26.64], !P1 ;  /* 0x3ec000001a127fae */ /* 0x0007e8000c921844 */
[----:B------:R3:W-:Y:S04]  /*23ad0*/  LDGSTS.E [R18+0x3ee00], [R24.64], !P1 ;  /* 0x3ee0000018127fae */ /* 0x0007e8000c921844 */
[----:B------:R3:W-:Y:S04]  /*23ae0*/  LDGSTS.E [R18+0x3fc00], [R22.64], !P3 ;  /* 0x3fc0000016127fae */ /* 0x0007e8000d921844 */
[----:B------:R3:W-:Y:S04]  /*23af0*/  LDGSTS.E [R18+0x3fe00], [R20.64], !P3 ;  /* 0x3fe0000014127fae */ /* 0x0007e8000d921844 */
[----:B------:R-:W0:Y:S04]  /*23b00*/  LDGDEPBAR ;  /* 0x00000000000079af */ /* 0x000e280000000000 */
[----:B------:R4:W-:Y:S04]  /*23b10*/  LDGSTS.E [R19+0x60000], [R136.64], P6 ;  /* 0x6000000088137fae */ /* 0x0009e8000b121844 */
[----:B------:R1:W-:Y:S04]  /*23b20*/  LDGSTS.E [R19+0x61000], [R144.64], P6 ;  /* 0x6100000090137fae */ /* 0x0003e8000b121844 */
[----:B------:R3:W-:Y:S04]  /*23b30*/  LDGSTS.E [R19+0x62000], [R208.64], P6 ;  /* 0x62000000d0137fae */ /* 0x0007e8000b121844 */
[----:B----4-:R-:W4:Y:S04]  /*23b40*/  LDL.LU.64 R136, [R1+0x27e8] ;  /* 0x0027e80001887983 */ /* 0x010f280000300a00 */
[----:B-1----:R-:W4:Y:S04]  /*23b50*/  LDL.LU.64 R144, [R1+0x27e0] ;  /* 0x0027e00001907983 */ /* 0x002f280000300a00 */
[----:B---3--:R-:W3:Y:S04]  /*23b60*/  LDL.LU.64 R208, [R1+0x27d8] ;  /* 0x0027d80001d07983 */ /* 0x008ee80000300a00 */
[----:B------:R1:W-:Y:S04]  /*23b70*/  LDGSTS.E [R19+0x63000], [R66.64], P6 ;  /* 0x6300000042137fae */ /* 0x0003e8000b121844 */
[----:B------:R1:W-:Y:S04]  /*23b80*/  LDGSTS.E [R19+0x64000], [R68.64], P6 ;  /* 0x6400000044137fae */ /* 0x0003e8000b121844 */
[----:B------:R1:W-:Y:S04]  /*23b90*/  LDGSTS.E [R19+0x65000], [R86.64], P6 ;  /* 0x6500000056137fae */ /* 0x0003e8000b121844 */
[----:B-1----:R-:W3:Y:S04]  /*23ba0*/  LDL.LU.64 R66, [R1+0x27d0] ;  /* 0x0027d00001427983 */ /* 0x002ee80000300a00 */
[----:B------:R-:W3:Y:S04]  /*23bb0*/  LDL.LU.64 R68, [R1+0x27c8] ;  /* 0x0027c80001447983 */ /* 0x000ee80000300a00 */
[----:B------:R-:W3:Y:S04]  /*23bc0*/  LDL.LU.64 R86, [R1+0x27c0] ;  /* 0x0027c00001567983 */ /* 0x000ee80000300a00 */
[----:B------:R1:W-:Y:S04]  /*23bd0*/  LDGSTS.E [R19+0x66000], [R158.64], P6 ;  /* 0x660000009e137fae */ /* 0x0003e8000b121844 */
[----:B------:R2:W-:Y:S04]  /*23be0*/  LDGSTS.E [R19+0x67000], [R226.64], P6 ;  /* 0x67000000e2137fae */ /* 0x0005e8000b121844 */
[----:B--2---:R2:W-:Y:S04]  /*23bf0*/  LDGSTS.E [R19+0x68000], [R248.64], P6 ;  /* 0x68000000f8137fae */ /* 0x0045e8000b121844 */
[----:B-1----:R-:W3:Y:S04]  /*23c00*/  LDL.LU.64 R158, [R1+0x27b8] ;  /* 0x0027b800019e7983 */ /* 0x002ee80000300a00 */
[----:B------:R-:W3:Y:S04]  /*23c10*/  LDL.LU.64 R226, [R1+0x27b0] ;  /* 0x0027b00001e27983 */ /* 0x000ee80000300a00 */
[----:B------:R1:W-:Y:S04]  /*23c20*/  LDGSTS.E [R19+0x69000], [R162.64], P6 ;  /* 0x69000000a2137fae */ /* 0x0003e8000b121844 */
[----:B------:R1:W-:Y:S04]  /*23c30*/  LDGSTS.E [R19+0x6a000], [R174.64], P6 ;  /* 0x6a000000ae137fae */ /* 0x0003e8000b121844 */
[----:B--2---:R-:W2:Y:S04]  /*23c40*/  LDL.64 R248, [R1+0x2c0] ;  /* 0x0002c00001f87983 */ /* 0x004ea80000100a00 */
[----:B-1----:R-:W2:Y:S04]  /*23c50*/  LDL.64 R162, [R1+0xec0] ;  /* 0x000ec00001a27983 */ /* 0x002ea80000100a00 */
[----:B------:R-:W2:Y:S04]  /*23c60*/  LDL.64 R174, [R1+0xe80] ;  /* 0x000e800001ae7983 */ /* 0x000ea80000100a00 */
[----:B---3--:R1:W-:Y:S04]  /*23c70*/  LDGSTS.E [R19+0x6b000], [R226.64], P6 ;  /* 0x6b000000e2137fae */ /* 0x0083e8000b121844 */
[----:B------:R3:W-:Y:S04]  /*23c80*/  LDGSTS.E [R19+0x6c000], [R158.64], P6 ;  /* 0x6c0000009e137fae */ /* 0x0007e8000b121844 */
[----:B------:R1:W-:Y:S04]  /*23c90*/  LDGSTS.E [R19+0x6d000], [R86.64], P6 ;  /* 0x6d00000056137fae */ /* 0x0003e8000b121844 */
[----:B------:R1:W-:Y:S04]  /*23ca0*/  LDGSTS.E [R19+0x6e000], [R68.64], P6 ;  /* 0x6e00000044137fae */ /* 0x0003e8000b121844 */
[----:B------:R2:W-:Y:S04]  /*23cb0*/  LDGSTS.E [R19+0x6f000], [R66.64], P6 ;  /* 0x6f00000042137fae */ /* 0x0005e8000b121844 */
[----:B---3--:R-:W3:Y:S04]  /*23cc0*/  LDL.64 R158, [R1+0xf40] ;  /* 0x000f4000019e7983 */ /* 0x008ee80000100a00 */
[----:B-1----:R-:W3:Y:S04]  /*23cd0*/  LDL.64 R68, [R1+0x3a0] ;  /* 0x0003a00001447983 */ /* 0x002ee80000100a00 */
[----:B--2---:R-:W2:Y:S04]  /*23ce0*/  LDL.64 R66, [R1+0x320] ;  /* 0x0003200001427983 */ /* 0x004ea80000100a00 */
[----:B------:R-:W3:Y:S04]  /*23cf0*/  LDL.64 R226, [R1+0xf00] ;  /* 0x000f000001e27983 */ /* 0x000ee80000100a00 */
[----:B------:R1:W-:Y:S04]  /*23d00*/  LDGSTS.E [R19+0x70000], [R214.64], P6 ;  /* 0x70000000d6137fae */ /* 0x0003e8000b121844 */
[----:B------:R1:W-:Y:S04]  /*23d10*/  LDGSTS.E [R19+0x71000], [R236.64], P6 ;  /* 0x71000000ec137fae */ /* 0x0003e8000b121844 */
[----:B------:R1:W-:Y:S04]  /*23d20*/  LDGSTS.E [R19+0x72000], [R242.64], P6 ;  /* 0x72000000f2137fae */ /* 0x0003e8000b121844 */
[----:B------:R1:W-:Y:S04]  /*23d30*/  LDGSTS.E [R19+0x73000], [R198.64], P6 ;  /* 0x73000000c6137fae */ /* 0x0003e8000b121844 */
[----:B------:R1:W-:Y:S04]  /*23d40*/  LDGSTS.E [R19+0x74000], [R2.64], P6 ;  /* 0x7400000002137fae */ /* 0x0003e8000b121844 */
[----:B------:R4:W-:Y:S04]  /*23d50*/  LDGSTS.E [R19+0x75000], [R250.64], P6 ;  /* 0x75000000fa137fae */ /* 0x0009e8000b121844 */
[----:B------:R-:W3:Y:S04]  /*23d60*/  LDL.64 R86, [R1+0xe40] ;  /* 0x000e400001567983 */ /* 0x000ee80000100a00 */
[----:B-1----:R-:W1:Y:S04]  /*23d70*/  S2R R2, SR_TID.X ;  /* 0x0000000000027919 */ /* 0x002e680000002100 */
[----:B------:R1:W-:Y:S04]  /*23d80*/  LDGSTS.E [R19+0x76000], [R228.64], P6 ;  /* 0x76000000e4137fae */ /* 0x0003e8000b121844 */
[----:B------:R-:W3:Y:S04]  /*23d90*/  LDL.LU.64 R214, [R1+0x27a8] ;  /* 0x0027a80001d67983 */ /* 0x000ee80000300a00 */
[----:B------:R1:W-:Y:S04]  /*23da0*/  LDGSTS.E [R19+0x77000], [R168.64], P6 ;  /* 0x77000000a8137fae */ /* 0x0003e8000b121844 */
[----:B------:R-:W3:Y:S04]  /*23db0*/  LDL.LU.64 R236, [R1+0x27a0] ;  /* 0x0027a00001ec7983 */ /* 0x000ee80000300a00 */
[----:B------:R4:W-:Y:S01]  /*23dc0*/  LDGSTS.E [R19+0x78000], [R154.64], P6 ;  /* 0x780000009a137fae */ /* 0x0009e2000b121844 */
[----:B-1----:R-:W-:-:S03]  /*23dd0*/  LOP3.LUT R2, R2, 0x7f, RZ, 0xc0, !PT ;  /* 0x0000007f02027812 */ /* 0x002fc600078ec0ff */
[----:B------:R-:W3:Y:S02]  /*23de0*/  LDL.LU.64 R242, [R1+0x2798] ;  /* 0x0027980001f27983 */ /* 0x000ee40000300a00 */
[----:B------:R-:W-:Y:S02]  /*23df0*/  IMAD.SHL.U32 R2, R2, 0x4, RZ ;  /* 0x0000000402027824 */ /* 0x000fe400078e00ff */
[----:B------:R1:W-:Y:S04]  /*23e00*/  LDGSTS.E [R19+0x79000], [R140.64], P6 ;  /* 0x790000008c137fae */ /* 0x0003e8000b121844 */
[----:B------:R-:W3:Y:S01]  /*23e10*/  LDL.LU.64 R198, [R1+0x2790] ;  /* 0x0027900001c67983 */ /* 0x000ee20000300a00 */
[----:B------:R-:W-:-:S03]  /*23e20*/  LOP3.LUT R3, R2, 0x10, RZ, 0x3c, !PT ;  /* 0x0000001002037812 */ /* 0x000fc600078e3cff */
[----:B------:R4:W-:Y:S04]  /*23e30*/  LDGSTS.E [R19+0x7a000], [R106.64], P6 ;  /* 0x7a0000006a137fae */ /* 0x0009e8000b121844 */
[----:B------:R-:W3:Y:S04]  /*23e40*/  LDL.64 R168, [R1+0x1250] ;  /* 0x0012500001a87983 */ /* 0x000ee80000100a00 */
[----:B-1----:R-:W3:Y:S04]  /*23e50*/  LDL.64 R140, [R1+0x1b50] ;  /* 0x001b5000018c7983 */ /* 0x002ee80000100a00 */
[----:B----4-:R-:W4:Y:S04]  /*23e60*/  LDL.64 R106, [R1+0x1b90] ;  /* 0x001b9000016a7983 */ /* 0x010f280000100a00 */
[----:B------:R-:W4:Y:S04]  /*23e70*/  LDL.64 R154, [R1+0x1bd0] ;  /* 0x001bd000019a7983 */ /* 0x000f280000100a00 */
[----:B------:R-:W4:Y:S04]  /*23e80*/  LDL.64 R228, [R1+0x1c10] ;  /* 0x001c100001e47983 */ /* 0x000f280000100a00 */
[----:B------:R-:W4:Y:S04]  /*23e90*/  LDL.64 R250, [R1+0x1c50] ;  /* 0x001c500001fa7983 */ /* 0x000f280000100a00 */
[----:B------:R1:W-:Y:S04]  /*23ea0*/  LDGSTS.E [R19+0x7b000], [R138.64], P6 ;  /* 0x7b0000008a137fae */ /* 0x0003e8000b121844 */
[----:B------:R1:W-:Y:S04]  /*23eb0*/  LDGSTS.E [R19+0x7c000], [R234.64], P6 ;  /* 0x7c000000ea137fae */ /* 0x0003e8000b121844 */
[----:B------:R1:W-:Y:S04]  /*23ec0*/  LDGSTS.E [R19+0x7d000], [R166.64], P6 ;  /* 0x7d000000a6137fae */ /* 0x0003e8000b121844 */
[----:B-1----:R-:W4:Y:S04]  /*23ed0*/  LDL.LU.64 R138, [R1+0x2788] ;  /* 0x00278800018a7983 */ /* 0x002f280000300a00 */
[----:B------:R-:W4:Y:S04]  /*23ee0*/  LDL.LU.64 R234, [R1+0x2780] ;  /* 0x0027800001ea7983 */ /* 0x000f280000300a00 */
[----:B------:R-:W4:Y:S04]  /*23ef0*/  LDL.LU.64 R166, [R1+0x2778] ;  /* 0x0027780001a67983 */ /* 0x000f280000300a00 */
[----:B------:R1:W-:Y:S04]  /*23f00*/  LDGSTS.E [R19+0x7e000], [R170.64], P6 ;  /* 0x7e000000aa137fae */ /* 0x0003e8000b121844 */
[----:B------:R1:W-:Y:S04]  /*23f10*/  LDGSTS.E [R19+0x7f000], [R230.64], P6 ;  /* 0x7f000000e6137fae */ /* 0x0003e8000b121844 */
[----:B------:R1:W-:Y:S04]  /*23f20*/  LDGSTS.E [R3+0x60200], [R248.64], P6 ;  /* 0x60200000f8037fae */ /* 0x0003e8000b121844 */
[----:B-1----:R-:W4:Y:S04]  /*23f30*/  LDL.LU.64 R170, [R1+0x2770] ;  /* 0x0027700001aa7983 */ /* 0x002f280000300a00 */
[----:B------:R-:W4:Y:S04]  /*23f40*/  LDL.LU.64 R230, [R1+0x2768] ;  /* 0x0027680001e67983 */ /* 0x000f280000300a00 */
[----:B------:R-:W4:Y:S04]  /*23f50*/  LDL.LU.64 R248, [R1+0x2760] ;  /* 0x0027600001f87983 */ /* 0x000f280000300a00 */
[----:B--2---:R1:W-:Y:S04]  /*23f60*/  LDGSTS.E [R3+0x61200], [R66.64], P6 ;  /* 0x6120000042037fae */ /* 0x0043e8000b121844 */
[----:B---3--:R2:W-:Y:S04]  /*23f70*/  LDGSTS.E [R3+0x62200], [R68.64], P6 ;  /* 0x6220000044037fae */ /* 0x0085e8000b121844 */
[----:B------:R3:W-:Y:S04]  /*23f80*/  LDGSTS.E [R3+0x63200], [R158.64], P6 ;  /* 0x632000009e037fae */ /* 0x0007e8000b121844 */
[----:B-1----:R-:W4:Y:S04]  /*23f90*/  LDL.LU.64 R66, [R1+0x2758] ;  /* 0x0027580001427983 */ /* 0x002f280000300a00 */
[----:B--2---:R-:W2:Y:S04]  /*23fa0*/  LDL.LU.64 R68, [R1+0x2750] ;  /* 0x0027500001447983 */ /* 0x004ea80000300a00 */
[----:B---3--:R-:W3:Y:S04]  /*23fb0*/  LDL.LU.64 R158, [R1+0x2748] ;  /* 0x00274800019e7983 */ /* 0x008ee80000300a00 */
[----:B------:R1:W-:Y:S04]  /*23fc0*/  LDGSTS.E [R3+0x64200], [R226.64], P6 ;  /* 0x64200000e2037fae */ /* 0x0003e8000b121844 */
[----:B------:R1:W-:Y:S04]  /*23fd0*/  LDGSTS.E [R3+0x65200], [R162.64], P6 ;  /* 0x65200000a2037fae */ /* 0x0003e8000b121844 */
[----:B------:R1:W-:Y:S04]  /*23fe0*/  LDGSTS.E [R3+0x66200], [R174.64], P6 ;  /* 0x66200000ae037fae */ /* 0x0003e8000b121844 */
[----:B-1----:R-:W2:Y:S04]  /*23ff0*/  LDL.LU.64 R226, [R1+0x2740] ;  /* 0x0027400001e27983 */ /* 0x002ea80000300a00 */
[----:B------:R1:W-:Y:S04]  /*24000*/  LDGSTS.E [R3+0x67200], [R86.64], P6 ;  /* 0x6720000056037fae */ /* 0x0003e8000b121844 */
[----:B------:R-:W4:Y:S04]  /*24010*/  LDL.64 R162, [R1+0x2c8] ;  /* 0x0002c80001a27983 */ /* 0x000f280000100a00 */
[----:B------:R-:W4:Y:S04]  /*24020*/  LDL.64 R174, [R1+0x328] ;  /* 0x0003280001ae7983 */ /* 0x000f280000100a00 */
[----:B------:R-:W2:Y:S04]  /*24030*/  S2R R2, SR_TID.X ;  /* 0x0000000000027919 */ /* 0x000ea80000002100 */
[----:B-1----:R-:W4:Y:S04]  /*24040*/  LDL.64 R86, [R1+0xe78] ;  /* 0x000e780001567983 */ /* 0x002f280000100a00 */
[----:B--2---:R1:W-:Y:S04]  /*24050*/  LDGSTS.E [R3+0x68200], [R226.64], P6 ;  /* 0x68200000e2037fae */ /* 0x0043e8000b121844 */
[----:B---3--:R2:W-:Y:S04]  /*24060*/  LDGSTS.E [R3+0x69200], [R158.64], P6 ;  /* 0x692000009e037fae */ /* 0x0085e8000b121844 */
[----:B------:R3:W-:Y:S04]  /*24070*/  LDGSTS.E [R3+0x6a200], [R68.64], P6 ;  /* 0x6a20000044037fae */ /* 0x0007e8000b121844 */
[----:B----4-:R4:W-:Y:S04]  /*24080*/  LDGSTS.E [R3+0x6b200], [R66.64], P6 ;  /* 0x6b20000042037fae */ /* 0x0109e8000b121844 */
[----:B--2---:R-:W2:Y:S04]  /*24090*/  LDL.64 R158, [R1+0xef8] ;  /* 0x000ef800019e7983 */ /* 0x004ea80000100a00 */
[----:B---3--:R-:W3:Y:S04]  /*240a0*/  LDL.64 R68, [R1+0xf38] ;  /* 0x000f380001447983 */ /* 0x008ee80000100a00 */
[----:B----4-:R-:W4:Y:S04]  /*240b0*/  LDL.64 R66, [R1+0xf78] ;  /* 0x000f780001427983 */ /* 0x010f280000100a00 */
[----:B-1----:R-:W2:Y:S04]  /*240c0*/  LDL.64 R226, [R1+0xeb8] ;  /* 0x000eb80001e27983 */ /* 0x002ea80000100a00 */
[----:B------:R1:W-:Y:S04]  /*240d0*/  LDGSTS.E [R3+0x6c200], [R168.64], P6 ;  /* 0x6c200000a8037fae */ /* 0x0003e8000b121844 */
[----:B------:R1:W-:Y:S01]  /*240e0*/  LDGSTS.E [R3+0x6d200], [R140.64], P6 ;  /* 0x6d2000008c037fae */ /* 0x0003e2000b121844 */
[----:B------:R-:W-:-:S03]  /*240f0*/  LOP3.LUT R2, R2, 0x7f, RZ, 0xc0, !PT ;  /* 0x0000007f02027812 */ /* 0x000fc600078ec0ff */
[----:B------:R1:W-:Y:S04]  /*24100*/  LDGSTS.E [R3+0x6e200], [R106.64], P6 ;  /* 0x6e2000006a037fae */ /* 0x0003e8000b121844 */
[----:B-1----:R-:W2:Y:S04]  /*24110*/  LDL.LU.64 R168, [R1+0x2738] ;  /* 0x0027380001a87983 */ /* 0x002ea80000300a00 */
[----:B------:R-:W2:Y:S04]  /*24120*/  LDL.LU.64 R140, [R1+0x2730] ;  /* 0x00273000018c7983 */ /* 0x000ea80000300a00 */
[----:B------:R1:W-:Y:S04]  /*24130*/  LDGSTS.E [R3+0x6f200], [R154.64], P6 ;  /* 0x6f2000009a037fae */ /* 0x0003e8000b121844 */
[----:B------:R-:W2:Y:S04]  /*24140*/  LDL.LU.64 R106, [R1+0x2728] ;  /* 0x00272800016a7983 */ /* 0x000ea80000300a00 */
[----:B------:R1:W-:Y:S04]  /*24150*/  LDGSTS.E [R3+0x70200], [R228.64], P6 ;  /* 0x70200000e4037fae */ /* 0x0003e8000b121844 */
[----:B-1----:R-:W2:Y:S04]  /*24160*/  LDL.LU.64 R154, [R1+0x2720] ;  /* 0x00272000019a7983 */ /* 0x002ea80000300a00 */
[----:B------:R1:W-:Y:S04]  /*24170*/  LDGSTS.E [R3+0x71200], [R250.64], P6 ;  /* 0x71200000fa037fae */ /* 0x0003e8000b121844 */
[----:B------:R-:W2:Y:S04]  /*24180*/  LDL.LU.64 R228, [R1+0x2718] ;  /* 0x0027180001e47983 */ /* 0x000ea80000300a00 */
[----:B------:R1:W-:Y:S01]  /*24190*/  LDGSTS.E [R3+0x72200], [R170.64], P6 ;  /* 0x72200000aa037fae */ /* 0x0003e2000b121844 */
[----:B------:R-:W-:-:S03]  /*241a0*/  IMAD.SHL.U32 R0, R2, 0x4, RZ ;  /* 0x0000000402007824 */ /* 0x000fc600078e00ff */
[----:B-1----:R-:W2:Y:S04]  /*241b0*/  LDL.LU.64 R250, [R1+0x2710] ;  /* 0x0027100001fa7983 */ /* 0x002ea80000300a00 */
[----:B------:R1:W-:Y:S04]  /*241c0*/  LDGSTS.E [R3+0x73200], [R214.64], P6 ;  /* 0x73200000d6037fae */ /* 0x0003e8000b121844 */
[----:B------:R-:W2:Y:S04]  /*241d0*/  LDL.LU.64 R170, [R1+0x2708] ;  /* 0x0027080001aa7983 */ /* 0x000ea80000300a00 */
[----:B------:R1:W-:Y:S04]  /*241e0*/  LDGSTS.E [R3+0x74200], [R124.64], P6 ;  /* 0x742000007c037fae */ /* 0x0003e8000b121844 */
[----:B-1----:R-:W2:Y:S04]  /*241f0*/  LDL.64 R214, [R1+0x1268] ;  /* 0x0012680001d67983 */ /* 0x002ea80000100a00 */
[----:B------:R1:W-:Y:S04]  /*24200*/  LDGSTS.E [R3+0x75200], [R142.64], P6 ;  /* 0x752000008e037fae */ /* 0x0003e8000b121844 */
[----:B------:R-:W2:Y:S04]  /*24210*/  LDL.64 R124, [R1+0x1038] ;  /* 0x00103800017c7983 */ /* 0x000ea80000100a00 */
[----:B------:R1:W-:Y:S04]  /*24220*/  LDGSTS.E [R3+0x76200], [R218.64], P6 ;  /* 0x76200000da037fae */ /* 0x0003e8000b121844 */
[----:B-1----:R-:W2:Y:S04]  /*24230*/  LDL.LU.64 R142, [R1+0x2700] ;  /* 0x00270000018e7983 */ /* 0x002ea80000300a00 */
[----:B------:R1:W-:Y:S04]  /*24240*/  LDGSTS.E [R3+0x77200], [R62.64], P6 ;  /* 0x772000003e037fae */ /* 0x0003e8000b121844 */
[----:B------:R-:W2:Y:S01]  /*24250*/  LDL.LU.64 R218, [R1+0x26f8] ;  /* 0x0026f80001da7983 */ /* 0x000ea20000300a00 */
[----:B------:R-:W-:-:S03]  /*24260*/  LOP3.LUT R2, R0, 0x20, RZ, 0x3c, !PT ;  /* 0x0000002000027812 */ /* 0x000fc600078e3cff */
[----:B------:R1:W-:Y:S04]  /*24270*/  LDGSTS.E [R3+0x78200], [R202.64], P6 ;  /* 0x78200000ca037fae */ /* 0x0003e8000b121844 */
[----:B-1----:R-:W2:Y:S04]  /*24280*/  LDL.LU.64 R62, [R1+0x26f0] ;  /* 0x0026f000013e7983 */ /* 0x002ea80000300a00 */
[----:B------:R1:W-:Y:S04]  /*24290*/  LDGSTS.E [R3+0x79200], [R204.64], P6 ;  /* 0x79200000cc037fae */ /* 0x0003e8000b121844 */
[----:B------:R-:W2:Y:S04]  /*242a0*/  LDL.LU.64 R202, [R1+0x26e8] ;  /* 0x0026e80001ca7983 */ /* 0x000ea80000300a00 */
        /* <DEDUP_REMOVED lines=16> */
[----:B-1----:R-:W2:Y:S04]  /*243b0*/  LDL.LU.64 R174, [R1+0x26a0] ;  /* 0x0026a00001ae7983 */ /* 0x002ea80000300a00 */
[----:B----4-:R1:W-:Y:S04]  /*243c0*/  LDGSTS.E [R2+0x62400], [R66.64], P6 ;  /* 0x6240000042027fae */ /* 0x0103e8000b121844 */
[----:B---3--:R3:W-:Y:S04]  /*243d0*/  LDGSTS.E [R2+0x63400], [R68.64], P6 ;  /* 0x6340000044027fae */ /* 0x0087e8000b121844 */
[----:B--2---:R2:W-:Y:S04]  /*243e0*/  LDGSTS.E [R2+0x64400], [R158.64], P6 ;  /* 0x644000009e027fae */ /* 0x0045e8000b121844 */
[----:B-1----:R-:W4:Y:S04]  /*243f0*/  LDL.LU.64 R66, [R1+0x2698] ;  /* 0x0026980001427983 */ /* 0x002f280000300a00 */
[----:B---3--:R-:W3:Y:S04]  /*24400*/  LDL.LU.64 R68, [R1+0x2690] ;  /* 0x0026900001447983 */ /* 0x008ee80000300a00 */
[----:B--2---:R-:W2:Y:S04]  /*24410*/  LDL.LU.64 R158, [R1+0x2688] ;  /* 0x00268800019e7983 */ /* 0x004ea80000300a00 */
[----:B------:R1:W-:Y:S04]  /*24420*/  LDGSTS.E [R2+0x65400], [R226.64], P6 ;  /* 0x65400000e2027fae */ /* 0x0003e8000b121844 */
[----:B------:R1:W-:Y:S04]  /*24430*/  LDGSTS.E [R2+0x66400], [R86.64], P6 ;  /* 0x6640000056027fae */ /* 0x0003e8000b121844 */
[----:B-1----:R-:W2:Y:S04]  /*24440*/  LDL.LU.64 R226, [R1+0x2680] ;  /* 0x0026800001e27983 */ /* 0x002ea80000300a00 */
[----:B------:R-:W3:Y:S04]  /*24450*/  LDL.64 R86, [R1+0x2d0] ;  /* 0x0002d00001567983 */ /* 0x000ee80000100a00 */
[----:B--2---:R1:W-:Y:S04]  /*24460*/  LDGSTS.E [R2+0x67400], [R226.64], P6 ;  /* 0x67400000e2027fae */ /* 0x0043e8000b121844 */
[----:B------:R2:W-:Y:S04]  /*24470*/  LDGSTS.E [R2+0x68400], [R158.64], P6 ;  /* 0x684000009e027fae */ /* 0x0005e8000b121844 */
[----:B---3--:R3:W-:Y:S04]  /*24480*/  LDGSTS.E [R2+0x69400], [R68.64], P6 ;  /* 0x6940000044027fae */ /* 0x0087e8000b121844 */
[----:B----4-:R4:W-:Y:S04]  /*24490*/  LDGSTS.E [R2+0x6a400], [R66.64], P6 ;  /* 0x6a40000042027fae */ /* 0x0109e8000b121844 */
[----:B--2---:R-:W2:Y:S04]  /*244a0*/  LDL.64 R158, [R1+0xf70] ;  /* 0x000f7000019e7983 */ /* 0x004ea80000100a00 */
[----:B---3--:R-:W3:Y:S04]  /*244b0*/  LDL.64 R68, [R1+0xf30] ;  /* 0x000f300001447983 */ /* 0x008ee80000100a00 */
[----:B----4-:R-:W4:Y:S04]  /*244c0*/  LDL.64 R66, [R1+0x340] ;  /* 0x0003400001427983 */ /* 0x010f280000100a00 */
[----:B-1----:R-:W2:Y:S04]  /*244d0*/  LDL.64 R226, [R1+0xef0] ;  /* 0x000ef00001e27983 */ /* 0x002ea80000100a00 */
[----:B------:R1:W-:Y:S04]  /*244e0*/  LDGSTS.E [R2+0x6b400], [R124.64], P6 ;  /* 0x6b4000007c027fae */ /* 0x0003e8000b121844 */
[----:B------:R1:W-:Y:S04]  /*244f0*/  LDGSTS.E [R2+0x6c400], [R214.64], P6 ;  /* 0x6c400000d6027fae */ /* 0x0003e8000b121844 */
[----:B-1----:R-:W2:Y:S04]  /*24500*/  LDL.LU.64 R124, [R1+0x2678] ;  /* 0x00267800017c7983 */ /* 0x002ea80000300a00 */
[----:B------:R-:W2:Y:S01]  /*24510*/  LDL.LU.64 R214, [R1+0x2670] ;  /* 0x0026700001d67983 */ /* 0x000ea20000300a00 */
[----:B------:R-:W-:-:S03]  /*24520*/  LOP3.LUT R0, R0, 0x30, RZ, 0x3c, !PT ;  /* 0x0000003000007812 */ /* 0x000fc600078e3cff */
[----:B--2---:R1:W-:Y:S04]  /*24530*/  LDGSTS.E [R2+0x6d400], [R214.64], P6 ;  /* 0x6d400000d6027fae */ /* 0x0043e8000b121844 */
[----:B------:R2:W-:Y:S04]  /*24540*/  LDGSTS.E [R2+0x6e400], [R124.64], P6 ;  /* 0x6e4000007c027fae */ /* 0x0005e8000b121844 */
[----:B------:R1:W-:Y:S04]  /*24550*/  LDGSTS.E [R2+0x6f400], [R102.64], P6 ;  /* 0x6f40000066027fae */ /* 0x0003e8000b121844 */
[----:B------:R3:W-:Y:S04]  /*24560*/  LDGSTS.E [R2+0x70400], [R62.64], P6 ;  /* 0x704000003e027fae */ /* 0x0007e8000b121844 */
[----:B--2---:R-:W2:Y:S04]  /*24570*/  LDL.64 R124, [R1+0xe30] ;  /* 0x000e3000017c7983 */ /* 0x004ea80000100a00 */
[----:B-1----:R-:W2:Y:S04]  /*24580*/  LDL.64 R214, [R1+0xdf0] ;  /* 0x000df00001d67983 */ /* 0x002ea80000100a00 */
[----:B------:R-:W2:Y:S04]  /*24590*/  LDL.64 R102, [R1+0xdb0] ;  /* 0x000db00001667983 */ /* 0x000ea80000100a00 */
[----:B---3--:R-:W3:Y:S04]  /*245a0*/  LDL.64 R62, [R1+0xfb0] ;  /* 0x000fb000013e7983 */ /* 0x008ee80000100a00 */
[----:B------:R1:W-:Y:S04]  /*245b0*/  LDGSTS.E [R2+0x71400], [R154.64], P6 ;  /* 0x714000009a027fae */ /* 0x0003e8000b121844 */
[----:B------:R4:W-:Y:S04]  /*245c0*/  LDGSTS.E [R2+0x72400], [R166.64], P6 ;  /* 0x72400000a6027fae */ /* 0x0009e8000b121844 */
[----:B------:R4:W-:Y:S04]  /*245d0*/  LDGSTS.E [R2+0x73400], [R208.64], P6 ;  /* 0x73400000d0027fae */ /* 0x0009e8000b121844 */
[----:B-1----:R-:W2:Y:S04]  /*245e0*/  LDL.LU.64 R154, [R1+0x2668] ;  /* 0x00266800019a7983 */ /* 0x002ea80000300a00 */
[----:B----4-:R-:W4:Y:S04]  /*245f0*/  LDL.LU.64 R166, [R1+0x2660] ;  /* 0x0026600001a67983 */ /* 0x010f280000300a00 */
        /* <DEDUP_REMOVED lines=33> */
[----:B-1----:R-:W3:Y:S04]  /*24810*/  LDL.64 R68, [R1+0x2d8] ;  /* 0x0002d80001447983 */ /* 0x002ee80000100a00 */
[----:B------:R-:W3:Y:S04]  /*24820*/  LDL.64 R226, [R1+0x348] ;  /* 0x0003480001e27983 */ /* 0x000ee80000100a00 */
[----:B--2---:R1:W-:Y:S04]  /*24830*/  LDGSTS.E [R0+0x65600], [R158.64], P6 ;  /* 0x656000009e007fae */ /* 0x0043e8000b121844 */
[----:B------:R2:W-:Y:S04]  /*24840*/  LDGSTS.E [R0+0x66600], [R66.64], P6 ;  /* 0x6660000042007fae */ /* 0x0005e8000b121844 */
[----:B------:R3:W-:Y:S04]  /*24850*/  LDGSTS.E [R0+0x67600], [R124.64], P6 ;  /* 0x676000007c007fae */ /* 0x0007e8000b121844 */
[----:B-1----:R-:W4:Y:S04]  /*24860*/  LDL.64 R158, [R1+0xf68] ;  /* 0x000f6800019e7983 */ /* 0x002f280000100a00 */
[----:B--2---:R-:W2:Y:S04]  /*24870*/  LDL.64 R66, [R1+0xf28] ;  /* 0x000f280001427983 */ /* 0x004ea80000100a00 */
[----:B------:R1:W-:Y:S04]  /*24880*/  LDGSTS.E [R0+0x68600], [R214.64], P6 ;  /* 0x68600000d6007fae */ /* 0x0003e8000b121844 */
[----:B------:R1:W-:Y:S04]  /*24890*/  LDGSTS.E [R0+0x69600], [R102.64], P6 ;  /* 0x6960000066007fae */ /* 0x0003e8000b121844 */
        /* <DEDUP_REMOVED lines=10> */
[----:B------:R-:W2:Y:S04]  /*24940*/  LDL.LU.64 R124, [R1+0x25d8] ;  /* 0x0025d800017c7983 */ /* 0x000ea80000300a00 */
[----:B-1----:R-:W2:Y:S04]  /*24950*/  LDL.LU.64 R214, [R1+0x25d0] ;  /* 0x0025d00001d67983 */ /* 0x002ea80000300a00 */
[----:B---3--:R-:W1:Y:S04]  /*24960*/  S2R R145, SR_TID.X ;  /* 0x0000000000917919 */ /* 0x008e680000002100 */
[----:B------:R-:W3:Y:S04]  /*24970*/  LDL.LU.64 R102, [R1+0x25c8] ;  /* 0x0025c80001667983 */ /* 0x000ee80000300a00 */
[----:B------:R-:W3:Y:S04]  /*24980*/  LDL.LU.64 R62, [R1+0x25c0] ;  /* 0x0025c000013e7983 */ /* 0x000ee80000300a00 */
[----:B------:R-:W3:Y:S04]  /*24990*/  LDL.LU.64 R86, [R1+0x25b8] ;  /* 0x0025b80001567983 */ /* 0x000ee80000300a00 */
[----:B------:R-:W3:Y:S04]  /*249a0*/  LDL.LU.64 R216, [R1+0x25b0] ;  /* 0x0025b00001d87983 */ /* 0x000ee80000300a00 */
[----:B------:R-:W3:Y:S04]  /*249b0*/  LDL.LU.64 R104, [R1+0x25a8] ;  /* 0x0025a80001687983 */ /* 0x000ee80000300a00 */
[----:B------:R-:W3:Y:S01]  /*249c0*/  LDL.LU.64 R154, [R1+0x25a0] ;  /* 0x0025a000019a7983 */ /* 0x000ee20000300a00 */
[----:B-1----:R-:W-:-:S03]  /*249d0*/  LOP3.LUT R145, R145, 0x7f, RZ, 0xc0, !PT ;  /* 0x0000007f91917812 */ /* 0x002fc600078ec0ff */
[----:B------:R-:W3:Y:S04]  /*249e0*/  LDL.LU.64 R84, [R1+0x2598] ;  /* 0x0025980001547983 */ /* 0x000ee80000300a00 */
[----:B------:R-:W3:Y:S04]  /*249f0*/  LDL.LU.64 R218, [R1+0x2590] ;  /* 0x0025900001da7983 */ /* 0x000ee80000300a00 */
[----:B------:R-:W3:Y:S01]  /*24a00*/  LDL.LU.64 R106, [R1+0x2588] ;  /* 0x00258800016a7983 */ /* 0x000ee20000300a00 */
[----:B------:R-:W-:-:S03]  /*24a10*/  IMAD.SHL.U32 R145, R145, 0x4, RZ ;  /* 0x0000000491917824 */ /* 0x000fc600078e00ff */
[----:B------:R-:W3:Y:S04]  /*24a20*/  LDL.LU.64 R234, [R1+0x2580] ;  /* 0x0025800001ea7983 */ /* 0x000ee80000300a00 */
[----:B------:R1:W5:Y:S04]  /*24a30*/  LDL.LU R144, [R1+0x2578] ;  /* 0x0025780001907983 */ /* 0x0003680000300800 */
[----:B------:R1:W-:Y:S04]  /*24a40*/  LDGSTS.E [R0+0x74600], [R74.64], P6 ;  /* 0x746000004a007fae */ /* 0x0003e8000b121844 */
[----:B------:R1:W-:Y:S04]  /*24a50*/  LDGSTS.E [R0+0x75600], [R220.64], P6 ;  /* 0x75600000dc007fae */ /* 0x0003e8000b121844 */
[----:B------:R1:W-:Y:S04]  /*24a60*/  LDGSTS.E [R0+0x76600], [R108.64], P6 ;  /* 0x766000006c007fae */ /* 0x0003e8000b121844 */
[----:B-1----:R-:W3:Y:S04]  /*24a70*/  LDL.LU.64 R74, [R1+0x2570] ;  /* 0x00257000014a7983 */ /* 0x002ee80000300a00 */
[----:B------:R-:W3:Y:S04]  /*24a80*/  LDL.LU.64 R220, [R1+0x2568] ;  /* 0x0025680001dc7983 */ /* 0x000ee80000300a00 */
[----:B------:R-:W3:Y:S04]  /*24a90*/  LDL.LU.64 R108, [R1+0x2560] ;  /* 0x00256000016c7983 */ /* 0x000ee80000300a00 */
[----:B------:R1:W-:Y:S01]  /*24aa0*/  LDGSTS.E [R0+0x77600], [R64.64], P6 ;  /* 0x7760000040007fae */ /* 0x0003e2000b121844 */
[----:B------:R-:W-:-:S03]  /*24ab0*/  LOP3.LUT R2, R145, 0x40, RZ, 0x3c, !PT ;  /* 0x0000004091027812 */ /* 0x000fc600078e3cff */
[----:B------:R1:W-:Y:S04]  /*24ac0*/  LDGSTS.E [R0+0x78600], [R72.64], P6 ;  /* 0x7860000048007fae */ /* 0x0003e8000b121844 */
[----:B------:R1:W-:Y:S04]  /*24ad0*/  LDGSTS.E [R0+0x79600], [R222.64], P6 ;  /* 0x79600000de007fae */ /* 0x0003e8000b121844 */
[----:B-1----:R-:W3:Y:S04]  /*24ae0*/  LDL.LU.64 R64, [R1+0x2558] ;  /* 0x0025580001407983 */ /* 0x002ee80000300a00 */
[----:B------:R-:W3:Y:S04]  /*24af0*/  LDL.LU.64 R72, [R1+0x2550] ;  /* 0x0025500001487983 */ /* 0x000ee80000300a00 */
[----:B------:R-:W3:Y:S04]  /*24b00*/  LDL.LU.64 R222, [R1+0x2548] ;  /* 0x0025480001de7983 */ /* 0x000ee80000300a00 */
        /* <DEDUP_REMOVED lines=14> */
[----:B-1----:R-:W3:Y:S04]  /*24bf0*/  LDL.LU.64 R68, [R1+0x2510] ;  /* 0x0025100001447983 */ /* 0x002ee80000300a00 */
[----:B------:R-:W3:Y:S04]  /*24c00*/  LDL.LU.64 R226, [R1+0x2508] ;  /* 0x0025080001e27983 */ /* 0x000ee80000300a00 */
[----:B----4-:R1:W-:Y:S04]  /*24c10*/  LDGSTS.E [R2+0x62800], [R158.64], P6 ;  /* 0x628000009e027fae */ /* 0x0103e8000b121844 */
[----:B--2---:R2:W-:Y:S04]  /*24c20*/  LDGSTS.E [R2+0x63800], [R66.64], P6 ;  /* 0x6380000042027fae */ /* 0x0045e8000b121844 */
[----:B-1----:R-:W4:Y:S04]  /*24c30*/  LDL.LU.64 R158, [R1+0x2500] ;  /* 0x00250000019e7983 */ /* 0x002f280000300a00 */
[----:B--2---:R-:W2:Y:S04]  /*24c40*/  LDL.LU.64 R66, [R1+0x24f8] ;  /* 0x0024f80001427983 */ /* 0x004ea80000300a00 */
        /* <DEDUP_REMOVED lines=27> */
[----:B-1----:R1:W5:Y:S04]  /*24e00*/  LDL.LU.64 R142, [R1+0x2490] ;  /* 0x00249000018e7983 */ /* 0x0023680000300a00 */
[----:B------:R1:W5:Y:S04]  /*24e10*/  LDL.LU.64 R140, [R1+0x2488] ;  /* 0x00248800018c7983 */ /* 0x0003680000300a00 */
[----:B------:R1:W5:Y:S04]  /*24e20*/  LDL.LU.64 R138, [R1+0x2480] ;  /* 0x00248000018a7983 */ /* 0x0003680000300a00 */
[----:B------:R1:W-:Y:S04]  /*24e30*/  LDGSTS.E [R2+0x73800], [R136.64], P6 ;  /* 0x7380000088027fae */ /* 0x0003e8000b121844 */
[----:B------:R1:W-:Y:S04]  /*24e40*/  LDGSTS.E [R2+0x74800], [R134.64], P6 ;  /* 0x7480000086027fae */ /* 0x0003e8000b121844 */
[----:B------:R1:W-:Y:S04]  /*24e50*/  LDGSTS.E [R2+0x75800], [R132.64], P6 ;  /* 0x7580000084027fae */ /* 0x0003e8000b121844 */
[----:B-1----:R1:W5:Y:S04]  /*24e60*/  LDL.LU.64 R136, [R1+0x2478] ;  /* 0x0024780001887983 */ /* 0x0023680000300a00 */
[----:B------:R1:W5:Y:S04]  /*24e70*/  LDL.LU.64 R134, [R1+0x2470] ;  /* 0x0024700001867983 */ /* 0x0003680000300a00 */
[----:B------:R1:W5:Y:S04]  /*24e80*/  LDL.LU.64 R132, [R1+0x2468] ;  /* 0x0024680001847983 */ /* 0x0003680000300a00 */
[----:B------:R1:W-:Y:S04]  /*24e90*/  LDGSTS.E [R2+0x76800], [R6.64], P6 ;  /* 0x7680000006027fae */ /* 0x0003e8000b121844 */
[----:B------:R1:W-:Y:S01]  /*24ea0*/  LDGSTS.E [R2+0x77800], [R4.64], P6 ;  /* 0x7780000004027fae */ /* 0x0003e2000b121844 */
[----:B------:R-:W-:-:S03]  /*24eb0*/  LOP3.LUT R145, R145, 0x50, RZ, 0x3c, !PT ;  /* 0x0000005091917812 */ /* 0x000fc600078e3cff */
        /* <DEDUP_REMOVED lines=17> */
[----:B-1----:R1:W5:Y:S01]  /*24fd0*/  LDL.LU.64 R116, [R1+0x2418] ;  /* 0x0024180001747983 */ /* 0x0023620000300a00 */
[----:B------:R-:W-:-:S03]  /*24fe0*/  LOP3.LUT R19, R19, 0x70, RZ, 0x3c, !PT ;  /* 0x0000007013137812 */ /* 0x000fc600078e3cff */
[----:B--2---:R2:W-:Y:S04]  /*24ff0*/  LDGSTS.E [R145+0x60a00], [R114.64], P6 ;  /* 0x60a0000072917fae */ /* 0x0045e8000b121844 */
[----:B------:R1:W-:Y:S04]  /*25000*/  LDGSTS.E [R145+0x61a00], [R112.64], P6 ;  /* 0x61a0000070917fae */ /* 0x0003e8000b121844 */
[----:B------:R3:W-:Y:S04]  /*25010*/  LDGSTS.E [R145+0x62a00], [R154.64], P6 ;  /* 0x62a000009a917fae */ /* 0x0007e8000b121844 */
[----:B--2---:R2:W5:Y:S04]  /*25020*/  LDL.LU.64 R114, [R1+0x2410] ;  /* 0x0024100001727983 */ /* 0x0045680000300a00 */
[----:B-1----:R2:W5:Y:S04]  /*25030*/  LDL.LU.64 R112, [R1+0x2408] ;  /* 0x0024080001707983 */ /* 0x0025680000300a00 */
[----:B---3--:R2:W5:Y:S04]  /*25040*/  LDL.LU.64 R154, [R1+0x2400] ;  /* 0x00240000019a7983 */ /* 0x0085680000300a00 */
[----:B------:R1:W-:Y:S04]  /*25050*/  LDGSTS.E [R145+0x63a00], [R152.64], P6 ;  /* 0x63a0000098917fae */ /* 0x0003e8000b121844 */
[----:B----4-:R3:W-:Y:S04]  /*25060*/  LDGSTS.E [R145+0x64a00], [R158.64], P6 ;  /* 0x64a000009e917fae */ /* 0x0107e8000b121844 */
[----:B------:R4:W-:Y:S04]  /*25070*/  LDGSTS.E [R145+0x65a00], [R156.64], P6 ;  /* 0x65a000009c917fae */ /* 0x0009e8000b121844 */
[----:B-1----:R2:W5:Y:S04]  /*25080*/  LDL.LU.64 R152, [R1+0x23f8] ;  /* 0x0023f80001987983 */ /* 0x0025680000300a00 */
[----:B---3--:R2:W5:Y:S04]  /*25090*/  LDL.LU.64 R158, [R1+0x23f0] ;  /* 0x0023f000019e7983 */ /* 0x0085680000300a00 */
[----:B----4-:R2:W5:Y:S04]  /*250a0*/  LDL.LU.64 R156, [R1+0x23e8] ;  /* 0x0023e800019c7983 */ /* 0x0105680000300a00 */
[----:B------:R1:W-:Y:S04]  /*250b0*/  LDGSTS.E [R145+0x66a00], [R110.64], P6 ;  /* 0x66a000006e917fae */ /* 0x0003e8000b121844 */
[----:B------:R3:W-:Y:S04]  /*250c0*/  LDGSTS.E [R145+0x67a00], [R108.64], P6 ;  /* 0x67a000006c917fae */ /* 0x0007e8000b121844 */
        /* <DEDUP_REMOVED lines=154> */
[----:B------:R2:W-:Y:S04]  /*25a70*/  STL [R1+0x200], RZ ;  /* 0x000200ff01007387 */ /* 0x0005e80000100800 */
        /* <DEDUP_REMOVED lines=79> */
[----:B------:R1:W-:Y:S04]  /*25f70*/  LDGSTS.E [R19+0x74e00], [R186.64], P6 ;  /* 0x74e00000ba137fae */ /* 0x0003e8000b121844 */
[----:B------:R1:W-:Y:S04]  /*25f80*/  LDGSTS.E [R19+0x75e00], [R184.64], P6 ;  /* 0x75e00000b8137fae */ /* 0x0003e8000b121844 */
[----:B------:R1:W-:Y:S04]  /*25f90*/  LDGSTS.E [R19+0x76e00], [R182.64], P6 ;  /* 0x76e00000b6137fae */ /* 0x0003e8000b121844 */
[----:B------:R1:W-:Y:S04]  /*25fa0*/  LDGSTS.E [R19+0x77e00], [R180.64], P6 ;  /* 0x77e00000b4137fae */ /* 0x0003e8000b121844 */
[----:B------:R1:W-:Y:S04]  /*25fb0*/  LDGSTS.E [R19+0x78e00], [R178.64], P6 ;  /* 0x78e00000b2137fae */ /* 0x0003e8000b121844 */
[----:B------:R3:W-:Y:S04]  /*25fc0*/  LDGSTS.E [R19+0x79e00], [R176.64], P6 ;  /* 0x79e00000b0137fae */ /* 0x0007e8000b121844 */
[----:B------:R4:W-:Y:S01]  /*25fd0*/  LDGSTS.E [R19+0x7ae00], [R150.64], P6 ;  /* 0x7ae0000096137fae */ /* 0x0009e2000b121844 */
[----:B------:R-:W-:-:S03]  /*25fe0*/  MOV R3, c[0x0][0x18c] ;  /* 0x0000630000037a02 */ /* 0x000fc60000000f00 */
[----:B------:R1:W-:Y:S04]  /*25ff0*/  LDGSTS.E [R19+0x7be00], [R148.64], P6 ;  /* 0x7be0000094137fae */ /* 0x0003e8000b121844 */
[----:B------:R1:W-:Y:S04]  /*26000*/  LDGSTS.E [R19+0x7ce00], [R146.64], P6 ;  /* 0x7ce0000092137fae */ /* 0x0003e8000b121844 */
[----:B------:R1:W-:Y:S04]  /*26010*/  LDGSTS.E [R19+0x7de00], [R16.64], P6 ;  /* 0x7de0000010137fae */ /* 0x0003e8000b121844 */
[----:B------:R2:W-:Y:S04]  /*26020*/  LDGSTS.E [R19+0x7ee00], [R14.64], P6 ;  /* 0x7ee000000e137fae */ /* 0x0005e8000b121844 */
[----:B------:R3:W-:Y:S01]  /*26030*/  LDGSTS.E [R19+0x7fe00], [R12.64], P6 ;  /* 0x7fe000000c137fae */ /* 0x0007e2000b121844 */
[----:B------:R-:W-:-:S03]  /*26040*/  IMAD.SHL.U32 R3, R3, 0x80, RZ ;  /* 0x0000008003037824 */ /* 0x000fc600078e00ff */
[----:B------:R-:W0:Y:S01]  /*26050*/  LDGDEPBAR ;  /* 0x00000000000079af */ /* 0x000e220000000000 */
[----:B------:R-:W-:Y:S01]  /*26060*/  IMAD.MOV.U32 R145, RZ, RZ, RZ ;  /* 0x000000ffff917224 */ /* 0x000fe200078e00ff */
[----:B-1----:R-:W-:Y:S01]  /*26070*/  CS2R R146, SRZ ;  /* 0x0000000000927805 */ /* 0x002fe2000001ff00 */
[----:B------:R-:W-:Y:S01]  /*26080*/  CS2R R16, SRZ ;  /* 0x0000000000107805 */ /* 0x000fe2000001ff00 */
[----:B--2---:R-:W-:Y:S01]  /*26090*/  CS2R R14, SRZ ;  /* 0x00000000000e7805 */ /* 0x004fe2000001ff00 */
[----:B------:R-:W-:Y:S01]  /*260a0*/  CS2R R148, SRZ ;  /* 0x0000000000947805 */ /* 0x000fe2000001ff00 */
[----:B----4-:R-:W-:Y:S01]  /*260b0*/  CS2R R150, SRZ ;  /* 0x0000000000967805 */ /* 0x010fe2000001ff00 */
[----:B---3--:R-:W-:Y:S01]  /*260c0*/  CS2R R176, SRZ ;  /* 0x0000000000b07805 */ /* 0x008fe2000001ff00 */
[----:B------:R-:W-:Y:S01]  /*260d0*/  CS2R R12, SRZ ;  /* 0x00000000000c7805 */ /* 0x000fe2000001ff00 */
[----:B------:R-:W-:Y:S01]  /*260e0*/  CS2R R18, SRZ ;  /* 0x0000000000127805 */ /* 0x000fe2000001ff00 */
[----:B------:R-:W-:Y:S01]  /*260f0*/  CS2R R178, SRZ ;  /* 0x0000000000b27805 */ /* 0x000fe2000001ff00 */
[----:B------:R-:W-:Y:S01]  /*26100*/  CS2R R180, SRZ ;  /* 0x0000000000b47805 */ /* 0x000fe2000001ff00 */
[----:B------:R-:W-:Y:S01]  /*26110*/  CS2R R182, SRZ ;  /* 0x0000000000b67805 */ /* 0x000fe2000001ff00 */
[----:B------:R-:W-:Y:S01]  /*26120*/  CS2R R184, SRZ ;  /* 0x0000000000b87805 */ /* 0x000fe2000001ff00 */
[----:B------:R-:W-:Y:S01]  /*26130*/  CS2R R186, SRZ ;  /* 0x0000000000ba7805 */ /* 0x000fe2000001ff00 */
[----:B------:R-:W-:Y:S05]  /*26140*/  @!P4 BRA `(.L_x_0) ;  /* 0x000578000000c947 */ /* 0x000fea0003800000 */
[----:B------:R-:W2:Y:S04]  /*26150*/  LDL.LU.64 R186, [R1+0x1378] ;  /* 0x0013780001ba7983 */ /* 0x000ea80000300a00 */
[----:B------:R-:W3:Y:S04]  /*26160*/  LDL.LU.64 R18, [R1+0x1380] ;  /* 0x0013800001127983 */ /* 0x000ee80000300a00 */
[----:B------:R-:W4:Y:S04]  /*26170*/  LDL.LU.64 R182, [R1+0x460] ;  /* 0x0004600001b67983 */ /* 0x000f280000300a00 */
[----:B------:R-:W3:Y:S04]  /*26180*/  LDL.LU.64 R176, [R1+0x458] ;  /* 0x0004580001b07983 */ /* 0x000ee80000300a00 */
[----:B------:R-:W3:Y:S04]  /*26190*/  LDL.LU.64 R12, [R1+0x1c0] ;  /* 0x0001c000010c7983 */ /* 0x000ee80000300a00 */
[----:B------:R-:W3:Y:S04]  /*261a0*/  LDL.LU.64 R184, [R1+0x1b8] ;  /* 0x0001b80001b87983 */ /* 0x000ee80000300a00 */
[----:B------:R-:W4:Y:S04]  /*261b0*/  LDL.LU.64 R178, [R1+0x70] ;  /* 0x0000700001b27983 */ /* 0x000f280000300a00 */
[----:B------:R-:W4:Y:S04]  /*261c0*/  LDL.LU.64 R14, [R1+0x68] ;  /* 0x00006800010e7983 */ /* 0x000f280000300a00 */
[----:B------:R-:W4:Y:S04]  /*261d0*/  LDL.LU.64 R148, [R1+0x1028] ;  /* 0x0010280001947983 */ /* 0x000f280000300a00 */
[----:B------:R-:W4:Y:S04]  /*261e0*/  LDL.LU.64 R180, [R1+0x1020] ;  /* 0x0010200001b47983 */ /* 0x000f280000300a00 */
[----:B------:R-:W4:Y:S04]  /*261f0*/  LDL.LU.64 R150, [R1+0x450] ;  /* 0x0004500001967983 */ /* 0x000f280000300a00 */
[----:B--2---:R1:W-:Y:S01]  /*26200*/  STL [R1+0x1a5c], R186 ;  /* 0x001a5cba01007387 */ /* 0x0043e20000100800 */
[----:B------:R-:W-:-:S03]  /*26210*/  MOV R0, R187 ;  /* 0x000000bb00007202 */ /* 0x000fc60000000f00 */
[----:B-1----:R-:W2:Y:S04]  /*26220*/  LDL.LU.64 R186, [R1+0x448] ;  /* 0x0004480001ba7983 */ /* 0x002ea80000300a00 */
[----:B------:R1:W-:Y:S04]  /*26230*/  STL [R1+0x1a58], R0 ;  /* 0x001a580001007387 */ /* 0x0003e80000100800 */
[----:B---3--:R-:W-:Y:S04]  /*26240*/  STL [R1+0x1a64], R18 ;  /* 0x001a641201007387 */ /* 0x008fe80000100800 */
[----:B------:R-:W3:Y:S01]  /*26250*/  LDL.LU.64 R16, [R1+0x1b0] ;  /* 0x0001b00001107983 */ /* 0x000ee20000300a00 */
[----:B-1----:R-:W-:-:S05]  /*26260*/  IMAD.MOV.U32 R0, RZ, RZ, R19 ;  /* 0x000000ffff007224 */ /* 0x002fca00078e0013 */
[----:B------:R1:W-:Y:S04]  /*26270*/  STL [R1+0x1a60], R0 ;  /* 0x001a600001007387 */ /* 0x0003e80000100800 */
[----:B----4-:R4:W-:Y:S01]  /*26280*/  STL [R1+0x1a68], R182 ;  /* 0x001a68b601007387 */ /* 0x0109e20000100800 */
[----:B-1----:R-:W-:-:S03]  /*26290*/  IMAD.MOV.U32 R0, RZ, RZ, R183 ;  /* 0x000000ffff007224 */ /* 0x002fc600078e00b7 */
[----:B----4-:R-:W4:Y:S04]  /*262a0*/  LDL.LU.64 R182, [R1+0x1a8] ;  /* 0x0001a80001b67983 */ /* 0x010f280000300a00 */
[----:B------:R1:W-:Y:S04]  /*262b0*/  STL [R1+0x1a50], R0 ;  /* 0x001a500001007387 */ /* 0x0003e80000100800 */
[----:B------:R1:W-:Y:S04]  /*262c0*/  STL [R1+0x1a54], R176 ;  /* 0x001a54b001007387 */ /* 0x0003e80000100800 */
[----:B------:R-:W4:Y:S01]  /*262d0*/  LDL.LU.64 R18, [R1+0x60] ;  /* 0x0000600001127983 */ /* 0x000f220000300a00 */
[----:B-1----:R-:W-:-:S05]  /*262e0*/  IMAD.MOV.U32 R0, RZ, RZ, R177 ;  /* 0x000000ffff007224 */ /* 0x002fca00078e00b1 */
[----:B------:R1:W-:Y:S04]  /*262f0*/  STL [R1+0x1a48], R0 ;  /* 0x001a480001007387 */ /* 0x0003e80000100800 */
[----:B------:R-:W-:Y:S04]  /*26300*/  STL [R1+0x1a4c], R12 ;  /* 0x001a4c0c01007387 */ /* 0x000fe80000100800 */
[----:B------:R-:W4:Y:S01]  /*26310*/  LDL.LU.64 R176, [R1+0x58] ;  /* 0x0000580001b07983 */ /* 0x000f220000300a00 */
[----:B-1----:R-:W-:-:S03]  /*26320*/  MOV R0, R13 ;  /* 0x0000000d00007202 */ /* 0x002fc60000000f00 */
[----:B------:R-:W-:Y:S04]  /*26330*/  STL [R1+0x1a44], R184 ;  /* 0x001a44b801007387 */ /* 0x000fe80000100800 */
[----:B------:R1:W-:Y:S02]  /*26340*/  STL [R1+0x1a40], R0 ;  /* 0x001a400001007387 */ /* 0x0003e40000100800 */
[----:B-1----:R-:W-:Y:S02]  /*26350*/  IMAD.MOV.U32 R0, RZ, RZ, R185 ;  /* 0x000000ffff007224 */ /* 0x002fe400078e00b9 */
[----:B------:R-:W4:Y:S04]  /*26360*/  LDL.LU.64 R184, [R1+0x1018] ;  /* 0x0010180001b87983 */ /* 0x000f280000300a00 */
[----:B------:R1:W-:Y:S04]  /*26370*/  STL [R1+0x1a38], R0 ;  /* 0x001a380001007387 */ /* 0x0003e80000100800 */
[----:B------:R1:W-:Y:S02]  /*26380*/  STL [R1+0x1a3c], R178 ;  /* 0x001a3cb201007387 */ /* 0x0003e40000100800 */
[----:B-1----:R-:W-:-:S02]  /*26390*/  IMAD.MOV.U32 R0, RZ, RZ, R179 ;  /* 0x000000ffff007224 */ /* 0x002fc400078e00b3 */
[----:B------:R-:W-:Y:S04]  /*263a0*/  STL [R1+0x1a34], R14 ;  /* 0x001a340e01007387 */ /* 0x000fe80000100800 */
[----:B------:R1:W-:Y:S04]  /*263b0*/  STL [R1+0x1a30], R0 ;  /* 0x001a300001007387 */ /* 0x0003e80000100800 */
[----:B------:R-:W4:Y:S01]  /*263c0*/  LDL.LU.64 R178, [R1+0x1010] ;  /* 0x0010100001b27983 */ /* 0x000f220000300a00 */
[----:B-1----:R-:W-:-:S03]  /*263d0*/  IMAD.MOV.U32 R0, RZ, RZ, R15 ;  /* 0x000000ffff007224 */ /* 0x002fc600078e000f */
[----:B------:R-:W-:Y:S04]  /*263e0*/  STL [R1+0x1a2c], R148 ;  /* 0x001a2c9401007387 */ /* 0x000fe80000100800 */
[----:B------:R1:W-:Y:S04]  /*263f0*/  STL [R1+0x1a28], R0 ;  /* 0x001a280001007387 */ /* 0x0003e80000100800 */
[----:B------:R-:W4:Y:S01]  /*26400*/  LDL.LU.64 R146, [R1+0x440] ;  /* 0x0004400001927983 */ /* 0x000f220000300a00 */
[----:B-1----:R-:W-:-:S03]  /*26410*/  MOV R0, R149 ;  /* 0x0000009500007202 */ /* 0x002fc60000000f00 */
[----:B------:R-:W-:Y:S04]  /*26420*/  STL [R1+0x1a24], R180 ;  /* 0x001a24b401007387 */ /* 0x000fe80000100800 */
[----:B------:R1:W-:Y:S04]  /*26430*/  STL [R1+0x1a20], R0 ;  /* 0x001a200001007387 */ /* 0x0003e80000100800 */
[----:B------:R-:W4:Y:S01]  /*26440*/  LDL.LU.64 R14, [R1+0x438] ;  /* 0x00043800010e7983 */ /* 0x000f220000300a00 */
[----:B-1----:R-:W-:-:S03]  /*26450*/  IMAD.MOV.U32 R0, RZ, RZ, R181 ;  /* 0x000000ffff007224 */ /* 0x002fc600078e00b5 */
[----:B------:R-:W4:Y:S04]  /*26460*/  LDL.LU.64 R180, [R1+0x180] ;  /* 0x0001800001b47983 */ /* 0x000f280000300a00 */
[----:B------:R1:W-:Y:S04]  /*26470*/  STL [R1+0x1a18], R0 ;  /* 0x001a180001007387 */ /* 0x0003e80000100800 */
[----:B------:R2:W-:Y:S04]  /*26480*/  STL [R1+0x1a1c], R150 ;  /* 0x001a1c9601007387 */ /* 0x0005e80000100800 */
[----:B------:R-:W4:Y:S01]  /*26490*/  LDL.LU.64 R148, [R1+0x178] ;  /* 0x0001780001947983 */ /* 0x000f220000300a00 */
[----:B-1----:R-:W-:-:S03]  /*264a0*/  IMAD.MOV.U32 R0, RZ, RZ, R151 ;  /* 0x000000ffff007224 */ /* 0x002fc600078e0097 */
[----:B--2---:R-:W-:Y:S04]  /*264b0*/  STL [R1+0x1a14], R186 ;  /* 0x001a14ba01007387 */ /* 0x004fe80000100800 */
[----:B------:R1:W-:Y:S04]  /*264c0*/  STL [R1+0x1a10], R0 ;  /* 0x001a100001007387 */ /* 0x0003e80000100800 */
[----:B------:R-:W2:Y:S01]  /*264d0*/  LDL.LU.64 R150, [R1+0x40] ;  /* 0x0000400001967983 */ /* 0x000ea20000300a00 */
[----:B-1----:R-:W-:-:S03]  /*264e0*/  IMAD.MOV.U32 R0, RZ, RZ, R187 ;  /* 0x000000ffff007224 */ /* 0x002fc600078e00bb */
[----:B---3--:R-:W-:Y:S04]  /*264f0*/  STL [R1+0x1a0c], R16 ;  /* 0x001a0c1001007387 */ /* 0x008fe80000100800 */
[----:B------:R1:W-:Y:S04]  /*26500*/  STL [R1+0x1a08], R0 ;  /* 0x001a080001007387 */ /* 0x0003e80000100800 */
[----:B------:R-:W3:Y:S01]  /*26510*/  LDL.LU.64 R186, [R1+0x38] ;  /* 0x0000380001ba7983 */ /* 0x000ee20000300a00 */
[----:B-1----:R-:W-:-:S03]  /*26520*/  MOV R0, R17 ;  /* 0x0000001100007202 */ /* 0x002fc60000000f00 */
[----:B----4-:R-:W-:Y:S04]  /*26530*/  STL [R1+0x1a04], R182 ;  /* 0x001a04b601007387 */ /* 0x010fe80000100800 */
[----:B------:R1:W-:Y:S02]  /*26540*/  STL [R1+0x1a00], R0 ;  /* 0x001a000001007387 */ /* 0x0003e40000100800 */
[----:B-1----:R-:W-:Y:S02]  /*26550*/  IMAD.MOV.U32 R0, RZ, RZ, R183 ;  /* 0x000000ffff007224 */ /* 0x002fe400078e00b7 */
[----:B------:R-:W4:Y:S04]  /*26560*/  LDL.LU.64 R182, [R1+0x1008] ;  /* 0x0010080001b67983 */ /* 0x000f280000300a00 */
[----:B------:R1:W-:Y:S04]  /*26570*/  STL [R1+0x19f8], R0 ;  /* 0x0019f80001007387 */ /* 0x0003e80000100800 */
[----:B------:R-:W-:Y:S01]  /*26580*/  STL [R1+0x19fc], R18 ;  /* 0x0019fc1201007387 */ /* 0x000fe20000100800 */
[----:B-1----:R-:W-:-:S03]  /*26590*/  IMAD.MOV.U32 R0, RZ, RZ, R19 ;  /* 0x000000ffff007224 */ /* 0x002fc600078e0013 */
[----:B------:R-:W-:Y:S04]  /*265a0*/  STL [R1+0x19f4], R176 ;  /* 0x0019f4b001007387 */ /* 0x000fe80000100800 */
[----:B------:R1:W-:Y:S04]  /*265b0*/  STL [R1+0x19f0], R0 ;  /* 0x0019f00001007387 */ /* 0x0003e80000100800 */
[----:B------:R-:W4:Y:S04]  /*265c0*/  LDL.LU.64 R12, [R1+0x1000] ;  /* 0x00100000010c7983 */ /* 0x000f280000300a00 */
[----:B------:R-:W4:Y:S01]  /*265d0*/  LDL.LU.64 R16, [R1+0x430] ;  /* 0x0004300001107983 */ /* 0x000f220000300a00 */
[----:B-1----:R-:W-:-:S05]  /*265e0*/  IMAD.MOV.U32 R0, RZ, RZ, R177 ;  /* 0x000000ffff007224 */ /* 0x002fca00078e00b1 */
[----:B------:R1:W-:Y:S04]  /*265f0*/  STL [R1+0x19e8], R0 ;  /* 0x0019e80001007387 */ /* 0x0003e80000100800 */
[----:B------:R1:W-:Y:S04]  /*26600*/  STL [R1+0x19ec], R184 ;  /* 0x0019ecb801007387 */ /* 0x0003e80000100800 */
[----:B------:R-:W4:Y:S01]  /*26610*/  LDL.LU.64 R18, [R1+0x428] ;  /* 0x0004280001127983 */ /* 0x000f220000300a00 */
[----:B-1----:R-:W-:-:S03]  /*26620*/  MOV R0, R185 ;  /* 0x000000b900007202 */ /* 0x002fc60000000f00 */
[----:B------:R-:W4:Y:S04]  /*26630*/  LDL.LU.64 R184, [R1+0x170] ;  /* 0x0001700001b87983 */ /* 0x000f280000300a00 */
[----:B------:R1:W-:Y:S04]  /*26640*/  STL [R1+0x19e0], R0 ;  /* 0x0019e00001007387 */ /* 0x0003e80000100800 */
[----:B------:R1:W-:Y:S04]  /*26650*/  STL [R1+0x19e4], R178 ;  /* 0x0019e4b201007387 */ /* 0x0003e80000100800 */
[----:B------:R-:W4:Y:S01]  /*26660*/  LDL.LU.64 R176, [R1+0x168] ;  /* 0x0001680001b07983 */ /* 0x000f220000300a00 */
[----:B-1----:R-:W-:-:S03]  /*26670*/  IMAD.MOV.U32 R0, RZ, RZ, R179 ;  /* 0x000000ffff007224 */ /* 0x002fc600078e00b3 */
[----:B------:R-:W-:Y:S04]  /*26680*/  STL [R1+0x19dc], R146 ;  /* 0x0019dc9201007387 */ /* 0x000fe80000100800 */
[----:B------:R1:W-:Y:S04]  /*26690*/  STL [R1+0x19d8], R0 ;  /* 0x0019d80001007387 */ /* 0x0003e80000100800 */
[----:B------:R-:W4:Y:S01]  /*266a0*/  LDL.LU.64 R178, [R1+0x30] ;  /* 0x0000300001b27983 */ /* 0x000f220000300a00 */
[----:B-1----:R-:W-:-:S03]  /*266b0*/  IMAD.MOV.U32 R0, RZ, RZ, R147 ;  /* 0x000000ffff007224 */ /* 0x002fc600078e0093 */
[----:B------:R-:W-:Y:S04]  /*266c0*/  STL [R1+0x19d4], R14 ;  /* 0x0019d40e01007387 */ /* 0x000fe80000100800 */
[----:B------:R1:W-:Y:S04]  /*266d0*/  STL [R1+0x19d0], R0 ;  /* 0x0019d00001007387 */ /* 0x0003e80000100800 */
[----:B------:R-:W-:Y:S01]  /*266e0*/  STL [R1+0x19cc], R180 ;  /* 0x0019ccb401007387 */ /* 0x000fe20000100800 */
[----:B-1----:R-:W-:-:S05]  /*266f0*/  IMAD.MOV.U32 R0, RZ, RZ, R15 ;  /* 0x000000ffff007224 */ /* 0x002fca00078e000f */
[----:B------:R1:W-:Y:S04]  /*26700*/  STL [R1+0x19c8], R0 ;  /* 0x0019c80001007387 */ /* 0x0003e80000100800 */
[----:B------:R-:W-:Y:S01]  /*26710*/  STL [R1+0x19c4], R148 ;  /* 0x0019c49401007387 */ /* 0x000fe20000100800 */
[----:B-1----:R-:W-:-:S05]  /*26720*/  MOV R0, R181 ;  /* 0x000000b500007202 */ /* 0x002fca0000000f00 */
[----:B------:R1:W-:Y:S04]  /*26730*/  STL [R1+0x19c0], R0 ;  /* 0x0019c00001007387 */ /* 0x0003e80000100800 */
[----:B------:R-:W4:Y:S01]  /*26740*/  LDL.LU.64 R180, [R1+0xff8] ;  /* 0x000ff80001b47983 */ /* 0x000f220000300a00 */
[----:B-1----:R-:W-:-:S03]  /*26750*/  IMAD.MOV.U32 R0, RZ, RZ, R149 ;  /* 0x000000ffff007224 */ /* 0x002fc600078e0095 */
[----:B--2---:R-:W-:Y:S04]  /*26760*/  STL [R1+0x19bc], R150 ;  /* 0x0019bc9601007387 */ /* 0x004fe80000100800 */
[----:B------:R1:W-:Y:S04]  /*26770*/  STL [R1+0x19b8], R0 ;  /* 0x0019b80001007387 */ /* 0x0003e80000100800 */
[----:B------:R-:W2:Y:S01]  /*26780*/  LDL.LU.64 R14, [R1+0xff0] ;  /* 0x000ff000010e7983 */ /* 0x000ea20000300a00 */
[----:B-1----:R-:W-:-:S05]  /*26790*/  IMAD.MOV.U32 R0, RZ, RZ, R151 ;  /* 0x000000ffff007224 */ /* 0x002fca00078e0097 */
[----:B------:R1:W-:Y:S04]  /*267a0*/  STL [R1+0x19b0], R0 ;  /* 0x0019b00001007387 */ /* 0x0003e80000100800 */
[----:B---3--:R3:W-:Y:S04]  /*267b0*/  STL [R1+0x19b4], R186 ;  /* 0x0019b4ba01007387 */ /* 0x0087e80000100800 */
[----:B------:R-:W2:Y:S01]  /*267c0*/  LDL.LU.64 R148, [R1+0x420] ;  /* 0x0004200001947983 */ /* 0x000ea20000300a00 */
[----:B-1----:R-:W-:-:S03]  /*267d0*/  IMAD.MOV.U32 R0, RZ, RZ, R187 ;  /* 0x000000ffff007224 */ /* 0x002fc600078e00bb */
[----:B------:R-:W2:Y:S04]  /*267e0*/  LDL.LU.64 R150, [R1+0x418] ;  /* 0x0004180001967983 */ /* 0x000ea80000300a00 */
[----:B------:R1:W-:Y:S04]  /*267f0*/  STL [R1+0x19a8], R0 ;  /* 0x0019a80001007387 */ /* 0x0003e80000100800 */
[----:B----4-:R4:W-:Y:S04]  /*26800*/  STL [R1+0x19ac], R182 ;  /* 0x0019acb601007387 */ /* 0x0109e80000100800 */
[----:B---3--:R-:W3:Y:S01]  /*26810*/  LDL.LU.64 R186, [R1+0x140] ;  /* 0x0001400001ba7983 */ /* 0x008ee20000300a00 */
[----:B-1----:R-:W-:-:S03]  /*26820*/  MOV R0, R183 ;  /* 0x000000b700007202 */ /* 0x002fc60000000f00 */
[----:B----4-:R-:W4:Y:S04]  /*26830*/  LDL.LU.64 R182, [R1+0x138] ;  /* 0x0001380001b67983 */ /* 0x010f280000300a00 */
[----:B------:R1:W-:Y:S04]  /*26840*/  STL [R1+0x19a0], R0 ;  /* 0x0019a00001007387 */ /* 0x0003e80000100800 */
[----:B------:R-:W-:Y:S01]  /*26850*/  STL [R1+0x19a4], R12 ;  /* 0x0019a40c01007387 */ /* 0x000fe20000100800 */
[----:B-1----:R-:W-:-:S03]  /*26860*/  IMAD.MOV.U32 R0, RZ, RZ, R13 ;  /* 0x000000ffff007224 */ /* 0x002fc600078e000d */
[----:B------:R-:W-:Y:S04]  /*26870*/  STL [R1+0x199c], R16 ;  /* 0x00199c1001007387 */ /* 0x000fe80000100800 */
[----:B------:R1:W-:Y:S02]  /*26880*/  STL [R1+0x1998], R0 ;  /* 0x0019980001007387 */ /* 0x0003e40000100800 */
[----:B-1----:R-:W-:Y:S02]  /*26890*/  IMAD.MOV.U32 R0, RZ, RZ, R17 ;  /* 0x000000ffff007224 */ /* 0x002fe400078e0011 */
        /* <DEDUP_REMOVED lines=10> */
[----:B------:R-:W-:Y:S04]  /*26940*/  STL [R1+0x197c], R178 ;  /* 0x00197cb201007387 */ /* 0x000fe80000100800 */
[----:B------:R1:W-:Y:S04]  /*26950*/  STL [R1+0x1978], R0 ;  /* 0x0019780001007387 */ /* 0x0003e80000100800 */
[----:B------:R-:W4:Y:S01]  /*26960*/  LDL.LU.64 R16, [R1+0xfe0] ;  /* 0x000fe00001107983 */ /* 0x000f220000300a00 */
[----:B-1----:R-:W-:-:S05]  /*26970*/  IMAD.MOV.U32 R0, RZ, RZ, R179 ;  /* 0x000000ffff007224 */ /* 0x002fca00078e00b3 */
[----:B------:R1:W-:Y:S04]  /*26980*/  STL [R1+0x1970], R0 ;  /* 0x0019700001007387 */ /* 0x0003e80000100800 */
[----:B-----5:R-:W-:Y:S04]  /*26990*/  STL [R1+0x1974], R238 ;  /* 0x001974ee01007387 */ /* 0x020fe80000100800 */
[----:B------:R-:W4:Y:S04]  /*269a0*/  LDL.LU.64 R18, [R1+0x410] ;  /* 0x0004100001127983 */ /* 0x000f280000300a00 */
[----:B------:R-:W-:Y:S04]  /*269b0*/  STL [R1+0x1968], R239 ;  /* 0x001968ef01007387 */ /* 0x000fe80000100800 */
[----:B------:R-:W4:Y:S01]  /*269c0*/  LDL.LU.64 R176, [R1+0x3a8] ;  /* 0x0003a80001b07983 */ /* 0x000f220000300a00 */
[----:B-1----:R-:W-:-:S03]  /*269d0*/  IMAD.MOV.U32 R0, RZ, RZ, R181 ;  /* 0x000000ffff007224 */ /* 0x002fc600078e00b5 */
[----:B------:R1:W-:Y:S04]  /*269e0*/  STL [R1+0x196c], R180 ;  /* 0x00196cb401007387 */ /* 0x0003e80000100800 */
[----:B------:R-:W4:Y:S04]  /*269f0*/  LDL.LU.64 R178, [R1+0x130] ;  /* 0x0001300001b27983 */ /* 0x000f280000300a00 */
[----:B-1----:R-:W4:Y:S04]  /*26a00*/  LDL.LU.64 R180, [R1+0x128] ;  /* 0x0001280001b47983 */ /* 0x002f280000300a00 */
[----:B------:R2:W-:Y:S02]  /*26a10*/  STL [R1+0x1960], R0 ;  /* 0x0019600001007387 */ /* 0x0005e40000100800 */
[----:B--2---:R-:W-:-:S02]  /*26a20*/  MOV R0, R15 ;  /* 0x0000000f00007202 */ /* 0x004fc40000000f00 */
[----:B------:R-:W-:Y:S04]  /*26a30*/  STL [R1+0x1964], R14 ;  /* 0x0019640e01007387 */ /* 0x000fe80000100800 */
[----:B------:R-:W-:Y:S04]  /*26a40*/  STL [R1+0x195c], R148 ;  /* 0x00195c9401007387 */ /* 0x000fe80000100800 */
[----:B------:R1:W-:Y:S04]  /*26a50*/  STL [R1+0x1958], R0 ;  /* 0x0019580001007387 */ /* 0x0003e80000100800 */
[----:B------:R-:W-:Y:S01]  /*26a60*/  STL [R1+0x1954], R150 ;  /* 0x0019549601007387 */ /* 0x000fe20000100800 */
[----:B-1----:R-:W-:-:S05]  /*26a70*/  IMAD.MOV.U32 R0, RZ, RZ, R149 ;  /* 0x000000ffff007224 */ /* 0x002fca00078e0095 */
[----:B------:R1:W-:Y:S04]  /*26a80*/  STL [R1+0x1950], R0 ;  /* 0x0019500001007387 */ /* 0x0003e80000100800 */
[----:B---3--:R-:W-:Y:S01]  /*26a90*/  STL [R1+0x194c], R186 ;  /* 0x00194cba01007387 */ /* 0x008fe20000100800 */
[----:B-1----:R-:W-:-:S05]  /*26aa0*/  IMAD.MOV.U32 R0, RZ, RZ, R151 ;  /* 0x000000ffff007224 */ /* 0x002fca00078e0097 */
[----:B------:R1:W-:Y:S04]  /*26ab0*/  STL [R1+0x1948], R0 ;  /* 0x0019480001007387 */ /* 0x0003e80000100800 */
[----:B----4-:R-:W-:Y:S01]  /*26ac0*/  STL [R1+0x1944], R182 ;  /* 0x001944b601007387 */ /* 0x010fe20000100800 */
[----:B-1----:R-:W-:-:S05]  /*26ad0*/  IMAD.MOV.U32 R0, RZ, RZ, R187 ;  /* 0x000000ffff007224 */ /* 0x002fca00078e00bb */
[----:B------:R1:W-:Y:S04]  /*26ae0*/  STL [R1+0x1940], R0 ;  /* 0x0019400001007387 */ /* 0x0003e80000100800 */
[----:B------:R-:W2:Y:S01]  /*26af0*/  LDL.LU.64 R186, [R1+0x1078] ;  /* 0x0010780001ba7983 */ /* 0x000ea20000300a00 */
[----:B-1----:R-:W-:-:S03]  /*26b00*/  MOV R0, R183 ;  /* 0x000000b700007202 */ /* 0x002fc60000000f00 */
[----:B------:R-:W-:Y:S04]  /*26b10*/  STL [R1+0x193c], R236 ;  /* 0x00193cec01007387 */ /* 0x000fe80000100800 */
[----:B------:R1:W-:Y:S04]  /*26b20*/  STL [R1+0x1938], R0 ;  /* 0x0019380001007387 */ /* 0x0003e80000100800 */
[----:B------:R-:W-:Y:S04]  /*26b30*/  STL [R1+0x1930], R237 ;  /* 0x001930ed01007387 */ /* 0x000fe80000100800 */
[----:B------:R-:W3:Y:S04]  /*26b40*/  LDL.LU.64 R14, [R1+0x1080] ;  /* 0x00108000010e7983 */ /* 0x000ee80000300a00 */
[----:B------:R-:W-:Y:S04]  /*26b50*/  STL [R1+0x1934], R230 ;  /* 0x001934e601007387 */ /* 0x000fe80000100800 */
[----:B------:R-:W4:Y:S04]  /*26b60*/  LDL.LU.64 R148, [R1+0x2a8] ;  /* 0x0002a80001947983 */ /* 0x000f280000300a00 */
[----:B------:R-:W-:Y:S04]  /*26b70*/  STL [R1+0x1928], R231 ;  /* 0x001928e701007387 */ /* 0x000fe80000100800 */
[----:B------:R-:W4:Y:S04]  /*26b80*/  LDL.LU.64 R150, [R1+0x280] ;  /* 0x0002800001967983 */ /* 0x000f280000300a00 */
[----:B------:R1:W-:Y:S04]  /*26b90*/  STL [R1+0x192c], R184 ;  /* 0x00192cb801007387 */ /* 0x0003e80000100800 */
[----:B------:R-:W4:Y:S01]  /*26ba0*/  LDL.LU.64 R182, [R1+0x120] ;  /* 0x0001200001b67983 */ /* 0x000f220000300a00 */
[----:B-1----:R-:W-:-:S03]  /*26bb0*/  IMAD.MOV.U32 R0, RZ, RZ, R185 ;  /* 0x000000ffff007224 */ /* 0x002fc600078e00b9 */
[----:B------:R-:W4:Y:S04]  /*26bc0*/  LDL.LU.64 R184, [R1+0x118] ;  /* 0x0001180001b87983 */ /* 0x000f280000300a00 */
[----:B------:R1:W-:Y:S04]  /*26bd0*/  STL [R1+0x1920], R0 ;  /* 0x0019200001007387 */ /* 0x0003e80000100800 */
[----:B------:R-:W-:Y:S01]  /*26be0*/  STL [R1+0x1924], R16 ;  /* 0x0019241001007387 */ /* 0x000fe20000100800 */
        /* <DEDUP_REMOVED lines=9> */
[----:B------:R-:W-:Y:S01]  /*26c80*/  STL [R1+0x1904], R180 ;  /* 0x001904b401007387 */ /* 0x000fe20000100800 */
[----:B-1----:R-:W-:-:S05]  /*26c90*/  IMAD.MOV.U32 R0, RZ, RZ, R179 ;  /* 0x000000ffff007224 */ /* 0x002fca00078e00b3 */
[----:B------:R1:W-:Y:S04]  /*26ca0*/  STL [R1+0x1900], R0 ;  /* 0x0019000001007387 */ /* 0x0003e80000100800 */
[----:B------:R-:W4:Y:S01]  /*26cb0*/  LDL.LU.64 R178, [R1+0x1098] ;  /* 0x0010980001b27983 */ /* 0x000f220000300a00 */
[----:B-1----:R-:W-:-:S03]  /*26cc0*/  IMAD.MOV.U32 R0, RZ, RZ, R181 ;  /* 0x000000ffff007224 */ /* 0x002fc600078e00b5 */
[----:B------:R-:W-:Y:S04]  /*26cd0*/  STL [R1+0x18fc], R228 ;  /* 0x0018fce401007387 */ /* 0x000fe80000100800 */
[----:B------:R1:W-:Y:S04]  /*26ce0*/  STL [R1+0x18f8], R0 ;  /* 0x0018f80001007387 */ /* 0x0003e80000100800 */
[----:B------:R-:W-:Y:S04]  /*26cf0*/  STL [R1+0x18f0], R229 ;  /* 0x0018f0e501007387 */ /* 0x000fe80000100800 */
[----:B------:R-:W4:Y:S04]  /*26d00*/  LDL.LU.64 R16, [R1+0x10a0] ;  /* 0x0010a00001107983 */ /* 0x000f280000300a00 */
[----:B------:R-:W-:Y:S04]  /*26d10*/  STL [R1+0x18f4], R202 ;  /* 0x0018f4ca01007387 */ /* 0x000fe80000100800 */
[----:B------:R-:W4:Y:S04]  /*26d20*/  LDL.LU.64 R18, [R1+0x278] ;  /* 0x0002780001127983 */ /* 0x000f280000300a00 */
[----:B------:R-:W-:Y:S04]  /*26d30*/  STL [R1+0x18d8], R203 ;  /* 0x0018d8cb01007387 */ /* 0x000fe80000100800 */
[----:B------:R-:W4:Y:S04]  /*26d40*/  LDL.LU.64 R176, [R1+0x270] ;  /* 0x0002700001b07983 */ /* 0x000f280000300a00 */
[----:B--2---:R2:W-:Y:S04]  /*26d50*/  STL [R1+0x18e0], R186 ;  /* 0x0018e0ba01007387 */ /* 0x0045e80000100800 */
[----:B------:R-:W4:Y:S01]  /*26d60*/  LDL.LU.64 R180, [R1+0x100] ;  /* 0x0001000001b47983 */ /* 0x000f220000300a00 */
[----:B-1----:R-:W-:-:S03]  /*26d70*/  IMAD.MOV.U32 R0, RZ, RZ, R187 ;  /* 0x000000ffff007224 */ /* 0x002fc600078e00bb */
[----:B--2---:R-:W2:Y:S04]  /*26d80*/  LDL.LU.64 R186, [R1+0xf8] ;  /* 0x0000f80001ba7983 */ /* 0x004ea80000300a00 */
[----:B------:R1:W-:Y:S04]  /*26d90*/  STL [R1+0x18dc], R0 ;  /* 0x0018dc0001007387 */ /* 0x0003e80000100800 */
[----:B---3--:R-:W-:Y:S01]  /*26da0*/  STL [R1+0x18e8], R14 ;  /* 0x0018e80e01007387 */ /* 0x008fe20000100800 */
[----:B-1----:R-:W-:-:S03]  /*26db0*/  MOV R0, R15 ;  /* 0x0000000f00007202 */ /* 0x002fc60000000f00 */
[----:B----4-:R-:W-:Y:S04]  /*26dc0*/  STL [R1+0x18ec], R148 ;  /* 0x0018ec9401007387 */ /* 0x010fe80000100800 */
[----:B------:R1:W-:Y:S04]  /*26dd0*/  STL [R1+0x18e4], R0 ;  /* 0x0018e40001007387 */ /* 0x0003e80000100800 */
[----:B------:R-:W-:Y:S01]  /*26de0*/  STL [R1+0x18d4], R150 ;  /* 0x0018d49601007387 */ /* 0x000fe20000100800 */
[----:B-1----:R-:W-:-:S05]  /*26df0*/  IMAD.MOV.U32 R0, RZ, RZ, R149 ;  /* 0x000000ffff007224 */ /* 0x002fca00078e0095 */
[----:B------:R1:W-:Y:S04]  /*26e00*/  STL [R1+0x18d0], R0 ;  /* 0x0018d00001007387 */ /* 0x0003e80000100800 */
[----:B------:R-:W-:Y:S01]  /*26e10*/  STL [R1+0x18cc], R182 ;  /* 0x0018ccb601007387 */ /* 0x000fe20000100800 */
[----:B-1----:R-:W-:-:S05]  /*26e20*/  IMAD.MOV.U32 R0, RZ, RZ, R151 ;  /* 0x000000ffff007224 */ /* 0x002fca00078e0097 */
[----:B------:R1:W-:Y:S04]  /*26e30*/  STL [R1+0x18c8], R0 ;  /* 0x0018c80001007387 */ /* 0x0003e80000100800 */
[----:B------:R-:W-:Y:S01]  /*26e40*/  STL [R1+0x18c4], R184 ;  /* 0x0018c4b801007387 */ /* 0x000fe20000100800 */
[----:B-1----:R-:W-:-:S05]  /*26e50*/  IMAD.MOV.U32 R0, RZ, RZ, R183 ;  /* 0x000000ffff007224 */ /* 0x002fca00078e00b7 */
[----:B------:R1:W-:Y:S04]  /*26e60*/  STL [R1+0x18c0], R0 ;  /* 0x0018c00001007387 */ /* 0x0003e80000100800 */
[----:B------:R-:W3:Y:S01]  /*26e70*/  LDL.LU.64 R182, [R1+0x10b8] ;  /* 0x0010b80001b67983 */ /* 0x000ee20000300a00 */
[----:B-1----:R-:W-:-:S03]  /*26e80*/  MOV R0, R185 ;  /* 0x000000b900007202 */ /* 0x002fc60000000f00 */
        /* <DEDUP_REMOVED lines=8> */
[----:B------:R1:W-:Y:S02]  /*26f10*/  STL [R1+0x18a0], R178 ;  /* 0x0018a0b201007387 */ /* 0x0003e40000100800 */
[----:B-1----:R-:W-:-:S02]  /*26f20*/  IMAD.MOV.U32 R0, RZ, RZ, R179 ;  /* 0x000000ffff007224 */ /* 0x002fc400078e00b3 */
[----:B------:R-:W4:Y:S04]  /*26f30*/  LDL.LU.64 R184, [R1+0xf0] ;  /* 0x0000f00001b87983 */ /* 0x000f280000300a00 */
        /* <DEDUP_REMOVED lines=8> */
[----:B------:R1:W-:Y:S02]  /*26fc0*/  STL [R1+0x1890], R0 ;  /* 0x0018900001007387 */ /* 0x0003e40000100800 */
[----:B-1----:R-:W-:Y:S02]  /*26fd0*/  MOV R0, R177 ;  /* 0x000000b100007202 */ /* 0x002fe40000000f00 */
[----:B------:R-:W-:Y:S04]  /*26fe0*/  STL [R1+0x188c], R180 ;  /* 0x00188cb401007387 */ /* 0x000fe80000100800 */
[----:B------:R1:W-:Y:S04]  /*26ff0*/  STL [R1+0x1888], R0 ;  /* 0x0018880001007387 */ /* 0x0003e80000100800 */
[----:B--2---:R-:W-:Y:S01]  /*27000*/  STL [R1+0x1884], R186 ;  /* 0x001884ba01007387 */ /* 0x004fe20000100800 */
[----:B-1----:R-:W-:-:S05]  /*27010*/  IMAD.MOV.U32 R0, RZ, RZ, R181 ;  /* 0x000000ffff007224 */ /* 0x002fca00078e00b5 */
[----:B------:R1:W-:Y:S04]  /*27020*/  STL [R1+0x1880], R0 ;  /* 0x0018800001007387 */ /* 0x0003e80000100800 */
[----:B------:R-:W2:Y:S01]  /*27030*/  LDL.LU.64 R180, [R1+0x10d8] ;  /* 0x0010d80001b47983 */ /* 0x000ea20000300a00 */
[----:B-1----:R-:W-:-:S03]  /*27040*/  IMAD.MOV.U32 R0, RZ, RZ, R187 ;  /* 0x000000ffff007224 */ /* 0x002fc600078e00bb */
[----:B------:R-:W-:Y:S04]  /*27050*/  STL [R1+0x187c], R164 ;  /* 0x00187ca401007387 */ /* 0x000fe80000100800 */
[----:B------:R1:W-:Y:S04]  /*27060*/  STL [R1+0x1878], R0 ;  /* 0x0018780001007387 */ /* 0x0003e80000100800 */
[----:B------:R-:W-:Y:S04]  /*27070*/  STL [R1+0x1870], R165 ;  /* 0x001870a501007387 */ /* 0x000fe80000100800 */
[----:B------:R-:W2:Y:S04]  /*27080*/  LDL.LU.64 R16, [R1+0x10e0] ;  /* 0x0010e00001107983 */ /* 0x000ea80000300a00 */
[----:B------:R-:W-:Y:S04]  /*27090*/  STL [R1+0x1874], R126 ;  /* 0x0018747e01007387 */ /* 0x000fe80000100800 */
[----:B------:R-:W2:Y:S04]  /*270a0*/  LDL.LU.64 R18, [R1+0x230] ;  /* 0x0002300001127983 */ /* 0x000ea80000300a00 */
[----:B------:R-:W-:Y:S04]  /*270b0*/  STL [R1+0x1858], R127 ;  /* 0x0018587f01007387 */ /* 0x000fe80000100800 */
[----:B------:R-:W2:Y:S04]  /*270c0*/  LDL.LU.64 R176, [R1+0x228] ;  /* 0x0002280001b07983 */ /* 0x000ea80000300a00 */
[----:B---3--:R3:W-:Y:S04]  /*270d0*/  STL [R1+0x1860], R182 ;  /* 0x001860b601007387 */ /* 0x0087e80000100800 */
[----:B------:R-:W2:Y:S01]  /*270e0*/  LDL.LU.64 R186, [R1+0xe0] ;  /* 0x0000e00001ba7983 */ /* 0x000ea20000300a00 */
[----:B-1----:R-:W-:-:S03]  /*270f0*/  IMAD.MOV.U32 R0, RZ, RZ, R183 ;  /* 0x000000ffff007224 */ /* 0x002fc600078e00b7 */
[----:B---3--:R-:W3:Y:S04]  /*27100*/  LDL.LU.64 R182, [R1+0xd8] ;  /* 0x0000d80001b67983 */ /* 0x008ee80000300a00 */
[----:B------:R1:W-:Y:S04]  /*27110*/  STL [R1+0x185c], R0 ;  /* 0x00185c0001007387 */ /* 0x0003e80000100800 */
[----:B----4-:R-:W-:Y:S01]  /*27120*/  STL [R1+0x1868], R14 ;  /* 0x0018680e01007387 */ /* 0x010fe20000100800 */
[----:B-1----:R-:W-:-:S03]  /*27130*/  MOV R0, R15 ;  /* 0x0000000f00007202 */ /* 0x002fc60000000f00 */
[----:B------:R-:W-:Y:S04]  /*27140*/  STL [R1+0x186c], R148 ;  /* 0x00186c9401007387 */ /* 0x000fe80000100800 */
[----:B------:R1:W-:Y:S04]  /*27150*/  STL [R1+0x1864], R0 ;  /* 0x0018640001007387 */ /* 0x0003e80000100800 */
[----:B------:R-:W-:Y:S01]  /*27160*/  STL [R1+0x1854], R150 ;  /* 0x0018549601007387 */ /* 0x000fe20000100800 */
[----:B-1----:R-:W-:-:S05]  /*27170*/  IMAD.MOV.U32 R0, RZ, RZ, R149 ;  /* 0x000000ffff007224 */ /* 0x002fca00078e0095 */
[----:B------:R1:W-:Y:S02]  /*27180*/  STL [R1+0x1850], R0 ;  /* 0x0018500001007387 */ /* 0x0003e40000100800 */
[----:B-1----:R-:W-:Y:S02]  /*27190*/  IMAD.MOV.U32 R0, RZ, RZ, R151 ;  /* 0x000000ffff007224 */ /* 0x002fe400078e0097 */
[----:B------:R-:W-:Y:S04]  /*271a0*/  STL [R1+0x184c], R184 ;  /* 0x00184cb801007387 */ /* 0x000fe80000100800 */
        /* <DEDUP_REMOVED lines=9> */
[----:B------:R-:W3:Y:S04]  /*27240*/  LDL.LU.64 R14, [R1+0x1108] ;  /* 0x00110800010e7983 */ /* 0x000ee80000300a00 */
[----:B------:R-:W-:Y:S04]  /*27250*/  STL [R1+0x1834], R86 ;  /* 0x0018345601007387 */ /* 0x000fe80000100800 */
[----:B------:R-:W3:Y:S04]  /*27260*/  LDL.LU.64 R148, [R1+0x1068] ;  /* 0x0010680001947983 */ /* 0x000ee80000300a00 */
[----:B------:R-:W-:Y:S04]  /*27270*/  STL [R1+0x1818], R87 ;  /* 0x0018185701007387 */ /* 0x000fe80000100800 */
[----:B------:R-:W3:Y:S04]  /*27280*/  LDL.LU.64 R150, [R1+0x1070] ;  /* 0x0010700001967983 */ /* 0x000ee80000300a00 */
[----:B--2---:R2:W-:Y:S04]  /*27290*/  STL [R1+0x1820], R180 ;  /* 0x001820b401007387 */ /* 0x0045e80000100800 */
[----:B------:R-:W4:Y:S01]  /*272a0*/  LDL.LU.64 R178, [R1+0xc0] ;  /* 0x0000c00001b27983 */ /* 0x000f220000300a00 */
[----:B-1----:R-:W-:-:S03]  /*272b0*/  IMAD.MOV.U32 R0, RZ, RZ, R181 ;  /* 0x000000ffff007224 */ /* 0x002fc600078e00b5 */
[----:B--2---:R-:W2:Y:S04]  /*272c0*/  LDL.LU.64 R180, [R1+0xb8] ;  /* 0x0000b80001b47983 */ /* 0x004ea80000300a00 */
        /* <DEDUP_REMOVED lines=11> */
[----:B---3--:R-:W-:Y:S01]  /*27380*/  STL [R1+0x1804], R182 ;  /* 0x001804b601007387 */ /* 0x008fe20000100800 */
[----:B-1----:R-:W-:-:S05]  /*27390*/  IMAD.MOV.U32 R0, RZ, RZ, R187 ;  /* 0x000000ffff007224 */ /* 0x002fca00078e00bb */
[----:B------:R1:W-:Y:S04]  /*273a0*/  STL [R1+0x1800], R0 ;  /* 0x0018000001007387 */ /* 0x0003e80000100800 */
[----:B------:R-:W3:Y:S01]  /*273b0*/  LDL.LU.64 R186, [R1+0x1130] ;  /* 0x0011300001ba7983 */ /* 0x000ee20000300a00 */
[----:B-1----:R-:W-:-:S03]  /*273c0*/  IMAD.MOV.U32 R0, RZ, RZ, R183 ;  /* 0x000000ffff007224 */ /* 0x002fc600078e00b7 */
        /* <DEDUP_REMOVED lines=8> */
[----:B------:R1:W-:Y:S02]  /*27450*/  STL [R1+0x17d0], R184 ;  /* 0x0017d0b801007387 */ /* 0x0003e40000100800 */
[----:B-1----:R-:W-:-:S02]  /*27460*/  IMAD.MOV.U32 R0, RZ, RZ, R185 ;  /* 0x000000ffff007224 */ /* 0x002fc400078e00b9 */
[----:B------:R-:W3:Y:S04]  /*27470*/  LDL.LU.64 R182, [R1+0xb0] ;  /* 0x0000b00001b67983 */ /* 0x000ee80000300a00 */
[----:B------:R-:W3:Y:S04]  /*27480*/  LDL.LU.64 R184, [R1+0xa8] ;  /* 0x0000a80001b87983 */ /* 0x000ee80000300a00 */
[----:B------:R1:W-:Y:S04]  /*27490*/  STL [R1+0x17cc], R0 ;  /* 0x0017cc0001007387 */ /* 0x0003e80000100800 */
[----:B------:R-:W-:Y:S01]  /*274a0*/  STL [R1+0x17d8], R14 ;  /* 0x0017d80e01007387 */ /* 0x000fe20000100800 */
[----:B-1----:R-:W-:-:S03]  /*274b0*/  MOV R0, R15 ;  /* 0x0000000f00007202 */ /* 0x002fc60000000f00 */
[----:B------:R-:W-:Y:S04]  /*274c0*/  STL [R1+0x17e0], R148 ;  /* 0x0017e09401007387 */ /* 0x000fe80000100800 */
[----:B------:R1:W-:Y:S04]  /*274d0*/  STL [R1+0x17d4], R0 ;  /* 0x0017d40001007387 */ /* 0x0003e80000100800 */
[----:B------:R-:W-:Y:S01]  /*274e0*/  STL [R1+0x17e8], R150 ;  /* 0x0017e89601007387 */ /* 0x000fe20000100800 */
[----:B-1----:R-:W-:-:S05]  /*274f0*/  IMAD.MOV.U32 R0, RZ, RZ, R149 ;  /* 0x000000ffff007224 */ /* 0x002fca00078e0095 */
[----:B------:R1:W-:Y:S02]  /*27500*/  STL [R1+0x17dc], R0 ;  /* 0x0017dc0001007387 */ /* 0x0003e40000100800 */
[----:B-1----:R-:W-:Y:S02]  /*27510*/  IMAD.MOV.U32 R0, RZ, RZ, R151 ;  /* 0x000000ffff007224 */ /* 0x002fe400078e0097 */
[----:B----4-:R-:W-:Y:S04]  /*27520*/  STL [R1+0x17ec], R178 ;  /* 0x0017ecb201007387 */ /* 0x010fe80000100800 */
[----:B------:R1:W-:Y:S04]  /*27530*/  STL [R1+0x17e4], R0 ;  /* 0x0017e40001007387 */ /* 0x0003e80000100800 */
[----:B--2---:R-:W-:Y:S01]  /*27540*/  STL [R1+0x17c4], R180 ;  /* 0x0017c4b401007387 */ /* 0x004fe20000100800 */
[----:B-1----:R-:W-:-:S05]  /*27550*/  IMAD.MOV.U32 R0, RZ, RZ, R179 ;  /* 0x000000ffff007224 */ /* 0x002fca00078e00b3 */
[----:B------:R1:W-:Y:S04]  /*27560*/  STL [R1+0x17c0], R0 ;  /* 0x0017c00001007387 */ /* 0x0003e80000100800 */
[----:B------:R-:W2:Y:S01]  /*27570*/  LDL.LU.64 R178, [R1+0x1160] ;  /* 0x0011600001b27983 */ /* 0x000ea20000300a00 */
        /* <DEDUP_REMOVED lines=9> */
[----:B---3--:R3:W-:Y:S04]  /*27610*/  STL [R1+0x1790], R186 ;  /* 0x001790ba01007387 */ /* 0x0087e80000100800 */
[----:B------:R-:W4:Y:S01]  /*27620*/  LDL.LU.64 R180, [R1+0xa0] ;  /* 0x0000a00001b47983 */ /* 0x000f220000300a00 */
[----:B-1----:R-:W-:-:S03]  /*27630*/  IMAD.MOV.U32 R0, RZ, RZ, R187 ;  /* 0x000000ffff007224 */ /* 0x002fc600078e00bb */
[----:B---3--:R-:W4:Y:S04]  /*27640*/  LDL.LU.64 R186, [R1+0x98] ;  /* 0x0000980001ba7983 */ /* 0x008f280000300a00 */
        /* <DEDUP_REMOVED lines=25> */
[----:B------:R-:W3:Y:S01]  /*277e0*/  LDL.LU.64 R184, [R1+0x80] ;  /* 0x0000800001b87983 */ /* 0x000ee20000300a00 */
[----:B-1----:R-:W-:-:S03]  /*277f0*/  IMAD.MOV.U32 R0, RZ, RZ, R179 ;  /* 0x000000ffff007224 */ /* 0x002fc600078e00b3 */
[----:B--2---:R-:W2:Y:S04]  /*27800*/  LDL.LU.64 R178, [R1+0x78] ;  /* 0x0000780001b27983 */ /* 0x004ea80000300a00 */
        /* <DEDUP_REMOVED lines=14> */
[----:B------:R-:W4:Y:S01]  /*278f0*/  LDL.LU.64 R180, [R1+0x11c0] ;  /* 0x0011c00001b47983 */ /* 0x000f220000300a00 */
[----:B-1----:R-:W-:-:S03]  /*27900*/  MOV R0, R187 ;  /* 0x000000bb00007202 */ /* 0x002fc60000000f00 */
[----:B------:R-:W-:Y:S04]  /*27910*/  STL [R1+0x173c], R64 ;  /* 0x00173c4001007387 */ /* 0x000fe80000100800 */
[----:B------:R1:W-:Y:S04]  /*27920*/  STL [R1+0x1738], R0 ;  /* 0x0017380001007387 */ /* 0x0003e80000100800 */
[----:B------:R-:W4:Y:S04]  /*27930*/  LDL.LU.64 R14, [R1+0x11c8] ;  /* 0x0011c800010e7983 */ /* 0x000f280000300a00 */
[----:B------:R-:W-:Y:S04]  /*27940*/  STL [R1+0x1730], R65 ;  /* 0x0017304101007387 */ /* 0x000fe80000100800 */
        /* <DEDUP_REMOVED lines=17> */
[----:B---3--:R-:W-:Y:S04]  /*27a60*/  STL [R1+0x172c], R184 ;  /* 0x00172cb801007387 */ /* 0x008fe80000100800 */
        /* <DEDUP_REMOVED lines=14> */
[----:B----4-:R4:W-:Y:S01]  /*27b50*/  STL [R1+0x16c0], R180 ;  /* 0x0016c0b401007387 */ /* 0x0109e20000100800 */
[----:B-1----:R-:W-:-:S03]  /*27b60*/  IMAD.MOV.U32 R0, RZ, RZ, R181 ;  /* 0x000000ffff007224 */ /* 0x002fc600078e00b5 */
[----:B------:R-:W3:Y:S04]  /*27b70*/  LDL.LU.64 R178, [R1+0x198] ;  /* 0x0001980001b27983 */ /* 0x000ee80000300a00 */
[----:B------:R-:W-:Y:S04]  /*27b80*/  STL [R1+0x16c8], R14 ;  /* 0x0016c80e01007387 */ /* 0x000fe80000100800 */
[----:B------:R1:W-:Y:S04]  /*27b90*/  STL [R1+0x16bc], R0 ;  /* 0x0016bc0001007387 */ /* 0x0003e80000100800 */
[----:B----4-:R-:W3:Y:S01]  /*27ba0*/  LDL.LU.64 R180, [R1+0x1a0] ;  /* 0x0001a00001b47983 */ /* 0x010ee20000300a00 */
        /* <DEDUP_REMOVED lines=16> */
[----:B------:R-:W3:Y:S04]  /*27cb0*/  LDL.LU.64 R14, [R1+0x1228] ;  /* 0x00122800010e7983 */ /* 0x000ee80000300a00 */
[----:B------:R-:W-:Y:S04]  /*27cc0*/  STL [R1+0x16b0], R57 ;  /* 0x0016b03901007387 */ /* 0x000fe80000100800 */
        /* <DEDUP_REMOVED lines=9> */
[----:B---3--:R-:W-:Y:S01]  /*27d60*/  STL [R1+0x1688], R16 ;  /* 0x0016881001007387 */ /* 0x008fe20000100800 */
        /* <DEDUP_REMOVED lines=9> */
[----:B------:R-:W3:Y:S01]  /*27e00*/  LDL.LU.64 R176, [R1+0x1278] ;  /* 0x0012780001b07983 */ /* 0x000ee20000300a00 */
[----:B-1----:R-:W-:-:S05]  /*27e10*/  IMAD.MOV.U32 R0, RZ, RZ, R179 ;  /* 0x000000ffff007224 */ /* 0x002fca00078e00b3 */
[----:B------:R1:W-:Y:S04]  /*27e20*/  STL [R1+0x169c], R0 ;  /* 0x00169c0001007387 */ /* 0x0003e80000100800 */
[----:B------:R-:W-:Y:S04]  /*27e30*/  STL [R1+0x16a8], R180 ;  /* 0x0016a8b401007387 */ /* 0x000fe80000100800 */
[----:B------:R-:W3:Y:S01]  /*27e40*/  LDL.LU.64 R18, [R1+0x1280] ;  /* 0x0012800001127983 */ /* 0x000ee20000300a00 */
[----:B-1----:R-:W-:-:S05]  /*27e50*/  IMAD.MOV.U32 R0, RZ, RZ, R181 ;  /* 0x000000ffff007224 */ /* 0x002fca00078e00b5 */
[----:B------:R1:W-:Y:S04]  /*27e60*/  STL [R1+0x16a4], R0 ;  /* 0x0016a40001007387 */ /* 0x0003e80000100800 */
[----:B------:R-:W-:Y:S04]  /*27e70*/  STL [R1+0x16ac], R52 ;  /* 0x0016ac3401007387 */ /* 0x000fe80000100800 */
[----:B------:R-:W-:Y:S04]  /*27e80*/  STL [R1+0x1670], R53 ;  /* 0x0016703501007387 */ /* 0x000fe80000100800 */
[----:B------:R-:W3:Y:S04]  /*27e90*/  LDL.LU.64 R16, [R1+0x1180] ;  /* 0x0011800001107983 */ /* 0x000ee80000300a00 */
[----:B------:R-:W-:Y:S04]  /*27ea0*/  STL [R1+0x1674], R50 ;  /* 0x0016743201007387 */ /* 0x000fe80000100800 */
[----:B------:R-:W-:Y:S04]  /*27eb0*/  STL [R1+0x1638], R51 ;  /* 0x0016383301007387 */ /* 0x000fe80000100800 */
[----:B------:R-:W3:Y:S01]  /*27ec0*/  LDL.LU.64 R178, [R1+0x1188] ;  /* 0x0011880001b27983 */ /* 0x000ee20000300a00 */
[----:B-1----:R-:W-:-:S03]  /*27ed0*/  IMAD.MOV.U32 R0, RZ, RZ, R187 ;  /* 0x000000ffff007224 */ /* 0x002fc600078e00bb */
[----:B------:R1:W-:Y:S04]  /*27ee0*/  STL [R1+0x1640], R186 ;  /* 0x001640ba01007387 */ /* 0x0003e80000100800 */
[----:B------:R-:W3:Y:S04]  /*27ef0*/  LDL.LU.64 R180, [R1+0x220] ;  /* 0x0002200001b47983 */ /* 0x000ee80000300a00 */
[----:B------:R-:W-:Y:S04]  /*27f00*/  STL [R1+0x1648], R14 ;  /* 0x0016480e01007387 */ /* 0x000fe80000100800 */
[----:B------:R1:W-:Y:S04]  /*27f10*/  STL [R1+0x163c], R0 ;  /* 0x00163c0001007387 */ /* 0x0003e80000100800 */
[----:B-1----:R-:W3:Y:S01]  /*27f20*/  LDL.LU.64 R186, [R1+0x258] ;  /* 0x0002580001ba7983 */ /* 0x002ee20000300a00 */
[----:B------:R-:W-:-:S03]  /*27f30*/  MOV R0, R15 ;  /* 0x0000000f00007202 */ /* 0x000fc60000000f00 */
        /* <DEDUP_REMOVED lines=20> */
[----:B---3--:R3:W-:Y:S01]  /*28080*/  STL [R1+0x1600], R176 ;  /* 0x001600b001007387 */ /* 0x0087e20000100800 */
[----:B-1----:R-:W-:-:S03]  /*28090*/  IMAD.MOV.U32 R0, RZ, RZ, R177 ;  /* 0x000000ffff007224 */ /* 0x002fc600078e00b1 */
[----:B------:R-:W4:Y:S04]  /*280a0*/  LDL.LU.64 R184, [R1+0x11b8] ;  /* 0x0011b80001b87983 */ /* 0x000f280000300a00 */
[----:B------:R-:W-:Y:S04]  /*280b0*/  STL [R1+0x1608], R18 ;  /* 0x0016081201007387 */ /* 0x000fe80000100800 */
[----:B------:R1:W-:Y:S04]  /*280c0*/  STL [R1+0x15fc], R0 ;  /* 0x0015fc0001007387 */ /* 0x0003e80000100800 */
[----:B---3--:R-:W3:Y:S01]  /*280d0*/  LDL.LU.64 R176, [R1+0x2a0] ;  /* 0x0002a00001b07983 */ /* 0x008ee20000300a00 */
[----:B-1----:R-:W-:-:S03]  /*280e0*/  IMAD.MOV.U32 R0, RZ, RZ, R19 ;  /* 0x000000ffff007224 */ /* 0x002fc600078e0013 */
[----:B------:R-:W-:Y:S04]  /*280f0*/  STL [R1+0x1610], R16 ;  /* 0x0016101001007387 */ /* 0x000fe80000100800 */
[----:B------:R1:W-:Y:S04]  /*28100*/  STL [R1+0x1604], R0 ;  /* 0x0016040001007387 */ /* 0x0003e80000100800 */
[----:B------:R-:W3:Y:S01]  /*28110*/  LDL.LU.64 R18, [R1+0x10e8] ;  /* 0x0010e80001127983 */ /* 0x000ee20000300a00 */
[----:B-1----:R-:W-:-:S03]  /*28120*/  IMAD.MOV.U32 R0, RZ, RZ, R17 ;  /* 0x000000ffff007224 */ /* 0x002fc600078e0011 */
[----:B------:R-:W-:Y:S04]  /*28130*/  STL [R1+0x1618], R178 ;  /* 0x001618b201007387 */ /* 0x000fe80000100800 */
[----:B------:R1:W-:Y:S02]  /*28140*/  STL [R1+0x160c], R0 ;  /* 0x00160c0001007387 */ /* 0x0003e40000100800 */
[----:B-1----:R-:W-:Y:S02]  /*28150*/  MOV R0, R179 ;  /* 0x000000b300007202 */ /* 0x002fe40000000f00 */
[----:B------:R-:W-:Y:S04]  /*28160*/  STL [R1+0x1620], R180 ;  /* 0x001620b401007387 */ /* 0x000fe80000100800 */
[----:B------:R1:W-:Y:S04]  /*28170*/  STL [R1+0x1614], R0 ;  /* 0x0016140001007387 */ /* 0x0003e80000100800 */
[----:B------:R-:W3:Y:S01]  /*28180*/  LDL.LU.64 R178, [R1+0x48] ;  /* 0x0000480001b27983 */ /* 0x000ee20000300a00 */
[----:B-1----:R-:W-:-:S05]  /*28190*/  IMAD.MOV.U32 R0, RZ, RZ, R181 ;  /* 0x000000ffff007224 */ /* 0x002fca00078e00b5 */
[----:B------:R1:W-:Y:S04]  /*281a0*/  STL [R1+0x161c], R0 ;  /* 0x00161c0001007387 */ /* 0x0003e80000100800 */
[----:B------:R1:W-:Y:S02]  /*281b0*/  STL [R1+0x1628], R186 ;  /* 0x001628ba01007387 */ /* 0x0003e40000100800 */
[----:B-1----:R-:W-:Y:S02]  /*281c0*/  IMAD.MOV.U32 R0, RZ, RZ, R187 ;  /* 0x000000ffff007224 */ /* 0x002fe400078e00bb */
[----:B------:R-:W3:Y:S04]  /*281d0*/  LDL.LU.64 R186, [R1+0x1320] ;  /* 0x0013200001ba7983 */ /* 0x000ee80000300a00 */
[----:B------:R1:W-:Y:S04]  /*281e0*/  STL [R1+0x1624], R0 ;  /* 0x0016240001007387 */ /* 0x0003e80000100800 */
[----:B------:R-:W-:Y:S04]  /*281f0*/  STL [R1+0x162c], R44 ;  /* 0x00162c2c01007387 */ /* 0x000fe80000100800 */
[----:B------:R-:W-:Y:S04]  /*28200*/  STL [R1+0x15f0], R45 ;  /* 0x0015f02d01007387 */ /* 0x000fe80000100800 */
[----:B------:R-:W3:Y:S04]  /*28210*/  LDL.LU.64 R180, [R1+0x1328] ;  /* 0x0013280001b47983 */ /* 0x000ee80000300a00 */
[----:B------:R-:W-:Y:S04]  /*28220*/  STL [R1+0x15f4], R42 ;  /* 0x0015f42a01007387 */ /* 0x000fe80000100800 */
[----:B------:R-:W-:Y:S04]  /*28230*/  STL [R1+0x15b8], R43 ;  /* 0x0015b82b01007387 */ /* 0x000fe80000100800 */
[----:B------:R-:W3:Y:S04]  /*28240*/  LDL.LU.64 R16, [R1+0x11e0] ;  /* 0x0011e00001107983 */ /* 0x000ee80000300a00 */
[----:B--2---:R2:W-:Y:S01]  /*28250*/  STL [R1+0x15c0], R182 ;  /* 0x0015c0b601007387 */ /* 0x0045e20000100800 */
[----:B-1----:R-:W-:-:S03]  /*28260*/  IMAD.MOV.U32 R0, RZ, RZ, R183 ;  /* 0x000000ffff007224 */ /* 0x002fc600078e00b7 */
[----:B--2---:R-:W2:Y:S04]  /*28270*/  LDL.LU.64 R182, [R1+0x11e8] ;  /* 0x0011e80001b67983 */ /* 0x004ea80000300a00 */
[----:B------:R1:W-:Y:S04]  /*28280*/  STL [R1+0x15bc], R0 ;  /* 0x0015bc0001007387 */ /* 0x0003e80000100800 */
[----:B----4-:R4:W-:Y:S01]  /*28290*/  STL [R1+0x15c8], R148 ;  /* 0x0015c89401007387 */ /* 0x0109e20000100800 */
[----:B-1----:R-:W-:-:S03]  /*282a0*/  MOV R0, R149 ;  /* 0x0000009500007202 */ /* 0x002fc60000000f00 */
[----:B----4-:R-:W4:Y:S04]  /*282b0*/  LDL.LU.64 R148, [R1+0x1110] ;  /* 0x0011100001947983 */ /* 0x010f280000300a00 */
[----:B------:R1:W-:Y:S04]  /*282c0*/  STL [R1+0x15c4], R0 ;  /* 0x0015c40001007387 */ /* 0x0003e80000100800 */
[----:B------:R1:W-:Y:S02]  /*282d0*/  STL [R1+0x15d0], R150 ;  /* 0x0015d09601007387 */ /* 0x0003e40000100800 */
[----:B-1----:R-:W-:-:S02]  /*282e0*/  IMAD.MOV.U32 R0, RZ, RZ, R151 ;  /* 0x000000ffff007224 */ /* 0x002fc400078e0097 */
[----:B------:R-:W4:Y:S04]  /*282f0*/  LDL.LU.64 R150, [R1+0x1118] ;  /* 0x0011180001967983 */ /* 0x000f280000300a00 */
[----:B------:R1:W-:Y:S04]  /*28300*/  STL [R1+0x15cc], R0 ;  /* 0x0015cc0001007387 */ /* 0x0003e80000100800 */
[----:B------:R1:W-:Y:S02]  /*28310*/  STL [R1+0x15d8], R184 ;  /* 0x0015d8b801007387 */ /* 0x0003e40000100800 */
[----:B-1----:R-:W-:-:S02]  /*28320*/  IMAD.MOV.U32 R0, RZ, RZ, R185 ;  /* 0x000000ffff007224 */ /* 0x002fc400078e00b9 */
[----:B------:R-:W4:Y:S04]  /*28330*/  LDL.LU.64 R184, [R1+0x50] ;  /* 0x0000500001b87983 */ /* 0x000f280000300a00 */
[----:B------:R1:W-:Y:S04]  /*28340*/  STL [R1+0x15d4], R0 ;  /* 0x0015d40001007387 */ /* 0x0003e80000100800 */
[----:B---3--:R3:W-:Y:S01]  /*28350*/  STL [R1+0x15e0], R176 ;  /* 0x0015e0b001007387 */ /* 0x0087e20000100800 */
[----:B-1----:R-:W-:-:S03]  /*28360*/  IMAD.MOV.U32 R0, RZ, RZ, R177 ;  /* 0x000000ffff007224 */ /* 0x002fc600078e00b1 */
[----:B---3--:R-:W3:Y:S04]  /*28370*/  LDL.LU.64 R176, [R1+0x88] ;  /* 0x0000880001b07983 */ /* 0x008ee80000300a00 */
[----:B------:R1:W-:Y:S04]  /*28380*/  STL [R1+0x15dc], R0 ;  /* 0x0015dc0001007387 */ /* 0x0003e80000100800 */
[----:B------:R1:W-:Y:S02]  /*28390*/  STL [R1+0x15e8], R18 ;  /* 0x0015e81201007387 */ /* 0x0003e40000100800 */
[----:B-1----:R-:W-:-:S02]  /*283a0*/  MOV R0, R19 ;  /* 0x0000001300007202 */ /* 0x002fc40000000f00 */
[----:B------:R-:W3:Y:S04]  /*283b0*/  LDL.LU.64 R18, [R1+0x1348] ;  /* 0x0013480001127983 */ /* 0x000ee80000300a00 */
[----:B------:R1:W-:Y:S04]  /*283c0*/  STL [R1+0x15e4], R0 ;  /* 0x0015e40001007387 */ /* 0x0003e80000100800 */
[----:B------:R-:W-:Y:S04]  /*283d0*/  STL [R1+0x15ec], R40 ;  /* 0x0015ec2801007387 */ /* 0x000fe80000100800 */
[----:B------:R-:W-:Y:S04]  /*283e0*/  STL [R1+0x1378], R41 ;  /* 0x0013782901007387 */ /* 0x000fe80000100800 */
[----:B------:R-:W3:Y:S01]  /*283f0*/  LDL.LU.64 R14, [R1+0x1350] ;  /* 0x00135000010e7983 */ /* 0x000ee20000300a00 */
[----:B-1----:R-:W-:-:S03]  /*28400*/  IMAD.MOV.U32 R0, RZ, RZ, R179 ;  /* 0x000000ffff007224 */ /* 0x002fc600078e00b3 */
[----:B------:R1:W-:Y:S04]  /*28410*/  STL [R1+0x1380], R178 ;  /* 0x001380b201007387 */ /* 0x0003e80000100800 */
[----:B-1----:R-:W3:Y:S04]  /*28420*/  LDL.LU.64 R178, [R1+0x1210] ;  /* 0x0012100001b27983 */ /* 0x002ee80000300a00 */
[----:B------:R1:W-:Y:S04]  /*28430*/  STL [R1+0x137c], R0 ;  /* 0x00137c0001007387 */ /* 0x0003e80000100800 */
[----:B------:R1:W-:Y:S02]  /*28440*/  STL [R1+0x1388], R186 ;  /* 0x001388ba01007387 */ /* 0x0003e40000100800 */
[----:B-1----:R-:W-:-:S02]  /*28450*/  IMAD.MOV.U32 R0, RZ, RZ, R187 ;  /* 0x000000ffff007224 */ /* 0x002fc400078e00bb */
[----:B------:R-:W3:Y:S04]  /*28460*/  LDL.LU.64 R186, [R1+0x1218] ;  /* 0x0012180001ba7983 */ /* 0x000ee80000300a00 */
[----:B------:R1:W-:Y:S04]  /*28470*/  STL [R1+0x1384], R0 ;  /* 0x0013840001007387 */ /* 0x0003e80000100800 */
[----:B------:R1:W-:Y:S02]  /*28480*/  STL [R1+0x1390], R180 ;  /* 0x001390b401007387 */ /* 0x0003e40000100800 */
[----:B-1----:R-:W-:-:S02]  /*28490*/  IMAD.MOV.U32 R0, RZ, RZ, R181 ;  /* 0x000000ffff007224 */ /* 0x002fc400078e00b5 */
[----:B------:R-:W3:Y:S04]  /*284a0*/  LDL.LU.64 R180, [R1+0x1140] ;  /* 0x0011400001b47983 */ /* 0x000ee80000300a00 */
[----:B------:R1:W-:Y:S04]  /*284b0*/  STL [R1+0x138c], R0 ;  /* 0x00138c0001007387 */ /* 0x0003e80000100800 */
[----:B------:R1:W-:Y:S02]  /*284c0*/  STL [R1+0x1398], R16 ;  /* 0x0013981001007387 */ /* 0x0003e40000100800 */
[----:B-1----:R-:W-:-:S02]  /*284d0*/  MOV R0, R17 ;  /* 0x0000001100007202 */ /* 0x002fc40000000f00 */
[----:B------:R-:W3:Y:S04]  /*284e0*/  LDL.LU.64 R16, [R1+0x1148] ;  /* 0x0011480001107983 */ /* 0x000ee80000300a00 */
[----:B------:R1:W-:Y:S04]  /*284f0*/  STL [R1+0x1394], R0 ;  /* 0x0013940001007387 */ /* 0x0003e80000100800 */
[----:B--2---:R2:W-:Y:S01]  /*28500*/  STL [R1+0x13a0], R182 ;  /* 0x0013a0b601007387 */ /* 0x0045e20000100800 */
[----:B-1----:R-:W-:-:S03]  /*28510*/  IMAD.MOV.U32 R0, RZ, RZ, R183 ;  /* 0x000000ffff007224 */ /* 0x002fc600078e00b7 */
[----:B--2---:R-:W2:Y:S04]  /*28520*/  LDL.LU.64 R182, [R1+0x90] ;  /* 0x0000900001b67983 */ /* 0x004ea80000300a00 */
[----:B------:R1:W-:Y:S04]  /*28530*/  STL [R1+0x139c], R0 ;  /* 0x00139c0001007387 */ /* 0x0003e80000100800 */
[----:B----4-:R4:W-:Y:S01]  /*28540*/  STL [R1+0x13a8], R148 ;  /* 0x0013a89401007387 */ /* 0x0109e20000100800 */
[----:B-1----:R-:W-:-:S03]  /*28550*/  IMAD.MOV.U32 R0, RZ, RZ, R149 ;  /* 0x000000ffff007224 */ /* 0x002fc600078e0095 */
[----:B----4-:R-:W4:Y:S04]  /*28560*/  LDL.LU.64 R148, [R1+0xc8] ;  /* 0x0000c80001947983 */ /* 0x010f280000300a00 */
[----:B------:R1:W-:Y:S04]  /*28570*/  STL [R1+0x13a4], R0 ;  /* 0x0013a40001007387 */ /* 0x0003e80000100800 */
[----:B------:R1:W-:Y:S02]  /*28580*/  STL [R1+0x13b0], R150 ;  /* 0x0013b09601007387 */ /* 0x0003e40000100800 */
[----:B-1----:R-:W-:-:S02]  /*28590*/  IMAD.MOV.U32 R0, RZ, RZ, R151 ;  /* 0x000000ffff007224 */ /* 0x002fc400078e0097 */
[----:B------:R-:W4:Y:S04]  /*285a0*/  LDL.LU.64 R150, [R1+0x1370] ;  /* 0x0013700001967983 */ /* 0x000f280000300a00 */
[----:B------:R1:W-:Y:S04]  /*285b0*/  STL [R1+0x13ac], R0 ;  /* 0x0013ac0001007387 */ /* 0x0003e80000100800 */
[----:B------:R1:W-:Y:S02]  /*285c0*/  STL [R1+0x13b8], R184 ;  /* 0x0013b8b801007387 */ /* 0x0003e40000100800 */
[----:B-1----:R-:W-:-:S02]  /*285d0*/  MOV R0, R185 ;  /* 0x000000b900007202 */ /* 0x002fc40000000f00 */
[----:B------:R-:W4:Y:S04]  /*285e0*/  LDL.LU.64 R184, [R1+0x1410] ;  /* 0x0014100001b87983 */ /* 0x000f280000300a00 */
[----:B------:R1:W-:Y:S04]  /*285f0*/  STL [R1+0x13b4], R0 ;  /* 0x0013b40001007387 */ /* 0x0003e80000100800 */
[----:B---3--:R3:W-:Y:S01]  /*28600*/  STL [R1+0x13c0], R176 ;  /* 0x0013c0b001007387 */ /* 0x0087e20000100800 */
[----:B-1----:R-:W-:-:S03]  /*28610*/  IMAD.MOV.U32 R0, RZ, RZ, R177 ;  /* 0x000000ffff007224 */ /* 0x002fc600078e00b1 */
[----:B---3--:R-:W3:Y:S04]  /*28620*/  LDL.LU.64 R176, [R1+0x1258] ;  /* 0x0012580001b07983 */ /* 0x008ee80000300a00 */
        /* <DEDUP_REMOVED lines=25> */
[----:B--2---:R2:W-:Y:S01]  /*287c0*/  STL [R1+0x13f8], R182 ;  /* 0x0013f8b601007387 */ /* 0x0045e20000100800 */
[----:B-1----:R-:W-:-:S03]  /*287d0*/  MOV R0, R183 ;  /* 0x000000b700007202 */ /* 0x002fc60000000f00 */
        /* <DEDUP_REMOVED lines=15> */
[----:B-1----:R-:W-:-:S03]  /*288d0*/  MOV R0, R177 ;  /* 0x000000b100007202 */ /* 0x002fc60000000f00 */
        /* <DEDUP_REMOVED lines=27> */
[----:B-1----:R-:W-:-:S03]  /*28a90*/  IMAD.MOV.U32 R0, RZ, RZ, R183 ;  /* 0x000000ffff007224 */ /* 0x002fc600078e00b7 */
[----:B--2---:R-:W2:Y:S04]  /*28aa0*/  LDL.LU.64 R182, [R1+0x11d0] ;  /* 0x0011d00001b67983 */ /* 0x004ea80000300a00 */
[----:B------:R1:W-:Y:S04]  /*28ab0*/  STL [R1+0x144c], R0 ;  /* 0x00144c0001007387 */ /* 0x0003e80000100800 */
[----:B----4-:R-:W-:Y:S04]  /*28ac0*/  STL [R1+0x1458], R148 ;  /* 0x0014589401007387 */ /* 0x010fe80000100800 */
[----:B------:R-:W4:Y:S01]  /*28ad0*/  LDL.LU.64 R12, [R1+0x11d8] ;  /* 0x0011d800010c7983 */ /* 0x000f220000300a00 */
[----:B-1----:R-:W-:-:S05]  /*28ae0*/  MOV R0, R149 ;  /* 0x0000009500007202 */ /* 0x002fca0000000f00 */
[----:B------:R1:W-:Y:S04]  /*28af0*/  STL [R1+0x1454], R0 ;  /* 0x0014540001007387 */ /* 0x0003e80000100800 */
[----:B------:R-:W-:Y:S01]  /*28b00*/  STL [R1+0x1460], R150 ;  /* 0x0014609601007387 */ /* 0x000fe20000100800 */
[----:B-1----:R-:W-:-:S03]  /*28b10*/  IMAD.MOV.U32 R0, RZ, RZ, R151 ;  /* 0x000000ffff007224 */ /* 0x002fc600078e0097 */
[----:B------:R-:W4:Y:S04]  /*28b20*/  LDL.LU.64 R148, [R1+0x150] ;  /* 0x0001500001947983 */ /* 0x000f280000300a00 */
[----:B------:R1:W-:Y:S02]  /*28b30*/  STL [R1+0x145c], R0 ;  /* 0x00145c0001007387 */ /* 0x0003e40000100800 */
[----:B-1----:R-:W-:Y:S02]  /*28b40*/  IMAD.MOV.U32 R0, RZ, RZ, R185 ;  /* 0x000000ffff007224 */ /* 0x002fe400078e00b9 */
[----:B------:R-:W-:Y:S04]  /*28b50*/  STL [R1+0x1468], R184 ;  /* 0x001468b801007387 */ /* 0x000fe80000100800 */
[----:B------:R-:W4:Y:S04]  /*28b60*/  LDL.LU.64 R150, [R1+0x188] ;  /* 0x0001880001967983 */ /* 0x000f280000300a00 */
[----:B------:R1:W-:Y:S04]  /*28b70*/  STL [R1+0x1464], R0 ;  /* 0x0014640001007387 */ /* 0x0003e80000100800 */
[----:B---3--:R3:W-:Y:S01]  /*28b80*/  STL [R1+0x1470], R176 ;  /* 0x001470b001007387 */ /* 0x0087e20000100800 */
[----:B-1----:R-:W-:-:S03]  /*28b90*/  IMAD.MOV.U32 R0, RZ, RZ, R177 ;  /* 0x000000ffff007224 */ /* 0x002fc600078e00b1 */
[----:B------:R-:W4:Y:S04]  /*28ba0*/  LDL.LU.64 R184, [R1+0x14c8] ;  /* 0x0014c80001b87983 */ /* 0x000f280000300a00 */
[----:B------:R-:W-:Y:S04]  /*28bb0*/  STL [R1+0x1478], R18 ;  /* 0x0014781201007387 */ /* 0x000fe80000100800 */
[----:B------:R1:W-:Y:S04]  /*28bc0*/  STL [R1+0x146c], R0 ;  /* 0x00146c0001007387 */ /* 0x0003e80000100800 */
[----:B---3--:R-:W3:Y:S01]  /*28bd0*/  LDL.LU.64 R176, [R1+0x14d0] ;  /* 0x0014d00001b07983 */ /* 0x008ee20000300a00 */
[----:B-1----:R-:W-:-:S03]  /*28be0*/  MOV R0, R19 ;  /* 0x0000001300007202 */ /* 0x002fc60000000f00 */
[----:B------:R-:W-:Y:S04]  /*28bf0*/  STL [R1+0x1480], R14 ;  /* 0x0014800e01007387 */ /* 0x000fe80000100800 */
[----:B------:R1:W-:Y:S04]  /*28c00*/  STL [R1+0x1474], R0 ;  /* 0x0014740001007387 */ /* 0x0003e80000100800 */
[----:B------:R-:W3:Y:S01]  /*28c10*/  LDL.LU.64 R18, [R1+0x1338] ;  /* 0x0013380001127983 */ /* 0x000ee20000300a00 */
[----:B-1----:R-:W-:-:S03]  /*28c20*/  IMAD.MOV.U32 R0, RZ, RZ, R15 ;  /* 0x000000ffff007224 */ /* 0x002fc600078e000f */
[----:B------:R-:W-:Y:S04]  /*28c30*/  STL [R1+0x1488], R178 ;  /* 0x001488b201007387 */ /* 0x000fe80000100800 */
[----:B------:R1:W-:Y:S02]  /*28c40*/  STL [R1+0x147c], R0 ;  /* 0x00147c0001007387 */ /* 0x0003e40000100800 */
[----:B-1----:R-:W-:Y:S02]  /*28c50*/  IMAD.MOV.U32 R0, RZ, RZ, R179 ;  /* 0x000000ffff007224 */ /* 0x002fe400078e00b3 */
        /* <DEDUP_REMOVED lines=10> */
[----:B------:R2:W-:Y:S04]  /*28d00*/  STL [R1+0x14a0], R16 ;  /* 0x0014a01001007387 */ /* 0x0005e80000100800 */
[----:B------:R-:W3:Y:S01]  /*28d10*/  LDL.LU.64 R14, [R1+0x190] ;  /* 0x00019000010e7983 */ /* 0x000ee20000300a00 */
[----:B-1----:R-:W-:-:S03]  /*28d20*/  IMAD.MOV.U32 R0, RZ, RZ, R17 ;  /* 0x000000ffff007224 */ /* 0x002fc600078e0011 */
[----:B--2---:R-:W-:Y:S04]  /*28d30*/  STL [R1+0x14a8], R182 ;  /* 0x0014a8b601007387 */ /* 0x004fe80000100800 */
[----:B------:R1:W-:Y:S04]  /*28d40*/  STL [R1+0x149c], R0 ;  /* 0x00149c0001007387 */ /* 0x0003e80000100800 */
[----:B------:R-:W2:Y:S01]  /*28d50*/  LDL.LU.64 R16, [R1+0x1c8] ;  /* 0x0001c80001107983 */ /* 0x000ea20000300a00 */
[----:B-1----:R-:W-:-:S03]  /*28d60*/  IMAD.MOV.U32 R0, RZ, RZ, R183 ;  /* 0x000000ffff007224 */ /* 0x002fc600078e00b7 */
[----:B----4-:R-:W-:Y:S04]  /*28d70*/  STL [R1+0x14b0], R12 ;  /* 0x0014b00c01007387 */ /* 0x010fe80000100800 */
[----:B------:R1:W-:Y:S04]  /*28d80*/  STL [R1+0x14a4], R0 ;  /* 0x0014a40001007387 */ /* 0x0003e80000100800 */
[----:B------:R-:W4:Y:S01]  /*28d90*/  LDL.LU.64 R182, [R1+0x1508] ;  /* 0x0015080001b67983 */ /* 0x000f220000300a00 */
[----:B-1----:R-:W-:-:S03]  /*28da0*/  IMAD.MOV.U32 R0, RZ, RZ, R13 ;  /* 0x000000ffff007224 */ /* 0x002fc600078e000d */
[----:B------:R-:W-:Y:S04]  /*28db0*/  STL [R1+0x14b8], R148 ;  /* 0x0014b89401007387 */ /* 0x000fe80000100800 */
[----:B------:R1:W-:Y:S02]  /*28dc0*/  STL [R1+0x14ac], R0 ;  /* 0x0014ac0001007387 */ /* 0x0003e40000100800 */
[----:B-1----:R-:W-:Y:S02]  /*28dd0*/  MOV R0, R149 ;  /* 0x0000009500007202 */ /* 0x002fe40000000f00 */
        /* <DEDUP_REMOVED lines=8> */
[----:B---3--:R-:W-:Y:S04]  /*28e60*/  STL [R1+0x14d0], R176 ;  /* 0x0014d0b001007387 */ /* 0x008fe80000100800 */
[----:B------:R1:W-:Y:S04]  /*28e70*/  STL [R1+0x14c4], R0 ;  /* 0x0014c40001007387 */ /* 0x0003e80000100800 */
[----:B------:R-:W3:Y:S01]  /*28e80*/  LDL.LU.64 R184, [R1+0x1360] ;  /* 0x0013600001b87983 */ /* 0x000ee20000300a00 */
[----:B-1----:R-:W-:-:S03]  /*28e90*/  IMAD.MOV.U32 R0, RZ, RZ, R177 ;  /* 0x000000ffff007224 */ /* 0x002fc600078e00b1 */
[----:B------:R-:W-:Y:S04]  /*28ea0*/  STL [R1+0x14d8], R18 ;  /* 0x0014d81201007387 */ /* 0x000fe80000100800 */
[----:B------:R1:W-:Y:S04]  /*28eb0*/  STL [R1+0x14cc], R0 ;  /* 0x0014cc0001007387 */ /* 0x0003e80000100800 */
[----:B------:R-:W3:Y:S01]  /*28ec0*/  LDL.LU.64 R176, [R1+0x1240] ;  /* 0x0012400001b07983 */ /* 0x000ee20000300a00 */
[----:B-1----:R-:W-:-:S03]  /*28ed0*/  MOV R0, R19 ;  /* 0x0000001300007202 */ /* 0x002fc60000000f00 */
        /* <DEDUP_REMOVED lines=12> */
[----:B------:R-:W-:Y:S04]  /*28fa0*/  STL [R1+0x14f8], R14 ;  /* 0x0014f80e01007387 */ /* 0x000fe80000100800 */
[----:B------:R1:W-:Y:S04]  /*28fb0*/  STL [R1+0x14ec], R0 ;  /* 0x0014ec0001007387 */ /* 0x0003e80000100800 */
[----:B------:R-:W3:Y:S01]  /*28fc0*/  LDL.LU.64 R180, [R1+0x1548] ;  /* 0x0015480001b47983 */ /* 0x000ee20000300a00 */
[----:B-1----:R-:W-:-:S03]  /*28fd0*/  MOV R0, R15 ;  /* 0x0000000f00007202 */ /* 0x002fc60000000f00 */
[----:B--2---:R-:W-:Y:S04]  /*28fe0*/  STL [R1+0x1500], R16 ;  /* 0x0015001001007387 */ /* 0x004fe80000100800 */
[----:B------:R1:W-:Y:S04]  /*28ff0*/  STL [R1+0x14f4], R0 ;  /* 0x0014f40001007387 */ /* 0x0003e80000100800 */
[----:B------:R-:W2:Y:S01]  /*29000*/  LDL.LU.64 R146, [R1+0x1550] ;  /* 0x0015500001927983 */ /* 0x000ea20000300a00 */
[----:B-1----:R-:W-:-:S05]  /*29010*/  IMAD.MOV.U32 R0, RZ, RZ, R17 ;  /* 0x000000ffff007224 */ /* 0x002fca00078e0011 */
[----:B------:R1:W-:Y:S04]  /*29020*/  STL [R1+0x14fc], R0 ;  /* 0x0014fc0001007387 */ /* 0x0003e80000100800 */
[----:B----4-:R4:W-:Y:S04]  /*29030*/  STL [R1+0x1508], R182 ;  /* 0x001508b601007387 */ /* 0x0109e80000100800 */
[----:B------:R-:W2:Y:S01]  /*29040*/  LDL.LU.64 R12, [R1+0x1558] ;  /* 0x00155800010c7983 */ /* 0x000ea20000300a00 */
[----:B-1----:R-:W-:-:S03]  /*29050*/  IMAD.MOV.U32 R0, RZ, RZ, R183 ;  /* 0x000000ffff007224 */ /* 0x002fc600078e00b7 */
[----:B------:R-:W2:Y:S04]  /*29060*/  LDL.LU.64 R16, [R1+0x1560] ;  /* 0x0015600001107983 */ /* 0x000ea80000300a00 */
[----:B------:R1:W-:Y:S04]  /*29070*/  STL [R1+0x1504], R0 ;  /* 0x0015040001007387 */ /* 0x0003e80000100800 */
[----:B------:R4:W-:Y:S04]  /*29080*/  STL [R1+0x1510], R148 ;  /* 0x0015109401007387 */ /* 0x0009e80000100800 */
[----:B----4-:R-:W4:Y:S01]  /*29090*/  LDL.LU.64 R182, [R1+0x12a0] ;  /* 0x0012a00001b67983 */ /* 0x010f220000300a00 */
[----:B-1----:R-:W-:-:S03]  /*290a0*/  IMAD.MOV.U32 R0, RZ, RZ, R149 ;  /* 0x000000ffff007224 */ /* 0x002fc600078e0095 */
        /* <DEDUP_REMOVED lines=12> */
[----:B------:R-:W-:Y:S04]  /*29170*/  STL [R1+0x1530], R18 ;  /* 0x0015301201007387 */ /* 0x000fe80000100800 */
[----:B------:R1:W-:Y:S04]  /*29180*/  STL [R1+0x1524], R0 ;  /* 0x0015240001007387 */ /* 0x0003e80000100800 */
[----:B------:R-:W3:Y:S01]  /*29190*/  LDL.LU.64 R176, [R1+0x1588] ;  /* 0x0015880001b07983 */ /* 0x000ee20000300a00 */
[----:B-1----:R-:W-:-:S03]  /*291a0*/  IMAD.MOV.U32 R0, RZ, RZ, R19 ;  /* 0x000000ffff007224 */ /* 0x002fc600078e0013 */
[----:B------:R-:W-:Y:S04]  /*291b0*/  STL [R1+0x1538], R178 ;  /* 0x001538b201007387 */ /* 0x000fe80000100800 */
[----:B------:R1:W-:Y:S04]  /*291c0*/  STL [R1+0x152c], R0 ;  /* 0x00152c0001007387 */ /* 0x0003e80000100800 */
[----:B------:R-:W3:Y:S01]  /*291d0*/  LDL.LU.64 R14, [R1+0x1590] ;  /* 0x00159000010e7983 */ /* 0x000ee20000300a00 */
[----:B-1----:R-:W-:-:S05]  /*291e0*/  MOV R0, R179 ;  /* 0x000000b300007202 */ /* 0x002fca0000000f00 */
[----:B------:R1:W-:Y:S04]  /*291f0*/  STL [R1+0x1534], R0 ;  /* 0x0015340001007387 */ /* 0x0003e80000100800 */
[----:B------:R-:W-:Y:S04]  /*29200*/  STL [R1+0x1540], R186 ;  /* 0x001540ba01007387 */ /* 0x000fe80000100800 */
[----:B------:R-:W3:Y:S01]  /*29210*/  LDL.LU.64 R18, [R1+0x1598] ;  /* 0x0015980001127983 */ /* 0x000ee20000300a00 */
[----:B-1----:R-:W-:-:S03]  /*29220*/  IMAD.MOV.U32 R0, RZ, RZ, R187 ;  /* 0x000000ffff007224 */ /* 0x002fc600078e00bb */
[----:B------:R-:W3:Y:S04]  /*29230*/  LDL.LU.64 R178, [R1+0x15a0] ;  /* 0x0015a00001b27983 */ /* 0x000ee80000300a00 */
[----:B------:R1:W-:Y:S02]  /*29240*/  STL [R1+0x153c], R0 ;  /* 0x00153c0001007387 */ /* 0x0003e40000100800 */
[----:B-1----:R-:W-:Y:S02]  /*29250*/  IMAD.MOV.U32 R0, RZ, RZ, R181 ;  /* 0x000000ffff007224 */ /* 0x002fe400078e00b5 */
[----:B------:R1:W-:Y:S04]  /*29260*/  STL [R1+0x1548], R180 ;  /* 0x001548b401007387 */ /* 0x0003e80000100800 */
[----:B------:R-:W3:Y:S04]  /*29270*/  LDL.LU.64 R186, [R1+0x1300] ;  /* 0x0013000001ba7983 */ /* 0x000ee80000300a00 */
[----:B-1----:R-:W3:Y:S04]  /*29280*/  LDL.LU.64 R180, [R1+0x1308] ;  /* 0x0013080001b47983 */ /* 0x002ee80000300a00 */
[----:B------:R2:W-:Y:S02]  /*29290*/  STL [R1+0x1544], R0 ;  /* 0x0015440001007387 */ /* 0x0005e40000100800 */
[----:B--2---:R-:W-:-:S02]  /*292a0*/  IMAD.MOV.U32 R0, RZ, RZ, R147 ;  /* 0x000000ffff007224 */ /* 0x004fc400078e0093 */
[----:B------:R-:W-:Y:S04]  /*292b0*/  STL [R1+0x1550], R146 ;  /* 0x0015509201007387 */ /* 0x000fe80000100800 */
[----:B------:R-:W-:Y:S04]  /*292c0*/  STL [R1+0x1558], R12 ;  /* 0x0015580c01007387 */ /* 0x000fe80000100800 */
[----:B------:R1:W-:Y:S04]  /*292d0*/  STL [R1+0x154c], R0 ;  /* 0x00154c0001007387 */ /* 0x0003e80000100800 */
[----:B------:R-:W-:Y:S01]  /*292e0*/  STL [R1+0x1560], R16 ;  /* 0x0015601001007387 */ /* 0x000fe20000100800 */
[----:B-1----:R-:W-:-:S05]  /*292f0*/  MOV R0, R13 ;  /* 0x0000000d00007202 */ /* 0x002fca0000000f00 */
[----:B------:R1:W-:Y:S04]  /*29300*/  STL [R1+0x1554], R0 ;  /* 0x0015540001007387 */ /* 0x0003e80000100800 */
[----:B----4-:R-:W-:Y:S01]  /*29310*/  STL [R1+0x1568], R182 ;  /* 0x001568b601007387 */ /* 0x010fe20000100800 */
[----:B-1----:R-:W-:-:S05]  /*29320*/  IMAD.MOV.U32 R0, RZ, RZ, R17 ;  /* 0x000000ffff007224 */ /* 0x002fca00078e0011 */
[----:B------:R1:W-:Y:S04]  /*29330*/  STL [R1+0x155c], R0 ;  /* 0x00155c0001007387 */ /* 0x0003e80000100800 */
[----:B------:R-:W-:Y:S01]  /*29340*/  STL [R1+0x1570], R148 ;  /* 0x0015709401007387 */ /* 0x000fe20000100800 */
[----:B-1----:R-:W-:-:S05]  /*29350*/  IMAD.MOV.U32 R0, RZ, RZ, R183 ;  /* 0x000000ffff007224 */ /* 0x002fca00078e00b7 */
[----:B------:R1:W-:Y:S04]  /*29360*/  STL [R1+0x1564], R0 ;  /* 0x0015640001007387 */ /* 0x0003e80000100800 */
[----:B------:R-:W2:Y:S01]  /*29370*/  LDL.LU.64 R182, [R1+0x1ae0] ;  /* 0x001ae00001b67983 */ /* 0x000ea20000300a00 */
[----:B-1----:R-:W-:-:S03]  /*29380*/  IMAD.MOV.U32 R0, RZ, RZ, R149 ;  /* 0x000000ffff007224 */ /* 0x002fc600078e0095 */
[----:B------:R-:W-:Y:S04]  /*29390*/  STL [R1+0x1578], R150 ;  /* 0x0015789601007387 */ /* 0x000fe80000100800 */
[----:B------:R1:W-:Y:S04]  /*293a0*/  STL [R1+0x156c], R0 ;  /* 0x00156c0001007387 */ /* 0x0003e80000100800 */
[----:B------:R-:W4:Y:S01]  /*293b0*/  LDL.LU.64 R16, [R1+0x1ae8] ;  /* 0x001ae80001107983 */ /* 0x000f220000300a00 */
[----:B-1----:R-:W-:-:S03]  /*293c0*/  MOV R0, R151 ;  /* 0x0000009700007202 */ /* 0x002fc60000000f00 */
[----:B---3--:R-:W-:Y:S04]  /*293d0*/  STL [R1+0x1580], R184 ;  /* 0x001580b801007387 */ /* 0x008fe80000100800 */
[----:B------:R1:W-:Y:S04]  /*293e0*/  STL [R1+0x1574], R0 ;  /* 0x0015740001007387 */ /* 0x0003e80000100800 */
[----:B------:R-:W3:Y:S04]  /*293f0*/  LDL.LU.64 R148, [R1+0x1aa0] ;  /* 0x001aa00001947983 */ /* 0x000ee80000300a00 */
[----:B------:R-:W3:Y:S01]  /*29400*/  LDL.LU.64 R150, [R1+0x1aa8] ;  /* 0x001aa80001967983 */ /* 0x000ee20000300a00 */
[----:B-1----:R-:W-:-:S05]  /*29410*/  IMAD.MOV.U32 R0, RZ, RZ, R185 ;  /* 0x000000ffff007224 */ /* 0x002fca00078e00b9 */
[----:B------:R1:W-:Y:S04]  /*29420*/  STL [R1+0x157c], R0 ;  /* 0x00157c0001007387 */ /* 0x0003e80000100800 */
[----:B------:R1:W-:Y:S04]  /*29430*/  STL [R1+0x1588], R176 ;  /* 0x001588b001007387 */ /* 0x0003e80000100800 */
[----:B------:R-:W3:Y:S01]  /*29440*/  LDL.LU.64 R184, [R1+0x1330] ;  /* 0x0013300001b87983 */ /* 0x000ee20000300a00 */
[----:B-1----:R-:W-:-:S03]  /*29450*/  IMAD.MOV.U32 R0, RZ, RZ, R177 ;  /* 0x000000ffff007224 */ /* 0x002fc600078e00b1 */
[----:B------:R-:W3:Y:S04]  /*29460*/  LDL.LU.64 R176, [R1+0x1368] ;  /* 0x0013680001b07983 */ /* 0x000ee80000300a00 */
[----:B------:R1:W-:Y:S02]  /*29470*/  STL [R1+0x1584], R0 ;  /* 0x0015840001007387 */ /* 0x0003e40000100800 */
[----:B-1----:R-:W-:Y:S02]  /*29480*/  IMAD.MOV.U32 R0, RZ, RZ, R15 ;  /* 0x000000ffff007224 */ /* 0x002fe400078e000f */
[----:B------:R-:W-:Y:S04]  /*29490*/  STL [R1+0x1590], R14 ;  /* 0x0015900e01007387 */ /* 0x000fe80000100800 */
[----:B------:R-:W-:Y:S04]  /*294a0*/  STL [R1+0x1598], R18 ;  /* 0x0015981201007387 */ /* 0x000fe80000100800 */
[----:B------:R1:W-:Y:S04]  /*294b0*/  STL [R1+0x158c], R0 ;  /* 0x00158c0001007387 */ /* 0x0003e80000100800 */
[----:B------:R-:W-:Y:S01]  /*294c0*/  STL [R1+0x15a0], R178 ;  /* 0x0015a0b201007387 */ /* 0x000fe20000100800 */
[----:B-1----:R-:W-:-:S05]  /*294d0*/  MOV R0, R19 ;  /* 0x0000001300007202 */ /* 0x002fca0000000f00 */
        /* <DEDUP_REMOVED lines=16> */
[----:B------:R-:W3:Y:S01]  /*295e0*/  LDL.LU.64 R178, [R1+0x1ab8] ;  /* 0x001ab80001b27983 */ /* 0x000ee20000300a00 */
[----:B--2---:R-:W-:-:S03]  /*295f0*/  MOV R0, R183 ;  /* 0x000000b700007202 */ /* 0x004fc60000000f00 */
[----:B------:R1:W-:Y:S04]  /*29600*/  STL [R1+0x1340], R182 ;  /* 0x001340b601007387 */ /* 0x0003e80000100800 */
[----:B------:R-:W2:Y:S04]  /*29610*/  LDL.64 R180, [R1+0x1a70] ;  /* 0x001a700001b47983 */ /* 0x000ea80000100a00 */
[----:B----4-:R-:W-:Y:S04]  /*29620*/  STL [R1+0x1348], R16 ;  /* 0x0013481001007387 */ /* 0x010fe80000100800 */
[----:B------:R4:W-:Y:S04]  /*29630*/  STL [R1+0x133c], R0 ;  /* 0x00133c0001007387 */ /* 0x0009e80000100800 */
[----:B-1----:R-:W2:Y:S01]  /*29640*/  LDL.64 R182, [R1+0x1a78] ;  /* 0x001a780001b67983 */ /* 0x002ea20000100a00 */
[----:B----4-:R-:W-:-:S03]  /*29650*/  IMAD.MOV.U32 R0, RZ, RZ, R17 ;  /* 0x000000ffff007224 */ /* 0x010fc600078e0011 */
[----:B---3--:R-:W-:Y:S04]  /*29660*/  STL [R1+0x1350], R148 ;  /* 0x0013509401007387 */ /* 0x008fe80000100800 */
        /* <DEDUP_REMOVED lines=8> */
[----:B-1----:R-:W-:-:S05]  /*296f0*/  MOV R0, R185 ;  /* 0x000000b900007202 */ /* 0x002fca0000000f00 */
[----:B------:R1:W-:Y:S04]  /*29700*/  STL [R1+0x135c], R0 ;  /* 0x00135c0001007387 */ /* 0x0003e80000100800 */
[----:B------:R-:W3:Y:S01]  /*29710*/  LDL.LU.64 R184, [R1+0x1b00] ;  /* 0x001b000001b87983 */ /* 0x000ee20000300a00 */
[----:B-1----:R-:W-:-:S03]  /*29720*/  IMAD.MOV.U32 R0, RZ, RZ, R177 ;  /* 0x000000ffff007224 */ /* 0x002fc600078e00b1 */
        /* <DEDUP_REMOVED lines=10> */
[----:B------:R-:W4:Y:S04]  /*297d0*/  LDL.64 R176, [R1+0x1a80] ;  /* 0x001a800001b07983 */ /* 0x000f280000100a00 */
[----:B------:R-:W4:Y:S04]  /*297e0*/  LDL.LU.64 R186, [R1+0x1a88] ;  /* 0x001a880001ba7983 */ /* 0x000f280000300a00 */
[----:B------:R1:W-:Y:S04]  /*297f0*/  STL [R1+0x12fc], R0 ;  /* 0x0012fc0001007387 */ /* 0x0003e80000100800 */
[----:B------:R-:W-:Y:S01]  /*29800*/  STL [R1+0x1308], R14 ;  /* 0x0013080e01007387 */ /* 0x000fe20000100800 */
[----:B-1----:R-:W-:-:S03]  /*29810*/  IMAD.MOV.U32 R0, RZ, RZ, R15 ;  /* 0x000000ffff007224 */ /* 0x002fc600078e000f */
[----:B------:R-:W-:Y:S04]  /*29820*/  STL [R1+0x1310], R18 ;  /* 0x0013101201007387 */ /* 0x000fe80000100800 */
[----:B------:R1:W-:Y:S04]  /*29830*/  STL [R1+0x1304], R0 ;  /* 0x0013040001007387 */ /* 0x0003e80000100800 */
[----:B------:R-:W-:Y:S01]  /*29840*/  STL [R1+0x1318], R178 ;  /* 0x001318b201007387 */ /* 0x000fe20000100800 */
[----:B-1----:R-:W-:-:S05]  /*29850*/  MOV R0, R19 ;  /* 0x0000001300007202 */ /* 0x002fca0000000f00 */
[----:B------:R1:W-:Y:S02]  /*29860*/  STL [R1+0x130c], R0 ;  /* 0x00130c0001007387 */ /* 0x0003e40000100800 */
[----:B-1----:R-:W-:Y:S02]  /*29870*/  IMAD.MOV.U32 R0, RZ, RZ, R179 ;  /* 0x000000ffff007224 */ /* 0x002fe400078e00b3 */
[----:B--2---:R-:W-:Y:S04]  /*29880*/  STL [R1+0x1320], R180 ;  /* 0x001320b401007387 */ /* 0x004fe80000100800 */
[----:B------:R1:W-:Y:S04]  /*29890*/  STL [R1+0x1314], R0 ;  /* 0x0013140001007387 */ /* 0x0003e80000100800 */
[----:B------:R-:W2:Y:S01]  /*298a0*/  LDL.LU.64 R178, [R1+0x1b10] ;  /* 0x001b100001b27983 */ /* 0x000ea20000300a00 */
[----:B-1----:R-:W-:-:S05]  /*298b0*/  IMAD.MOV.U32 R0, RZ, RZ, R181 ;  /* 0x000000ffff007224 */ /* 0x002fca00078e00b5 */
[----:B------:R1:W-:Y:S04]  /*298c0*/  STL [R1+0x131c], R0 ;  /* 0x00131c0001007387 */ /* 0x0003e80000100800 */
[----:B------:R1:W-:Y:S04]  /*298d0*/  STL [R1+0x1328], R182 ;  /* 0x001328b601007387 */ /* 0x0003e80000100800 */
[----:B------:R-:W2:Y:S01]  /*298e0*/  LDL.LU.64 R180, [R1+0x1b18] ;  /* 0x001b180001b47983 */ /* 0x000ea20000300a00 */
[----:B-1----:R-:W-:-:S05]  /*298f0*/  IMAD.MOV.U32 R0, RZ, RZ, R183 ;  /* 0x000000ffff007224 */ /* 0x002fca00078e00b7 */
[----:B------:R1:W-:Y:S04]  /*29900*/  STL [R1+0x1324], R0 ;  /* 0x0013240001007387 */ /* 0x0003e80000100800 */
[----:B------:R-:W-:Y:S04]  /*29910*/  STL [R1+0x132c], R30 ;  /* 0x00132c1e01007387 */ /* 0x000fe80000100800 */
[----:B------:R-:W-:Y:S04]  /*29920*/  STL [R1+0x12f0], R31 ;  /* 0x0012f01f01007387 */ /* 0x000fe80000100800 */
[----:B------:R-:W2:Y:S04]  /*29930*/  LDL.LU.64 R18, [R1+0x1ad0] ;  /* 0x001ad00001127983 */ /* 0x000ea80000300a00 */
[----:B------:R-:W-:Y:S04]  /*29940*/  STL [R1+0x12f4], R28 ;  /* 0x0012f41c01007387 */ /* 0x000fe80000100800 */
[----:B------:R-:W-:Y:S04]  /*29950*/  STL [R1+0x12b8], R29 ;  /* 0x0012b81d01007387 */ /* 0x000fe80000100800 */
[----:B------:R-:W2:Y:S04]  /*29960*/  LDL.LU.64 R182, [R1+0x1ad8] ;  /* 0x001ad80001b67983 */ /* 0x000ea80000300a00 */
[----:B---3--:R3:W-:Y:S01]  /*29970*/  STL [R1+0x12c0], R184 ;  /* 0x0012c0b801007387 */ /* 0x0087e20000100800 */
[----:B-1----:R-:W-:-:S03]  /*29980*/  MOV R0, R185 ;  /* 0x000000b900007202 */ /* 0x002fc60000000f00 */
[----:B---3--:R-:W3:Y:S04]  /*29990*/  LDL.LU.64 R184, [R1+0x1a90] ;  /* 0x001a900001b87983 */ /* 0x008ee80000300a00 */
[----:B------:R1:W-:Y:S04]  /*299a0*/  STL [R1+0x12bc], R0 ;  /* 0x0012bc0001007387 */ /* 0x0003e80000100800 */
[----:B----4-:R4:W-:Y:S01]  /*299b0*/  STL [R1+0x12c8], R148 ;  /* 0x0012c89401007387 */ /* 0x0109e20000100800 */
[----:B-1----:R-:W-:-:S03]  /*299c0*/  IMAD.MOV.U32 R0, RZ, RZ, R149 ;  /* 0x000000ffff007224 */ /* 0x002fc600078e0095 */
        /* <DEDUP_REMOVED lines=10> */
[----:B-1----:R-:W-:-:S05]  /*29a70*/  MOV R0, R177 ;  /* 0x000000b100007202 */ /* 0x002fca0000000f00 */
[----:B------:R1:W-:Y:S04]  /*29a80*/  STL [R1+0x12dc], R0 ;  /* 0x0012dc0001007387 */ /* 0x0003e80000100800 */
[----:B------:R-:W4:Y:S01]  /*29a90*/  LDL.LU.64 R150, [R1+0x288] ;  /* 0x0002880001967983 */ /* 0x000f220000300a00 */
[----:B-1----:R-:W-:-:S05]  /*29aa0*/  IMAD.MOV.U32 R0, RZ, RZ, R187 ;  /* 0x000000ffff007224 */ /* 0x002fca00078e00bb */
[----:B------:R1:W-:Y:S04]  /*29ab0*/  STL [R1+0x12e4], R0 ;  /* 0x0012e40001007387 */ /* 0x0003e80000100800 */
[----:B------:R-:W-:Y:S04]  /*29ac0*/  STL [R1+0x12ec], R26 ;  /* 0x0012ec1a01007387 */ /* 0x000fe80000100800 */
[----:B------:R-:W-:Y:S04]  /*29ad0*/  STL [R1+0x12b0], R27 ;  /* 0x0012b01b01007387 */ /* 0x000fe80000100800 */
[----:B------:R-:W4:Y:S04]  /*29ae0*/  LDL.LU.64 R186, [R1+0x2c0] ;  /* 0x0002c00001ba7983 */ /* 0x000f280000300a00 */
[----:B------:R-:W-:Y:S04]  /*29af0*/  STL [R1+0x12b4], R24 ;  /* 0x0012b41801007387 */ /* 0x000fe80000100800 */
[----:B------:R-:W-:Y:S04]  /*29b00*/  STL [R1+0x1278], R25 ;  /* 0x0012781901007387 */ /* 0x000fe80000100800 */
[----:B------:R-:W4:Y:S04]  /*29b10*/  LDL.LU.64 R176, [R1+0x2c8] ;  /* 0x0002c80001b07983 */ /* 0x000f280000300a00 */
[----:B--2---:R2:W-:Y:S01]  /*29b20*/  STL [R1+0x1280], R178 ;  /* 0x001280b201007387 */ /* 0x0045e20000100800 */
[----:B-1----:R-:W-:-:S03]  /*29b30*/  IMAD.MOV.U32 R0, RZ, RZ, R179 ;  /* 0x000000ffff007224 */ /* 0x002fc600078e00b3 */
[----:B--2---:R-:W2:Y:S04]  /*29b40*/  LDL.LU.64 R178, [R1+0x2d0] ;  /* 0x0002d00001b27983 */ /* 0x004ea80000300a00 */
[----:B------:R1:W-:Y:S04]  /*29b50*/  STL [R1+0x127c], R0 ;  /* 0x00127c0001007387 */ /* 0x0003e80000100800 */
[----:B------:R1:W-:Y:S02]  /*29b60*/  STL [R1+0x1288], R180 ;  /* 0x001288b401007387 */ /* 0x0003e40000100800 */
[----:B-1----:R-:W-:-:S02]  /*29b70*/  IMAD.MOV.U32 R0, RZ, RZ, R181 ;  /* 0x000000ffff007224 */ /* 0x002fc400078e00b5 */
[----:B------:R-:W2:Y:S04]  /*29b80*/  LDL.LU.64 R180, [R1+0x2d8] ;  /* 0x0002d80001b47983 */ /* 0x000ea80000300a00 */
[----:B------:R1:W-:Y:S04]  /*29b90*/  STL [R1+0x1284], R0 ;  /* 0x0012840001007387 */ /* 0x0003e80000100800 */
[----:B------:R1:W-:Y:S02]  /*29ba0*/  STL [R1+0x1290], R18 ;  /* 0x0012901201007387 */ /* 0x0003e40000100800 */
[----:B-1----:R-:W-:-:S02]  /*29bb0*/  MOV R0, R19 ;  /* 0x0000001300007202 */ /* 0x002fc40000000f00 */
[----:B------:R-:W2:Y:S04]  /*29bc0*/  LDL.LU.64 R18, [R1+0x2f0] ;  /* 0x0002f00001127983 */ /* 0x000ea80000300a00 */
[----:B------:R1:W-:Y:S04]  /*29bd0*/  STL [R1+0x128c], R0 ;  /* 0x00128c0001007387 */ /* 0x0003e80000100800 */
[----:B------:R1:W-:Y:S02]  /*29be0*/  STL [R1+0x1298], R182 ;  /* 0x001298b601007387 */ /* 0x0003e40000100800 */
[----:B-1----:R-:W-:-:S02]  /*29bf0*/  IMAD.MOV.U32 R0, RZ, RZ, R183 ;  /* 0x000000ffff007224 */ /* 0x002fc400078e00b7 */
[----:B------:R-:W2:Y:S04]  /*29c00*/  LDL.LU.64 R182, [R1+0x2f8] ;  /* 0x0002f80001b67983 */ /* 0x000ea80000300a00 */
[----:B------:R1:W-:Y:S04]  /*29c10*/  STL [R1+0x1294], R0 ;  /* 0x0012940001007387 */ /* 0x0003e80000100800 */
[----:B---3--:R3:W-:Y:S01]  /*29c20*/  STL [R1+0x12a0], R184 ;  /* 0x0012a0b801007387 */ /* 0x0087e20000100800 */
[----:B-1----:R-:W-:-:S03]  /*29c30*/  IMAD.MOV.U32 R0, RZ, RZ, R185 ;  /* 0x000000ffff007224 */ /* 0x002fc600078e00b9 */
[----:B---3--:R-:W3:Y:S04]  /*29c40*/  LDL.LU.64 R184, [R1+0x310] ;  /* 0x0003100001b87983 */ /* 0x008ee80000300a00 */
[----:B------:R1:W-:Y:S04]  /*29c50*/  STL [R1+0x129c], R0 ;  /* 0x00129c0001007387 */ /* 0x0003e80000100800 */
[----:B----4-:R4:W-:Y:S04]  /*29c60*/  STL [R1+0x12a8], R148 ;  /* 0x0012a89401007387 */ /* 0x0109e80000100800 */
[----:B------:R-:W3:Y:S01]  /*29c70*/  LDL.LU.64 R14, [R1+0x318] ;  /* 0x00031800010e7983 */ /* 0x000ee20000300a00 */
[----:B-1----:R-:W-:-:S05]  /*29c80*/  IMAD.MOV.U32 R0, RZ, RZ, R149 ;  /* 0x000000ffff007224 */ /* 0x002fca00078e0095 */
[----:B------:R1:W-:Y:S04]  /*29c90*/  STL [R1+0x12a4], R0 ;  /* 0x0012a40001007387 */ /* 0x0003e80000100800 */
[----:B------:R-:W-:Y:S04]  /*29ca0*/  STL [R1+0x12ac], R22 ;  /* 0x0012ac1601007387 */ /* 0x000fe80000100800 */
[----:B------:R-:W-:Y:S04]  /*29cb0*/  STL [R1+0x1270], R23 ;  /* 0x0012701701007387 */ /* 0x000fe80000100800 */
[----:B----4-:R-:W4:Y:S04]  /*29cc0*/  LDL.LU.64 R148, [R1+0x320] ;  /* 0x0003200001947983 */ /* 0x010f280000300a00 */
[----:B------:R-:W-:Y:S04]  /*29cd0*/  STL [R1+0x1274], R20 ;  /* 0x0012741401007387 */ /* 0x000fe80000100800 */
[----:B------:R-:W-:Y:S04]  /*29ce0*/  STL [R1+0xb38], R21 ;  /* 0x000b381501007387 */ /* 0x000fe80000100800 */
[----:B------:R-:W4:Y:S04]  /*29cf0*/  LDL.LU.64 R16, [R1+0x328] ;  /* 0x0003280001107983 */ /* 0x000f280000300a00 */
[----:B------:R1:W-:Y:S02]  /*29d00*/  STL [R1+0xb40], R150 ;  /* 0x000b409601007387 */ /* 0x0003e40000100800 */
[----:B-1----:R-:W-:-:S02]  /*29d10*/  MOV R0, R151 ;  /* 0x0000009700007202 */ /* 0x002fc40000000f00 */
[----:B------:R-:W4:Y:S04]  /*29d20*/  LDL.LU.64 R150, [R1+0x340] ;  /* 0x0003400001967983 */ /* 0x000f280000300a00 */
        /* <DEDUP_REMOVED lines=9> */
[----:B--2---:R2:W-:Y:S01]  /*29dc0*/  STL [R1+0xb58], R178 ;  /* 0x000b58b201007387 */ /* 0x0045e20000100800 */
[----:B-1----:R-:W-:-:S03]  /*29dd0*/  IMAD.MOV.U32 R0, RZ, RZ, R179 ;  /* 0x000000ffff007224 */ /* 0x002fc600078e00b3 */
[----:B--2---:R-:W2:Y:S04]  /*29de0*/  LDL.LU.64 R178, [R1+0x388] ;  /* 0x0003880001b27983 */ /* 0x004ea80000300a00 */
        /* <DEDUP_REMOVED lines=110> */
[----:B-1----:R-:W-:-:S03]  /*2a4d0*/  IMAD.MOV.U32 R0, RZ, RZ, R149 ;  /* 0x000000ffff007224 */ /* 0x002fc600078e0095 */
[----:B----4-:R-:W4:Y:S04]  /*2a4e0*/  LDL.LU.64 R148, [R1+0xeb8] ;  /* 0x000eb80001947983 */ /* 0x010f280000300a00 */
        /* <DEDUP_REMOVED lines=18> */
[----:B-1----:R-:W-:-:S03]  /*2a610*/  MOV R0, R179 ;  /* 0x000000b300007202 */ /* 0x002fc60000000f00 */
        /* <DEDUP_REMOVED lines=502> */
[----:B------:R-:W-:Y:S04]  /*2c580*/  STL [R1+0x1054], R14 ;  /* 0x0010540e01007387 */ /* 0x000fe80000100800 */
[----:B------:R-:W3:Y:S01]  /*2c590*/  LDL.LU.64 R12, [R1+0xa98] ;  /* 0x000a9800010c7983 */ /* 0x000ee20000300a00 */
[----:B-1----:R-:W-:-:S05]  /*2c5a0*/  IMAD.MOV.U32 R0, RZ, RZ, R15 ;  /* 0x000000ffff007224 */ /* 0x002fca00078e000f */
[----:B------:R1:W-:Y:S04]  /*2c5b0*/  STL [R1+0x1050], R0 ;  /* 0x0010500001007387 */ /* 0x0003e80000100800 */
[----:B----4-:R4:W-:Y:S01]  /*2c5c0*/  STL [R1+0x105c], R148 ;  /* 0x00105c9401007387 */ /* 0x0109e20000100800 */
[----:B-1----:R-:W-:-:S03]  /*2c5d0*/  IMAD.MOV.U32 R0, RZ, RZ, R149 ;  /* 0x000000ffff007224 */ /* 0x002fc600078e0095 */
[----:B----4-:R-:W4:Y:S04]  /*2c5e0*/  LDL.LU.64 R148, [R1+0xa90] ;  /* 0x000a900001947983 */ /* 0x010f280000300a00 */
[----:B------:R1:W-:Y:S04]  /*2c5f0*/  STL [R1+0x1058], R0 ;  /* 0x0010580001007387 */ /* 0x0003e80000100800 */
[----:B------:R-:W-:Y:S04]  /*2c600*/  STL [R1+0x1064], R16 ;  /* 0x0010641001007387 */ /* 0x000fe80000100800 */
[----:B------:R-:W4:Y:S01]  /*2c610*/  LDL.LU.64 R14, [R1+0xa88] ;  /* 0x000a8800010e7983 */ /* 0x000f220000300a00 */
[----:B-1----:R-:W-:-:S05]  /*2c620*/  MOV R0, R17 ;  /* 0x0000001100007202 */ /* 0x002fca0000000f00 */
[----:B------:R1:W-:Y:S04]  /*2c630*/  STL [R1+0x1060], R0 ;  /* 0x0010600001007387 */ /* 0x0003e80000100800 */
[----:B------:R1:W-:Y:S02]  /*2c640*/  STL [R1+0x106c], R150 ;  /* 0x00106c9601007387 */ /* 0x0003e40000100800 */
[----:B-1----:R-:W-:Y:S02]  /*2c650*/  IMAD.MOV.U32 R0, RZ, RZ, R151 ;  /* 0x000000ffff007224 */ /* 0x002fe400078e0097 */
        /* <DEDUP_REMOVED lines=18> */
[----:B------:R-:W-:Y:S04]  /*2c780*/  STL [R1+0x1094], R18 ;  /* 0x0010941201007387 */ /* 0x000fe80000100800 */
[----:B------:R-:W2:Y:S01]  /*2c790*/  LDL.LU.64 R16, [R1+0xa40] ;  /* 0x000a400001107983 */ /* 0x000ea20000300a00 */
[----:B-1----:R-:W-:-:S05]  /*2c7a0*/  IMAD.MOV.U32 R0, RZ, RZ, R19 ;  /* 0x000000ffff007224 */ /* 0x002fca00078e0013 */
[----:B------:R1:W-:Y:S02]  /*2c7b0*/  STL [R1+0x1090], R0 ;  /* 0x0010900001007387 */ /* 0x0003e40000100800 */
[----:B-1----:R-:W-:Y:S02]  /*2c7c0*/  IMAD.MOV.U32 R0, RZ, RZ, R183 ;  /* 0x000000ffff007224 */ /* 0x002fe400078e00b7 */
[----:B------:R1:W-:Y:S04]  /*2c7d0*/  STL [R1+0x109c], R182 ;  /* 0x00109cb601007387 */ /* 0x0003e80000100800 */
[----:B-1----:R-:W2:Y:S04]  /*2c7e0*/  LDL.LU.64 R182, [R1+0xa38] ;  /* 0x000a380001b67983 */ /* 0x002ea80000300a00 */
[----:B------:R3:W-:Y:S02]  /*2c7f0*/  STL [R1+0x1098], R0 ;  /* 0x0010980001007387 */ /* 0x0007e40000100800 */
[----:B---3--:R-:W-:-:S02]  /*2c800*/  MOV R0, R185 ;  /* 0x000000b900007202 */ /* 0x008fc40000000f00 */
[----:B------:R1:W-:Y:S04]  /*2c810*/  STL [R1+0x10a4], R184 ;  /* 0x0010a4b801007387 */ /* 0x0003e80000100800 */
[----:B-1----:R-:W3:Y:S04]  /*2c820*/  LDL.LU.64 R184, [R1+0xa30] ;  /* 0x000a300001b87983 */ /* 0x002ee80000300a00 */
[----:B------:R1:W-:Y:S04]  /*2c830*/  STL [R1+0x10a0], R0 ;  /* 0x0010a00001007387 */ /* 0x0003e80000100800 */
[----:B------:R-:W-:Y:S04]  /*2c840*/  STL [R1+0x10ac], R12 ;  /* 0x0010ac0c01007387 */ /* 0x000fe80000100800 */
[----:B------:R-:W3:Y:S01]  /*2c850*/  LDL.LU.64 R18, [R1+0xa28] ;  /* 0x000a280001127983 */ /* 0x000ee20000300a00 */
[----:B-1----:R-:W-:-:S03]  /*2c860*/  IMAD.MOV.U32 R0, RZ, RZ, R13 ;  /* 0x000000ffff007224 */ /* 0x002fc600078e000d */
[----:B----4-:R-:W-:Y:S04]  /*2c870*/  STL [R1+0x10b4], R148 ;  /* 0x0010b49401007387 */ /* 0x010fe80000100800 */
        /* <DEDUP_REMOVED lines=35> */
[----:B------:R3:W-:Y:S02]  /*2cab0*/  STL [R1+0x10f0], R0 ;  /* 0x0010f00001007387 */ /* 0x0007e40000100800 */
[----:B---3--:R-:W-:Y:S02]  /*2cac0*/  IMAD.MOV.U32 R0, RZ, RZ, R185 ;  /* 0x000000ffff007224 */ /* 0x008fe400078e00b9 */
[----:B------:R1:W-:Y:S04]  /*2cad0*/  STL [R1+0x10fc], R184 ;  /* 0x0010fcb801007387 */ /* 0x0003e80000100800 */
[----:B------:R-:W-:Y:S04]  /*2cae0*/  STL [R1+0x1104], R18 ;  /* 0x0011041201007387 */ /* 0x000fe80000100800 */
[----:B------:R3:W-:Y:S04]  /*2caf0*/  STL [R1+0x10f8], R0 ;  /* 0x0010f80001007387 */ /* 0x0007e80000100800 */
[----:B-1----:R-:W2:Y:S01]  /*2cb00*/  LDL.LU.64 R184, [R1+0x9d8] ;  /* 0x0009d80001b87983 */ /* 0x002ea20000300a00 */
[----:B---3--:R-:W-:-:S03]  /*2cb10*/  MOV R0, R19 ;  /* 0x0000001300007202 */ /* 0x008fc60000000f00 */
[----:B------:R-:W3:Y:S04]  /*2cb20*/  LDL.LU.64 R18, [R1+0x9d0] ;  /* 0x0009d00001127983 */ /* 0x000ee80000300a00 */
[----:B------:R1:W-:Y:S04]  /*2cb30*/  STL [R1+0x1100], R0 ;  /* 0x0011000001007387 */ /* 0x0003e80000100800 */
[----:B----4-:R4:W-:Y:S01]  /*2cb40*/  STL [R1+0x110c], R148 ;  /* 0x00110c9401007387 */ /* 0x0109e20000100800 */
[----:B-1----:R-:W-:-:S03]  /*2cb50*/  IMAD.MOV.U32 R0, RZ, RZ, R149 ;  /* 0x000000ffff007224 */ /* 0x002fc600078e0095 */
[----:B----4-:R-:W4:Y:S04]  /*2cb60*/  LDL.LU.64 R148, [R1+0x9c8] ;  /* 0x0009c80001947983 */ /* 0x010f280000300a00 */
[----:B------:R1:W-:Y:S04]  /*2cb70*/  STL [R1+0x1108], R0 ;  /* 0x0011080001007387 */ /* 0x0003e80000100800 */
[----:B------:R-:W-:Y:S04]  /*2cb80*/  STL [R1+0x1114], R14 ;  /* 0x0011140e01007387 */ /* 0x000fe80000100800 */
[----:B------:R-:W4:Y:S01]  /*2cb90*/  LDL.LU.64 R12, [R1+0x9c0] ;  /* 0x0009c000010c7983 */ /* 0x000f220000300a00 */
[----:B-1----:R-:W-:-:S05]  /*2cba0*/  IMAD.MOV.U32 R0, RZ, RZ, R15 ;  /* 0x000000ffff007224 */ /* 0x002fca00078e000f */
[----:B------:R1:W-:Y:S04]  /*2cbb0*/  STL [R1+0x1110], R0 ;  /* 0x0011100001007387 */ /* 0x0003e80000100800 */
[----:B------:R1:W-:Y:S02]  /*2cbc0*/  STL [R1+0x111c], R150 ;  /* 0x00111c9601007387 */ /* 0x0003e40000100800 */
[----:B-1----:R-:W-:Y:S02]  /*2cbd0*/  IMAD.MOV.U32 R0, RZ, RZ, R151 ;  /* 0x000000ffff007224 */ /* 0x002fe400078e0097 */
[----:B------:R-:W4:Y:S04]  /*2cbe0*/  LDL.LU.64 R150, [R1+0x9b8] ;  /* 0x0009b80001967983 */ /* 0x000f280000300a00 */
[----:B------:R1:W-:Y:S04]  /*2cbf0*/  STL [R1+0x1118], R0 ;  /* 0x0011180001007387 */ /* 0x0003e80000100800 */
[----:B------:R1:W-:Y:S02]  /*2cc00*/  STL [R1+0x1124], R186 ;  /* 0x001124ba01007387 */ /* 0x0003e40000100800 */
[----:B-1----:R-:W-:-:S02]  /*2cc10*/  MOV R0, R187 ;  /* 0x000000bb00007202 */ /* 0x002fc40000000f00 */
        /* <DEDUP_REMOVED lines=9> */
[----:B------:R-:W-:Y:S04]  /*2ccb0*/  STL [R1+0x113c], R180 ;  /* 0x00113cb401007387 */ /* 0x000fe80000100800 */
[----:B------:R1:W-:Y:S04]  /*2ccc0*/  STL [R1+0x1130], R0 ;  /* 0x0011300001007387 */ /* 0x0003e80000100800 */
[----:B------:R-:W2:Y:S01]  /*2ccd0*/  LDL.LU.64 R178, [R1+0x998] ;  /* 0x0009980001b27983 */ /* 0x000ea20000300a00 */
[----:B-1----:R-:W-:-:S03]  /*2cce0*/  IMAD.MOV.U32 R0, RZ, RZ, R181 ;  /* 0x000000ffff007224 */ /* 0x002fc600078e00b5 */
[----:B------:R-:W-:Y:S04]  /*2ccf0*/  STL [R1+0x1144], R16 ;  /* 0x0011441001007387 */ /* 0x000fe80000100800 */
[----:B------:R1:W-:Y:S04]  /*2cd00*/  STL [R1+0x1138], R0 ;  /* 0x0011380001007387 */ /* 0x0003e80000100800 */
[----:B------:R-:W2:Y:S01]  /*2cd10*/  LDL.LU.64 R180, [R1+0x990] ;  /* 0x0009900001b47983 */ /* 0x000ea20000300a00 */
[----:B-1----:R-:W-:-:S03]  /*2cd20*/  MOV R0, R17 ;  /* 0x0000001100007202 */ /* 0x002fc60000000f00 */
[----:B------:R-:W-:Y:S04]  /*2cd30*/  STL [R1+0x114c], R182 ;  /* 0x00114cb601007387 */ /* 0x000fe80000100800 */
[----:B------:R1:W-:Y:S04]  /*2cd40*/  STL [R1+0x1140], R0 ;  /* 0x0011400001007387 */ /* 0x0003e80000100800 */
[----:B------:R-:W2:Y:S01]  /*2cd50*/  LDL.LU.64 R16, [R1+0x988] ;  /* 0x0009880001107983 */ /* 0x000ea20000300a00 */
[----:B-1----:R-:W-:-:S03]  /*2cd60*/  IMAD.MOV.U32 R0, RZ, RZ, R183 ;  /* 0x000000ffff007224 */ /* 0x002fc600078e00b7 */
[----:B------:R-:W2:Y:S04]  /*2cd70*/  LDL.LU.64 R182, [R1+0x980] ;  /* 0x0009800001b67983 */ /* 0x000ea80000300a00 */
[----:B------:R1:W-:Y:S02]  /*2cd80*/  STL [R1+0x1148], R0 ;  /* 0x0011480001007387 */ /* 0x0003e40000100800 */
[----:B-1----:R-:W-:Y:S02]  /*2cd90*/  IMAD.MOV.U32 R0, RZ, RZ, R185 ;  /* 0x000000ffff007224 */ /* 0x002fe400078e00b9 */
[----:B------:R1:W-:Y:S04]  /*2cda0*/  STL [R1+0x1154], R184 ;  /* 0x001154b801007387 */ /* 0x0003e80000100800 */
[----:B---3--:R-:W-:Y:S04]  /*2cdb0*/  STL [R1+0x115c], R18 ;  /* 0x00115c1201007387 */ /* 0x008fe80000100800 */
[----:B------:R3:W-:Y:S04]  /*2cdc0*/  STL [R1+0x1150], R0 ;  /* 0x0011500001007387 */ /* 0x0007e80000100800 */
[----:B-1----:R-:W2:Y:S01]  /*2cdd0*/  LDL.LU.64 R184, [R1+0x978] ;  /* 0x0009780001b87983 */ /* 0x002ea20000300a00 */
[----:B---3--:R-:W-:-:S03]  /*2cde0*/  IMAD.MOV.U32 R0, RZ, RZ, R19 ;  /* 0x000000ffff007224 */ /* 0x008fc600078e0013 */
[----:B----4-:R-:W-:Y:S04]  /*2cdf0*/  STL [R1+0x1164], R148 ;  /* 0x0011649401007387 */ /* 0x010fe80000100800 */
[----:B------:R1:W-:Y:S04]  /*2ce00*/  STL [R1+0x1158], R0 ;  /* 0x0011580001007387 */ /* 0x0003e80000100800 */
[----:B------:R-:W3:Y:S01]  /*2ce10*/  LDL.LU.64 R18, [R1+0x970] ;  /* 0x0009700001127983 */ /* 0x000ee20000300a00 */
[----:B-1----:R-:W-:-:S03]  /*2ce20*/  MOV R0, R149 ;  /* 0x0000009500007202 */ /* 0x002fc60000000f00 */
[----:B------:R-:W-:Y:S04]  /*2ce30*/  STL [R1+0x116c], R12 ;  /* 0x00116c0c01007387 */ /* 0x000fe80000100800 */
[----:B------:R1:W-:Y:S04]  /*2ce40*/  STL [R1+0x1160], R0 ;  /* 0x0011600001007387 */ /* 0x0003e80000100800 */
[----:B------:R-:W4:Y:S01]  /*2ce50*/  LDL.LU.64 R148, [R1+0x968] ;  /* 0x0009680001947983 */ /* 0x000f220000300a00 */
[----:B-1----:R-:W-:-:S03]  /*2ce60*/  IMAD.MOV.U32 R0, RZ, RZ, R13 ;  /* 0x000000ffff007224 */ /* 0x002fc600078e000d */
        /* <DEDUP_REMOVED lines=10> */
[----:B-1----:R-:W-:-:S03]  /*2cf10*/  MOV R0, R15 ;  /* 0x0000000f00007202 */ /* 0x002fc60000000f00 */
[----:B--2---:R-:W-:Y:S04]  /*2cf20*/  STL [R1+0x118c], R176 ;  /* 0x00118cb001007387 */ /* 0x004fe80000100800 */
[----:B------:R1:W-:Y:S02]  /*2cf30*/  STL [R1+0x1180], R0 ;  /* 0x0011800001007387 */ /* 0x0003e40000100800 */
[----:B-1----:R-:W-:Y:S02]  /*2cf40*/  IMAD.MOV.U32 R0, RZ, RZ, R177 ;  /* 0x000000ffff007224 */ /* 0x002fe400078e00b1 */
        /* <DEDUP_REMOVED lines=10> */
[----:B------:R-:W-:Y:S01]  /*2cff0*/  STL [R1+0x11a4], R16 ;  /* 0x0011a41001007387 */ /* 0x000fe20000100800 */
        /* <DEDUP_REMOVED lines=9> */
[----:B------:R-:W2:Y:S04]  /*2d090*/  LDL.LU.64 R146, [R1+0x758] ;  /* 0x0007580001927983 */ /* 0x000ea80000300a00 */
[----:B------:R1:W-:Y:S04]  /*2d0a0*/  STL [R1+0x11b0], R0 ;  /* 0x0011b00001007387 */ /* 0x0003e80000100800 */
[----:B---3--:R-:W-:Y:S04]  /*2d0b0*/  STL [R1+0x11bc], R18 ;  /* 0x0011bc1201007387 */ /* 0x008fe80000100800 */
[----:B-1----:R-:W3:Y:S01]  /*2d0c0*/  LDL.LU.64 R184, [R1+0x750] ;  /* 0x0007500001b87983 */ /* 0x002ee20000300a00 */
[----:B------:R-:W-:-:S03]  /*2d0d0*/  IMAD.MOV.U32 R0, RZ, RZ, R19 ;  /* 0x000000ffff007224 */ /* 0x000fc600078e0013 */
[----:B----4-:R-:W-:Y:S04]  /*2d0e0*/  STL [R1+0x11c4], R148 ;  /* 0x0011c49401007387 */ /* 0x010fe80000100800 */
[----:B------:R1:W-:Y:S04]  /*2d0f0*/  STL [R1+0x11b8], R0 ;  /* 0x0011b80001007387 */ /* 0x0003e80000100800 */
[----:B------:R-:W4:Y:S04]  /*2d100*/  LDL.LU.64 R12, [R1+0x748] ;  /* 0x00074800010c7983 */ /* 0x000f280000300a00 */
[----:B------:R-:W4:Y:S01]  /*2d110*/  LDL.LU.64 R14, [R1+0x740] ;  /* 0x00074000010e7983 */ /* 0x000f220000300a00 */
[----:B-1----:R-:W-:-:S05]  /*2d120*/  MOV R0, R149 ;  /* 0x0000009500007202 */ /* 0x002fca0000000f00 */
[----:B------:R1:W-:Y:S02]  /*2d130*/  STL [R1+0x11c0], R0 ;  /* 0x0011c00001007387 */ /* 0x0003e40000100800 */
[----:B-1----:R-:W-:Y:S02]  /*2d140*/  IMAD.MOV.U32 R0, RZ, RZ, R151 ;  /* 0x000000ffff007224 */ /* 0x002fe400078e0097 */
[----:B------:R-:W-:Y:S04]  /*2d150*/  STL [R1+0x11cc], R150 ;  /* 0x0011cc9601007387 */ /* 0x000fe80000100800 */
[----:B------:R-:W4:Y:S04]  /*2d160*/  LDL.LU.64 R16, [R1+0x6a8] ;  /* 0x0006a80001107983 */ /* 0x000f280000300a00 */
[----:B------:R-:W4:Y:S04]  /*2d170*/  LDL.LU.64 R18, [R1+0x6a0] ;  /* 0x0006a00001127983 */ /* 0x000f280000300a00 */
[----:B------:R1:W-:Y:S02]  /*2d180*/  STL [R1+0x11c8], R0 ;  /* 0x0011c80001007387 */ /* 0x0003e40000100800 */
[----:B-1----:R-:W-:-:S02]  /*2d190*/  IMAD.MOV.U32 R0, RZ, RZ, R187 ;  /* 0x000000ffff007224 */ /* 0x002fc400078e00bb */
[----:B------:R1:W-:Y:S04]  /*2d1a0*/  STL [R1+0x11d4], R186 ;  /* 0x0011d4ba01007387 */ /* 0x0003e80000100800 */
[----:B------:R-:W4:Y:S04]  /*2d1b0*/  LDL.LU.64 R148, [R1+0x678] ;  /* 0x0006780001947983 */ /* 0x000f280000300a00 */
[----:B-1----:R-:W4:Y:S04]  /*2d1c0*/  LDL.LU.64 R186, [R1+0x670] ;  /* 0x0006700001ba7983 */ /* 0x002f280000300a00 */
[----:B------:R2:W-:Y:S02]  /*2d1d0*/  STL [R1+0x11d0], R0 ;  /* 0x0011d00001007387 */ /* 0x0005e40000100800 */
[----:B--2---:R-:W-:-:S02]  /*2d1e0*/  IMAD.MOV.U32 R0, RZ, RZ, R177 ;  /* 0x000000ffff007224 */ /* 0x004fc400078e00b1 */
[----:B------:R-:W-:Y:S04]  /*2d1f0*/  STL [R1+0x11dc], R176 ;  /* 0x0011dcb001007387 */ /* 0x000fe80000100800 */
[----:B------:R-:W2:Y:S04]  /*2d200*/  LDL.LU.64 R150, [R1+0x628] ;  /* 0x0006280001967983 */ /* 0x000ea80000300a00 */
[----:B------:R1:W-:Y:S02]  /*2d210*/  STL [R1+0x11d8], R0 ;  /* 0x0011d80001007387 */ /* 0x0003e40000100800 */
[----:B-1----:R-:W-:-:S02]  /*2d220*/  MOV R0, R179 ;  /* 0x000000b300007202 */ /* 0x002fc40000000f00 */
[----:B------:R1:W-:Y:S04]  /*2d230*/  STL [R1+0x11e4], R178 ;  /* 0x0011e4b201007387 */ /* 0x0003e80000100800 */
[----:B------:R-:W2:Y:S04]  /*2d240*/  LDL.LU.64 R176, [R1+0x620] ;  /* 0x0006200001b07983 */ /* 0x000ea80000300a00 */
[----:B------:R-:W-:Y:S04]  /*2d250*/  STL [R1+0x11ec], R180 ;  /* 0x0011ecb401007387 */ /* 0x000fe80000100800 */
[----:B------:R1:W-:Y:S04]  /*2d260*/  STL [R1+0x11e0], R0 ;  /* 0x0011e00001007387 */ /* 0x0003e80000100800 */
[----:B-1----:R-:W2:Y:S01]  /*2d270*/  LDL.LU.64 R178, [R1+0x618] ;  /* 0x0006180001b27983 */ /* 0x002ea20000300a00 */
[----:B------:R-:W-:-:S03]  /*2d280*/  IMAD.MOV.U32 R0, RZ, RZ, R181 ;  /* 0x000000ffff007224 */ /* 0x000fc600078e00b5 */
[----:B------:R-:W2:Y:S04]  /*2d290*/  LDL.LU.64 R180, [R1+0x610] ;  /* 0x0006100001b47983 */ /* 0x000ea80000300a00 */
[----:B------:R1:W-:Y:S04]  /*2d2a0*/  STL [R1+0x11e8], R0 ;  /* 0x0011e80001007387 */ /* 0x0003e80000100800 */
[----:B------:R-:W-:Y:S01]  /*2d2b0*/  STL [R1+0x11f4], R144 ;  /* 0x0011f49001007387 */ /* 0x000fe20000100800 */
[----:B-1----:R-:W-:-:S03]  /*2d2c0*/  IMAD.MOV.U32 R0, RZ, RZ, R145 ;  /* 0x000000ffff007224 */ /* 0x002fc600078e0091 */
[----:B------:R-:W-:Y:S04]  /*2d2d0*/  STL [R1+0x11fc], R182 ;  /* 0x0011fcb601007387 */ /* 0x000fe80000100800 */
[----:B------:R1:W-:Y:S02]  /*2d2e0*/  STL [R1+0x11f0], R0 ;  /* 0x0011f00001007387 */ /* 0x0003e40000100800 */
[----:B-1----:R-:W-:Y:S02]  /*2d2f0*/  IMAD.MOV.U32 R0, RZ, RZ, R183 ;  /* 0x000000ffff007224 */ /* 0x002fe400078e00b7 */
[----:B------:R-:W2:Y:S04]  /*2d300*/  LDL.LU.64 R182, [R1+0x608] ;  /* 0x0006080001b67983 */ /* 0x000ea80000300a00 */
[----:B------:R1:W-:Y:S04]  /*2d310*/  STL [R1+0x11f8], R0 ;  /* 0x0011f80001007387 */ /* 0x0003e80000100800 */
[----:B------:R-:W-:Y:S01]  /*2d320*/  STL [R1+0x1204], R146 ;  /* 0x0012049201007387 */ /* 0x000fe20000100800 */
[----:B-1----:R-:W-:-:S03]  /*2d330*/  MOV R0, R147 ;  /* 0x0000009300007202 */ /* 0x002fc60000000f00 */
[----:B---3--:R-:W-:Y:S04]  /*2d340*/  STL [R1+0x120c], R184 ;  /* 0x00120cb801007387 */ /* 0x008fe80000100800 */
[----:B------:R1:W-:Y:S02]  /*2d350*/  STL [R1+0x1200], R0 ;  /* 0x0012000001007387 */ /* 0x0003e40000100800 */
[----:B-1----:R-:W-:Y:S02]  /*2d360*/  IMAD.MOV.U32 R0, RZ, RZ, R185 ;  /* 0x000000ffff007224 */ /* 0x002fe400078e00b9 */
[----:B------:R-:W3:Y:S04]  /*2d370*/  LDL.LU.64 R184, [R1+0x600] ;  /* 0x0006000001b87983 */ /* 0x000ee80000300a00 */
[----:B------:R1:W-:Y:S04]  /*2d380*/  STL [R1+0x1208], R0 ;  /* 0x0012080001007387 */ /* 0x0003e80000100800 */
[----:B----4-:R-:W-:Y:S01]  /*2d390*/  STL [R1+0x1214], R12 ;  /* 0x0012140c01007387 */ /* 0x010fe20000100800 */
        /* <DEDUP_REMOVED lines=9> */
[----:B------:R-:W-:Y:S01]  /*2d430*/  STL [R1+0x1234], R148 ;  /* 0x0012349401007387 */ /* 0x000fe20000100800 */
[----:B-1----:R-:W-:-:S05]  /*2d440*/  IMAD.MOV.U32 R0, RZ, RZ, R19 ;  /* 0x000000ffff007224 */ /* 0x002fca00078e0013 */
[----:B------:R1:W-:Y:S04]  /*2d450*/  STL [R1+0x1228], R0 ;  /* 0x0012280001007387 */ /* 0x0003e80000100800 */
[----:B------:R-:W-:Y:S01]  /*2d460*/  STL [R1+0x123c], R186 ;  /* 0x00123cba01007387 */ /* 0x000fe20000100800 */
[----:B-1----:R-:W-:-:S05]  /*2d470*/  IMAD.MOV.U32 R0, RZ, RZ, R149 ;  /* 0x000000ffff007224 */ /* 0x002fca00078e0095 */
[----:B------:R1:W-:Y:S02]  /*2d480*/  STL [R1+0x1230], R0 ;  /* 0x0012300001007387 */ /* 0x0003e40000100800 */
[----:B-1----:R-:W-:-:S05]  /*2d490*/  IMAD.MOV.U32 R0, RZ, RZ, R187 ;  /* 0x000000ffff007224 */ /* 0x002fca00078e00bb */
[----:B------:R2:W-:Y:S02]  /*2d4a0*/  STL [R1+0x1238], R0 ;  /* 0x0012380001007387 */ /* 0x0005e40000100800 */
[----:B--2---:R-:W-:Y:S02]  /*2d4b0*/  MOV R0, R151 ;  /* 0x0000009700007202 */ /* 0x004fe40000000f00 */
[----:B------:R-:W-:Y:S01]  /*2d4c0*/  STL [R1+0x1244], R150 ;  /* 0x0012449601007387 */ /* 0x000fe20000100800 */
[----:B------:R-:W-:-:S03]  /*2d4d0*/  IMAD.MOV.U32 R2, RZ, RZ, R177 ;  /* 0x000000ffff027224 */ /* 0x000fc600078e00b1 */
[----:B------:R-:W-:Y:S04]  /*2d4e0*/  STL [R1+0x124c], R176 ;  /* 0x00124cb001007387 */ /* 0x000fe80000100800 */
[----:B------:R-:W-:Y:S04]  /*2d4f0*/  STL [R1+0x1240], R0 ;  /* 0x0012400001007387 */ /* 0x000fe80000100800 */
[----:B------:R-:W-:Y:S04]  /*2d500*/  STL [R1+0x1254], R178 ;  /* 0x001254b201007387 */ /* 0x000fe80000100800 */
[----:B------:R1:W-:Y:S01]  /*2d510*/  STL [R1+0x1248], R2 ;  /* 0x0012480201007387 */ /* 0x0003e20000100800 */
[----:B------:R-:W-:-:S03]  /*2d520*/  IMAD.MOV.U32 R4, RZ, RZ, R181 ;  /* 0x000000ffff047224 */ /* 0x000fc600078e00b5 */
[----:B------:R-:W-:Y:S01]  /*2d530*/  STL [R1+0x125c], R180 ;  /* 0x00125cb401007387 */ /* 0x000fe20000100800 */
[----:B-1----:R-:W-:-:S05]  /*2d540*/  IMAD.MOV.U32 R2, RZ, RZ, R179 ;  /* 0x000000ffff027224 */ /* 0x002fca00078e00b3 */
[----:B------:R-:W-:Y:S04]  /*2d550*/  STL [R1+0x1250], R2 ;  /* 0x0012500201007387 */ /* 0x000fe80000100800 */
[----:B------:R1:W-:Y:S02]  /*2d560*/  STL [R1+0x1258], R4 ;  /* 0x0012580401007387 */ /* 0x0003e40000100800 */
[----:B-1----:R-:W-:Y:S02]  /*2d570*/  IMAD.MOV.U32 R4, RZ, RZ, R183 ;  /* 0x000000ffff047224 */ /* 0x002fe400078e00b7 */
[----:B------:R-:W-:Y:S04]  /*2d580*/  STL [R1+0x1264], R182 ;  /* 0x001264b601007387 */ /* 0x000fe80000100800 */
[----:B------:R3:W-:Y:S02]  /*2d590*/  STL [R1+0x1260], R4 ;  /* 0x0012600401007387 */ /* 0x0007e40000100800 */
[----:B---3--:R-:W-:-:S02]  /*2d5a0*/  MOV R4, R185 ;  /* 0x000000b900047202 */ /* 0x008fc40000000f00 */
[----:B------:R-:W-:Y:S04]  /*2d5b0*/  STL [R1+0x126c], R184 ;  /* 0x00126cb801007387 */ /* 0x000fe80000100800 */
[----:B------:R1:W-:Y:S04]  /*2d5c0*/  STL [R1+0x1268], R4 ;  /* 0x0012680401007387 */ /* 0x0003e80000100800 */
[----:B------:R-:W2:Y:S04]  /*2d5d0*/  LDL.LU.64 R6, [R1+0x1d58] ;  /* 0x001d580001067983 */ /* 0x000ea80000300a00 */
[----:B-1----:R-:W3:Y:S04]  /*2d5e0*/  LDL.LU.64 R4, [R1+0x1d50] ;  /* 0x001d500001047983 */ /* 0x002ee80000300a00 */
[----:B------:R-:W1:Y:S02]  /*2d5f0*/  S2R R187, SR_TID.X ;  /* 0x0000000000bb7919 */ /* 0x000e640000002100 */
[----:B-1----:R-:W-:-:S02]  /*2d600*/  LOP3.LUT R0, R187, 0x7, RZ, 0xc0, !PT ;  /* 0x00000007bb007812 */ /* 0x002fc400078ec0ff */
[----:B------:R-:W-:-:S03]  /*2d610*/  SHF.L.U32 R2, R187, 0x1, RZ ;  /* 0x00000001bb027819 */ /* 0x000fc600000006ff */
[----:B------:R-:W-:-:S05]  /*2d620*/  IMAD R0, R0, 0x210, RZ ;  /* 0x0000021000007824 */ /* 0x000fca00078e02ff */
[----:B------:R-:W-:Y:S01]  /*2d630*/  LOP3.LUT R0, R0, 0x30, R2, 0x78, !PT ;  /* 0x0000003000007812 */ /* 0x000fe200078e7802 */
[----:B------:R-:W-:-:S05]  /*2d640*/  IMAD.SHL.U32 R2, R187, 0x80, RZ ;  /* 0x00000080bb027824 */ /* 0x000fca00078e00ff */
[----:B------:R-:W-:Y:S01]  /*2d650*/  LOP3.LUT R20, R0, 0x1000, R2, 0xf8, !PT ;  /* 0x0000100000147812 */ /* 0x000fe200078ef802 */
[----:B--2---:R1:W-:Y:S04]  /*2d660*/  STL.64 [R1+0xb30], R6 ;  /* 0x000b300601007387 */ /* 0x0043e80000100a00 */
[----:B-1----:R-:W2:Y:S04]  /*2d670*/  LDL.LU.64 R6, [R1+0x1d48] ;  /* 0x001d480001067983 */ /* 0x002ea80000300a00 */
[----:B---3--:R1:W-:Y:S04]  /*2d680*/  STL.64 [R1+0xb28], R4 ;  /* 0x000b280401007387 */ /* 0x0083e80000100a00 */
[----:B------:R-:W-:Y:S04]  /*2d690*/  STL [R1+0x1a6c], R20 ;  /* 0x001a6c1401007387 */ /* 0x000fe80000100800 */
[----:B-1----:R-:W3:Y:S04]  /*2d6a0*/  LDL.LU.64 R4, [R1+0x1d40] ;  /* 0x001d400001047983 */ /* 0x002ee80000300a00 */
[----:B--2---:R1:W-:Y:S04]  /*2d6b0*/  STL.64 [R1+0xaf0], R6 ;  /* 0x000af00601007387 */ /* 0x0043e80000100a00 */
[----:B-1----:R-:W2:Y:S04]  /*2d6c0*/  LDL.LU.64 R6, [R1+0x1d38] ;  /* 0x001d380001067983 */ /* 0x002ea80000300a00 */
[----:B---3--:R1:W-:Y:S04]  /*2d6d0*/  STL.64 [R1+0xae8], R4 ;  /* 0x000ae80401007387 */ /* 0x0083e80000100a00 */
        /* <DEDUP_REMOVED lines=41> */
[----:B--2---:R-:W-:Y:S04]  /*2d970*/  STL.64 [R1+0xb00], R6 ;  /* 0x000b000601007387 */ /* 0x004fe80000100a00 */
[----:B---3--:R1:W-:Y:S04]  /*2d980*/  STL.64 [R1+0xaf8], R4 ;  /* 0x000af80401007387 */ /* 0x0083e80000100a00 */
[----:B------:R-:W-:Y:S01]  /*2d990*/  STL [R1+0xa60], RZ ;  /* 0x000a60ff01007387 */ /* 0x000fe20000100800 */
[----:B-1----:R-:W-:-:S02]  /*2d9a0*/  IMAD.MOV.U32 R5, RZ, RZ, 0x1 ;  /* 0x00000001ff057424 */ /* 0x002fc400078e00ff */
[----:B------:R-:W-:-:S03]  /*2d9b0*/  IMAD.MOV.U32 R4, RZ, RZ, -0x1 ;  /* 0xffffffffff047424 */ /* 0x000fc600078e00ff */
[----:B------:R-:W-:Y:S04]  /*2d9c0*/  STL [R1+0xa48], R5 ;  /* 0x000a480501007387 */ /* 0x000fe80000100800 */
[----:B------:R-:W-:Y:S04]  /*2d9d0*/  STL [R1+0x20], RZ ;  /* 0x000020ff01007387 */ /* 0x000fe80000100800 */
[----:B------:R1:W-:Y:S04]  /*2d9e0*/  STL [R1+0xa44], R4 ;  /* 0x000a440401007387 */ /* 0x0003e80000100800 */
        /* <DEDUP_REMOVED lines=63> */
[----:B------:R2:W-:Y:S04]  /*2dde0*/  STL [R1], RZ ;  /* 0x000000ff01007387 */ /* 0x0005e80000100800 */
        /* <DEDUP_REMOVED lines=254> */
[----:B------:R2:W-:Y:S01]  /*2edd0*/  STL [R1+0x35c], RZ ;  /* 0x00035cff01007387 */ /* 0x0005e20000100800 */
[----:B------:R-:W-:-:S03]  /*2ede0*/  SHF.R.S32.HI R2, RZ, 0x1f, R3 ;  /* 0x0000001fff027819 */ /* 0x000fc60000011403 */
[----:B------:R2:W-:Y:S04]  /*2edf0*/  STL [R1+0x330], RZ ;  /* 0x000330ff01007387 */ /* 0x0005e80000100800 */
[----:B------:R2:W-:Y:S04]  /*2ee00*/  STL [R1+0x334], RZ ;  /* 0x000334ff01007387 */ /* 0x0005e80000100800 */
[----:B------:R2:W-:Y:S04]  /*2ee10*/  STL [R1+0x338], RZ ;  /* 0x000338ff01007387 */ /* 0x0005e80000100800 */
[----:B------:R2:W-:Y:S01]  /*2ee20*/  STL [R1+0x33c], RZ ;  /* 0x00033cff01007387 */ /* 0x0005e20000100800 */
[----:B------:R-:W-:-:S03]  /*2ee30*/  SHF.L.U64.HI R2, R3, 0x2, R2 ;  /* 0x0000000203027819 */ /* 0x000fc60000010202 */
[----:B------:R2:W-:Y:S01]  /*2ee40*/  STL [R1+0x300], RZ ;  /* 0x000300ff01007387 */ /* 0x0005e20000100800 */
[----:B------:R-:W-:-:S03]  /*2ee50*/  LOP3.LUT R3, R187, 0x3, RZ, 0xc0, !PT ;  /* 0x00000003bb037812 */ /* 0x000fc600078ec0ff */
[----:B------:R2:W-:Y:S04]  /*2ee60*/  STL [R1+0x304], RZ ;  /* 0x000304ff01007387 */ /* 0x0005e80000100800 */
[----:B------:R2:W-:Y:S04]  /*2ee70*/  STL [R1+0x308], RZ ;  /* 0x000308ff01007387 */ /* 0x0005e80000100800 */
[----:B------:R2:W-:Y:S04]  /*2ee80*/  STL [R1+0x30c], RZ ;  /* 0x00030cff01007387 */ /* 0x0005e80000100800 */
[----:B------:R2:W-:Y:S04]  /*2ee90*/  STL [R1+0x2e0], RZ ;  /* 0x0002e0ff01007387 */ /* 0x0005e80000100800 */
[----:B------:R2:W-:Y:S01]  /*2eea0*/  STL [R1+0x2e4], RZ ;  /* 0x0002e4ff01007387 */ /* 0x0005e20000100800 */
[----:B------:R-:W-:-:S03]  /*2eeb0*/  IMAD R3, R3, 0x420, RZ ;  /* 0x0000042003037824 */ /* 0x000fc600078e02ff */
[----:B------:R2:W-:Y:S04]  /*2eec0*/  STL [R1+0x2e8], RZ ;  /* 0x0002e8ff01007387 */ /* 0x0005e80000100800 */
[----:B------:R2:W-:Y:S04]  /*2eed0*/  STL [R1+0x2ec], RZ ;  /* 0x0002ecff01007387 */ /* 0x0005e80000100800 */
[----:B------:R2:W-:Y:S04]  /*2eee0*/  STL [R1+0x2b0], RZ ;  /* 0x0002b0ff01007387 */ /* 0x0005e80000100800 */
[----:B------:R2:W-:Y:S04]  /*2eef0*/  STL [R1+0x2b4], RZ ;  /* 0x0002b4ff01007387 */ /* 0x0005e80000100800 */
[----:B------:R2:W-:Y:S01]  /*2ef00*/  STL [R1+0x2b8], RZ ;  /* 0x0002b8ff01007387 */ /* 0x0005e20000100800 */
[----:B------:R-:W-:-:S03]  /*2ef10*/  LOP3.LUT R21, R3, 0x5c, R187, 0x78, !PT ;  /* 0x0000005c03157812 */ /* 0x000fc600078e78bb */
[----:B------:R2:W-:Y:S01]  /*2ef20*/  STL [R1+0x2bc], RZ ;  /* 0x0002bcff01007387 */ /* 0x0005e20000100800 */
[----:B------:R-:W-:-:S03]  /*2ef30*/  LOP3.LUT R3, R20, 0x40, RZ, 0x3c, !PT ;  /* 0x0000004014037812 */ /* 0x000fc600078e3cff */
[----:B------:R2:W-:Y:S04]  /*2ef40*/  STL [R1+0x290], RZ ;  /* 0x000290ff01007387 */ /* 0x0005e80000100800 */
[----:B------:R2:W-:Y:S04]  /*2ef50*/  STL [R1+0x294], RZ ;  /* 0x000294ff01007387 */ /* 0x0005e80000100800 */
[----:B------:R2:W-:Y:S04]  /*2ef60*/  STL [R1+0x298], RZ ;  /* 0x000298ff01007387 */ /* 0x0005e80000100800 */
[----:B------:R2:W-:Y:S01]  /*2ef70*/  STL [R1+0x29c], RZ ;  /* 0x00029cff01007387 */ /* 0x0005e20000100800 */
[----:B------:R-:W-:-:S03]  /*2ef80*/  IMAD.MOV.U32 R186, RZ, RZ, 0x7f ;  /* 0x0000007fffba7424 */ /* 0x000fc600078e00ff */
[----:B------:R2:W-:Y:S04]  /*2ef90*/  STL [R1+0x260], RZ ;  /* 0x000260ff01007387 */ /* 0x0005e80000100800 */
[----:B------:R2:W-:Y:S04]  /*2efa0*/  STL [R1+0x264], RZ ;  /* 0x000264ff01007387 */ /* 0x0005e80000100800 */
[----:B------:R2:W-:Y:S04]  /*2efb0*/  STL [R1+0x268], RZ ;  /* 0x000268ff01007387 */ /* 0x0005e80000100800 */
[----:B------:R2:W-:Y:S04]  /*2efc0*/  STL [R1+0x26c], RZ ;  /* 0x00026cff01007387 */ /* 0x0005e80000100800 */
[----:B------:R2:W-:Y:S01]  /*2efd0*/  STL [R1+0x1a78], R3 ;  /* 0x001a780301007387 */ /* 0x0005e20000100800 */
[----:B------:R-:W-:-:S04]  /*2efe0*/  IADD3 R186, R186, c[0x0][0x180], RZ ;  /* 0x00006000baba7a10 */ /* 0x000fc80007ffe0ff */
[----:B------:R-:W-:-:S04]  /*2eff0*/  SHF.R.S32.HI R12, RZ, 0x1f, R186 ;  /* 0x0000001fff0c7819 */ /* 0x000fc800000114ba */
[----:B------:R-:W-:Y:S02]  /*2f000*/  LEA.HI R12, R12, R186, RZ, 0x7 ;  /* 0x000000ba0c0c7211 */ /* 0x000fe400078f38ff */
[----:B------:R-:W-:Y:S02]  /*2f010*/  SHF.R.S32.HI R0, RZ, 0x1f, R252 ;  /* 0x0000001fff007819 */ /* 0x000fe400000114fc */
[----:B------:R-:W-:Y:S01]  /*2f020*/  SHF.R.S32.HI R22, RZ, 0x7, R12 ;  /* 0x00000007ff167819 */ /* 0x000fe2000001140c */
[----:B------:R-:W-:Y:S01]  /*2f030*/  CS2R R244, SRZ ;  /* 0x0000000000f47805 */ /* 0x000fe2000001ff00 */
[----:B------:R-:W-:Y:S01]  /*2f040*/  SHF.L.U64.HI R0, R252, 0x2, R0 ;  /* 0x00000002fc007819 */ /* 0x000fe20000010200 */
[----:B------:R-:W-:Y:S01]  /*2f050*/  CS2R R246, SRZ ;  /* 0x0000000000f67805 */ /* 0x000fe2000001ff00 */
        /* <DEDUP_REMOVED lines=60> */
[----:B-1----:R-:W-:Y:S01]  /*2f420*/  CS2R R4, SRZ ;  /* 0x0000000000047805 */ /* 0x002fe2000001ff00 */
        /* <DEDUP_REMOVED lines=21> */
[----:B------:R-:W-:-:S02]  /*2f580*/  IADD3 R22, R22, -0x2, RZ ;  /* 0xfffffffe16167810 */ /* 0x000fc40007ffe0ff */
[----:B--2---:R-:W-:Y:S02]  /*2f590*/  LOP3.LUT R21, R21, 0x20, RZ, 0x3c, !PT ;  /* 0x0000002015157812 */ /* 0x004fe400078e3cff */
.L_x_1:
[----:B------:R-:W2:Y:S01]  /*2f5a0*/  LDL.LU R3, [R1+0xa44] ;  /* 0x000a440001037983 */ /* 0x000ea20000300800 */
[----:B------:R-:W-:-:S04]  /*2f5b0*/  DEPBAR.LE SB0, 0x2 ;  /* 0x000080800000791a */ /* 0x000fc80000000000 */
[----:B------:R-:W3:Y:S04]  /*2f5c0*/  LDL R20, [R1+0x1a6c] ;  /* 0x001a6c0001147983 */ /* 0x000ee80000100800 */
[----:B------:R1:W-:Y:S04]  /*2f5d0*/  STL [R1+0x2210], R0 ;  /* 0x0022100001007387 */ /* 0x0003e80000100800 */
[----:B------:R-:W-:Y:S04]  /*2f5e0*/  STL [R1+0x2188], R2 ;  /* 0x0021880201007387 */ /* 0x000fe80000100800 */
[----:B------:R-:W4:Y:S02]  /*2f5f0*/  S2R R23, SR_TID.X ;  /* 0x0000000000177919 */ /* 0x000f240000002100 */
[----:B----4-:R-:W-:-:S02]  /*2f600*/  LOP3.LUT R21, R23, 0x3, RZ, 0xc0, !PT ;  /* 0x0000000317157812 */ /* 0x010fc400078ec0ff */
[----:B------:R-:W-:-:S03]  /*2f610*/  LOP3.LUT R22, R23, 0x3, RZ, 0xc0, !PT ;  /* 0x0000000317167812 */ /* 0x000fc600078ec0ff */
[----:B------:R-:W-:Y:S02]  /*2f620*/  IMAD R21, R21, 0x420, RZ ;  /* 0x0000042015157824 */ /* 0x000fe400078e02ff */
[----:B------:R-:W-:-:S03]  /*2f630*/  IMAD R22, R22, 0x420, RZ ;  /* 0x0000042016167824 */ /* 0x000fc600078e02ff */
[--C-:B------:R-:W-:Y:S02]  /*2f640*/  LOP3.LUT R21, R21, 0x5c, R23.reuse, 0x78, !PT ;  /* 0x0000005c15157812 */ /* 0x100fe400078e7817 */
[----:B------:R-:W-:Y:S02]  /*2f650*/  LOP3.LUT R22, R22, 0x5c, R23, 0x78, !PT ;  /* 0x0000005c16167812 */ /* 0x000fe400078e7817 */
[----:B------:R-:W-:Y:S01]  /*2f660*/  LOP3.LUT R21, R21, 0x20, RZ, 0x3c, !PT ;  /* 0x0000002015157812 */ /* 0x000fe200078e3cff */
[----:B------:R-:W-:Y:S01]  /*2f670*/  BAR.SYNC.DEFER_BLOCKING 0x0 ;  /* 0x0000000000007b1d */ /* 0x000fe20000010000 */
[----:B--2---:R-:W-:-:S04]  /*2f680*/  IADD3 R3, R3, 0x1, RZ ;  /* 0x0000000103037810 */ /* 0x004fc80007ffe0ff */
[----:B------:R-:W-:-:S04]  /*2f690*/  ISETP.GT.AND P0, PT, R3, 0x1, PT ;  /* 0x000000010300780c */ /* 0x000fc80003f04270 */
[----:B-1----:R-:W-:-:S04]  /*2f6a0*/  SEL R0, R3, RZ, !P0 ;  /* 0x000000ff03007207 */ /* 0x002fc80004000000 */
[C---:B------:R-:W-:Y:S01]  /*2f6b0*/  LEA R3, R0.reuse, R21, 0x11 ;  /* 0x0000001500037211 */ /* 0x040fe200078e88ff */
[----:B------:R3:W-:Y:S01]  /*2f6c0*/  STL [R1+0xa44], R0 ;  /* 0x000a440001007387 */ /* 0x0007e20000100800 */
[----:B------:R-:W-:-:S03]  /*2f6d0*/  IMAD R252, R0, 0x20000, R22 ;  /* 0x0002000000fc7824 */ /* 0x000fc600078e0216 */
[----:B------:R-:W2:Y:S04]  /*2f6e0*/  LDL.LU.64 R40, [R1+0x20] ;  /* 0x0000200001287983 */ /* 0x000ea80000300a00 */
[----:B------:R-:W2:Y:S01]  /*2f6f0*/  LDL.LU.64 R42, [R1+0x28] ;  /* 0x00002800012a7983 */ /* 0x000ea20000300a00 */
[----:B---3--:R-:W-:-:S03]  /*2f700*/  IMAD R0, R0, 0x20000, R20 ;  /* 0x0002000000007824 */ /* 0x008fc600078e0214 */
[----:B------:R-:W3:Y:S04]  /*2f710*/  LDL.LU.64 R36, [R1+0x10] ;  /* 0x0000100001247983 */ /* 0x000ee80000300a00 */
[----:B------:R-:W3:Y:S04]  /*2f720*/  LDL.LU.64 R38, [R1+0x18] ;  /* 0x0000180001267983 */ /* 0x000ee80000300a00 */
[----:B------:R-:W-:Y:S04]  /*2f730*/  LDS R84, [R252] ;  /* 0x00000000fc547984 */ /* 0x000fe80000000800 */
[----:B------:R-:W-:Y:S04]  /*2f740*/  LDS R86, [R252+0x1000] ;  /* 0x00100000fc567984 */ /* 0x000fe80000000800 */
[----:B------:R-:W-:Y:S04]  /*2f750*/  LDS R85, [R3] ;  /* 0x0000000003557984 */ /* 0x000fe80000000800 */
[----:B------:R-:W-:Y:S04]  /*2f760*/  LDS R87, [R3+0x1000] ;  /* 0x0010000003577984 */ /* 0x000fe80000000800 */
[----:B------:R-:W-:Y:S04]  /*2f770*/  LDSM.16.M88.4 R24, [R0+0x40000] ;  /* 0x040000000018783b */ /* 0x000fe80000000200 */
[----:B------:R-:W-:Y:S04]  /*2f780*/  LDS R124, [R252+0x80] ;  /* 0x00008000fc7c7984 */ /* 0x000fe80000000800 */
[----:B------:R-:W-:Y:S04]  /*2f790*/  LDS R126, [R252+0x1080] ;  /* 0x00108000fc7e7984 */ /* 0x000fe80000000800 */
[----:B------:R-:W-:Y:S04]  /*2f7a0*/  LDS R125, [R3+0x80] ;  /* 0x00008000037d7984 */ /* 0x000fe80000000800 */
[----:B------:R-:W1:Y:S04]  /*2f7b0*/  LDS R127, [R3+0x1080] ;  /* 0x00108000037f7984 */ /* 0x000e680000000800 */
[----:B------:R-:W-:Y:S04]  /*2f7c0*/  LDSM.16.M88.4 R20, [R0+0x42000] ;  /* 0x042000000014783b */ /* 0x000fe80000000200 */
[----:B------:R-:W-:Y:S04]  /*2f7d0*/  LDS R164, [R252+0x100] ;  /* 0x00010000fca47984 */ /* 0x000fe80000000800 */
[----:B------:R-:W-:Y:S04]  /*2f7e0*/  LDS R166, [R252+0x1100] ;  /* 0x00110000fca67984 */ /* 0x000fe80000000800 */
[----:B------:R-:W-:Y:S04]  /*2f7f0*/  LDS R165, [R3+0x100] ;  /* 0x0001000003a57984 */ /* 0x000fe80000000800 */
[----:B------:R-:W4:Y:S04]  /*2f800*/  LDS R167, [R3+0x1100] ;  /* 0x0011000003a77984 */ /* 0x000f280000000800 */
[----:B------:R-:W-:Y:S04]  /*2f810*/  LDS R200, [R252+0x180] ;  /* 0x00018000fcc87984 */ /* 0x000fe80000000800 */
        /* <DEDUP_REMOVED lines=18> */
[----:B------:R-:W4:Y:S01]  /*2f940*/  LDS R35, [R3+0x1380] ;  /* 0x0013800003237984 */ /* 0x000f220000000800 */
[-C--:B-1---5:R-:W-:Y:S03]  /*2f950*/  HMMA.1688.F32.TF32 R48, R124, R24.reuse, R244 ;  /* 0x000000187c30723c */ /* 0x0a2fe600000810f4 */
[----:B------:R-:W-:Y:S04]  /*2f960*/  STL [R1+0x9c0], R0 ;  /* 0x0009c00001007387 */ /* 0x000fe80000100800 */
[----:B------:R-:W-:Y:S01]  /*2f970*/  STL [R1+0x3a78], R26 ;  /* 0x003a781a01007387 */ /* 0x000fe20000100800 */
[-C--:B----4-:R-:W-:Y:S03]  /*2f980*/  HMMA.1688.F32.TF32 R44, R164, R24.reuse, R204 ;  /* 0x00000018a42c723c */ /* 0x090fe600000810cc */
[----:B------:R-:W-:Y:S04]  /*2f990*/  STL [R1+0x3a74], R27 ;  /* 0x003a741b01007387 */ /* 0x000fe80000100800 */
[----:B------:R-:W-:Y:S04]  /*2f9a0*/  STL [R1+0x3a6c], R22 ;  /* 0x003a6c1601007387 */ /* 0x000fe80000100800 */
[----:B------:R-:W-:Y:S04]  /*2f9b0*/  STL [R1+0x3a68], R23 ;  /* 0x003a681701007387 */ /* 0x000fe80000100800 */
[----:B------:R-:W-:Y:S04]  /*2f9c0*/  LDSM.16.M88.4 R72, [R0+0x4c000] ;  /* 0x04c000000048783b */ /* 0x000fe80000000200 */
[----:B------:R-:W-:Y:S04]  /*2f9d0*/  LDSM.16.M88.4 R68, [R0+0x4e000] ;  /* 0x04e000000044783b */ /* 0x000fe80000000200 */
[----:B------:R-:W-:Y:S04]  /*2f9e0*/  LDSM.16.M88.4 R64, [R0+0x50000] ;  /* 0x050000000040783b */ /* 0x000fe80000000200 */
[----:B------:R-:W-:Y:S01]  /*2f9f0*/  LDSM.16.M88.4 R60, [R0+0x52000] ;  /* 0x05200000003c783b */ /* 0x000fe20000000200 */
[-C--:B------:R-:W-:Y:S03]  /*2fa00*/  HMMA.1688.F32.TF32 R12, R32, R24.reuse, R12 ;  /* 0x00000018200c723c */ /* 0x080fe6000008100c */
[----:B------:R-:W-:Y:S04]  /*2fa10*/  LDSM.16.M88.4 R52, [R0+0x56000] ;  /* 0x056000000034783b */ /* 0x000fe80000000200 */
[----:B------:R-:W-:Y:S01]  /*2fa20*/  LDSM.16.M88.4 R56, [R0+0x54000] ;  /* 0x054000000038783b */ /* 0x000fe20000000200 */
[-C--:B--2---:R-:W-:Y:S11]  /*2fa30*/  HMMA.1688.F32.TF32 R40, R84, R24.reuse, R40 ;  /* 0x000000185428723c */ /* 0x084ff60000081028 */
[----:B------:R-:W-:Y:S11]  /*2fa40*/  @!UPT UIADD3 URZ, URZ, URZ, URZ ;  /* 0x0000003f3f3ff290 */ /* 0x000ff6000fffe03f */
[----:B------:R-:W-:Y:S01]  /*2fa50*/  @!UPT UIADD3 URZ, URZ, URZ, URZ ;  /* 0x0000003f3f3ff290 */ /* 0x000fe2000fffe03f */
[----:B------:R-:W-:Y:S04]  /*2fa60*/  STL.64 [R1+0x3a0], R40 ;  /* 0x0003a02801007387 */ /* 0x000fe80000100a00 */
[----:B------:R1:W-:Y:S02]  /*2fa70*/  STL.64 [R1+0x3a8], R42 ;  /* 0x0003a82a01007387 */ /* 0x0003e40000100a00 */
[-C--:B-1----:R-:W-:Y:S02]  /*2fa80*/  HMMA.1688.F32.TF32 R40, R200, R24.reuse, R232 ;  /* 0x00000018c828723c */ /* 0x082fe400000810e8 */
[----:B------:R-:W-:Y:S04]  /*2fa90*/  STL.64 [R1+0x390], R48 ;  /* 0x0003903001007387 */ /* 0x000fe80000100a00 */
[----:B------:R1:W-:Y:S04]  /*2faa0*/  STL.64 [R1+0x398], R50 ;  /* 0x0003983201007387 */ /* 0x0003e80000100a00 */
[----:B------:R-:W-:Y:S04]  /*2fab0*/  STL.64 [R1+0x380], R44 ;  /* 0x0003802c01007387 */ /* 0x000fe80000100a00 */
[----:B------:R2:W-:Y:S01]  /*2fac0*/  STL.64 [R1+0x388], R46 ;  /* 0x0003882e01007387 */ /* 0x0005e20000100a00 */
[-C--:B-1----:R-:W-:Y:S08]  /*2fad0*/  HMMA.1688.F32.TF32 R48, R228, R24.reuse, R168 ;  /* 0x00000018e430723c */ /* 0x082ff000000810a8 */
[----:B------:R-:W-:Y:S01]  /*2fae0*/  STL.64 [R1+0x440], R40 ;  /* 0x0004402801007387 */ /* 0x000fe20000100a00 */
[-C--:B--2---:R-:W-:Y:S03]  /*2faf0*/  HMMA.1688.F32.TF32 R44, R236, R24.reuse, R156 ;  /* 0x00000018ec2c723c */ /* 0x084fe6000008109c */
[----:B------:R1:W-:Y:S05]  /*2fb00*/  STL.64 [R1+0x448], R42 ;  /* 0x0004482a01007387 */ /* 0x0003ea0000100a00 */
[----:B-1----:R-:W-:Y:S08]  /*2fb10*/  HMMA.1688.F32.TF32 R40, R28, R24, R8 ;  /* 0x000000181c28723c */ /* 0x002ff00000081008 */
[-C--:B---3--:R-:W-:Y:S01]  /*2fb20*/  HMMA.1688.F32.TF32 R8, R84, R20.reuse, R36 ;  /* 0x000000145408723c */ /* 0x088fe20000081024 */
[----:B------:R-:W-:Y:S04]  /*2fb30*/  STL.64 [R1+0x450], R48 ;  /* 0x0004503001007387 */ /* 0x000fe80000100a00 */
[----:B------:R-:W-:Y:S04]  /*2fb40*/  STL.64 [R1+0x458], R50 ;  /* 0x0004583201007387 */ /* 0x000fe80000100a00 */
[----:B------:R-:W-:Y:S04]  /*2fb50*/  STL.64 [R1+0x530], R44 ;  /* 0x0005302c01007387 */ /* 0x000fe80000100a00 */
[----:B------:R-:W-:Y:S04]  /*2fb60*/  STL.64 [R1+0x538], R46 ;  /* 0x0005382e01007387 */ /* 0x000fe80000100a00 */
[----:B------:R1:W-:Y:S04]  /*2fb70*/  STL.64 [R1+0x670], R40 ;  /* 0x0006702801007387 */ /* 0x0003e80000100a00 */
[----:B------:R2:W-:Y:S04]  /*2fb80*/  STL.64 [R1+0x678], R42 ;  /* 0x0006782a01007387 */ /* 0x0005e80000100a00 */
[----:B-1----:R-:W3:Y:S04]  /*2fb90*/  LDL.LU.64 R40, [R1+0x560] ;  /* 0x0005600001287983 */ /* 0x002ee80000300a00 */
[----:B------:R-:W-:Y:S04]  /*2fba0*/  STL.64 [R1+0x750], R12 ;  /* 0x0007500c01007387 */ /* 0x000fe80000100a00 */
[----:B------:R1:W-:Y:S04]  /*2fbb0*/  STL.64 [R1+0x758], R14 ;  /* 0x0007580e01007387 */ /* 0x0003e80000100a00 */
[----:B--2---:R-:W3:Y:S04]  /*2fbc0*/  LDL.LU.64 R42, [R1+0x568] ;  /* 0x00056800012a7983 */ /* 0x004ee80000300a00 */
[----:B------:R-:W-:Y:S04]  /*2fbd0*/  STL.64 [R1+0x2d0], R8 ;  /* 0x0002d00801007387 */ /* 0x000fe80000100a00 */
[----:B------:R2:W-:Y:S04]  /*2fbe0*/  STL.64 [R1+0x2d8], R10 ;  /* 0x0002d80a01007387 */ /* 0x0005e80000100a00 */
[----:B------:R-:W4:Y:S04]  /*2fbf0*/  LDL.LU.64 R36, [R1] ;  /* 0x0000000001247983 */ /* 0x000f280000300a00 */
[----:B------:R-:W4:Y:S01]  /*2fc00*/  LDL.LU.64 R38, [R1+0x8] ;  /* 0x0000080001267983 */ /* 0x000f220000300a00 */
[-C--:B-1----:R-:W-:Y:S03]  /*2fc10*/  HMMA.1688.F32.TF32 R12, R124, R20.reuse, R240 ;  /* 0x000000147c0c723c */ /* 0x082fe600000810f0 */
[----:B------:R-:W4:Y:S11]  /*2fc20*/  LDL.LU.64 R24, [R1+0x5a0] ;  /* 0x0005a00001187983 */ /* 0x000f360000300a00 */
[----:B------:R-:W-:Y:S09]  /*2fc30*/  @!UPT UIADD3 URZ, URZ, URZ, URZ ;  /* 0x0000003f3f3ff290 */ /* 0x000ff2000fffe03f */
[----:B------:R-:W-:Y:S04]  /*2fc40*/  STL.64 [R1+0x2c0], R12 ;  /* 0x0002c00c01007387 */ /* 0x000fe80000100a00 */
[----:B------:R-:W-:Y:S04]  /*2fc50*/  STL.64 [R1+0x2c8], R14 ;  /* 0x0002c80e01007387 */ /* 0x000fe80000100a00 */
[----:B------:R-:W4:Y:S01]  /*2fc60*/  LDL.LU.64 R26, [R1+0x5a8] ;  /* 0x0005a800011a7983 */ /* 0x000f220000300a00 */
[-C--:B--2---:R-:W-:Y:S11]  /*2fc70*/  HMMA.1688.F32.TF32 R8, R164, R20.reuse, R208 ;  /* 0x00000014a408723c */ /* 0x084ff600000810d0 */
[----:B------:R-:W-:Y:S11]  /*2fc80*/  @!UPT UIADD3 URZ, URZ, URZ, URZ ;  /* 0x0000003f3f3ff290 */ /* 0x000ff6000fffe03f */
[----:B------:R-:W-:Y:S01]  /*2fc90*/  @!UPT UIADD3 URZ, URZ, URZ, URZ ;  /* 0x0000003f3f3ff290 */ /* 0x000fe2000fffe03f */
[----:B------:R-:W-:Y:S04]  /*2fca0*/  STL.64 [R1+0x2f0], R8 ;  /* 0x0002f00801007387 */ /* 0x000fe80000100a00 */
[----:B------:R1:W-:Y:S02]  /*2fcb0*/  STL.64 [R1+0x2f8], R10 ;  /* 0x0002f80a01007387 */ /* 0x0003e40000100a00 */
[-C--:B-1----:R-:W-:Y:S08]  /*2fcc0*/  HMMA.1688.F32.TF32 R8, R200, R20.reuse, R172 ;  /* 0x00000014c808723c */ /* 0x082ff000000810ac */
[-C--:B------:R-:W-:Y:S08]  /*2fcd0*/  HMMA.1688.F32.TF32 R44, R228, R20.reuse, R160 ;  /* 0x00000014e42c723c */ /* 0x080ff000000810a0 */
[-C--:B------:R-:W-:Y:S07]  /*2fce0*/  HMMA.1688.F32.TF32 R12, R236, R20.reuse, R152 ;  /* 0x00000014ec0c723c */ /* 0x080fee0000081098 */
[----:B------:R-:W-:Y:S04]  /*2fcf0*/  STL.64 [R1+0x320], R8 ;  /* 0x0003200801007387 */ /* 0x000fe80000100a00 */
[----:B------:R1:W-:Y:S02]  /*2fd00*/  STL.64 [R1+0x328], R10 ;  /* 0x0003280a01007387 */ /* 0x0003e40000100a00 */
[-C--:B-1----:R-:W-:Y:S08]  /*2fd10*/  HMMA.1688.F32.TF32 R8, R28, R20.reuse, R4 ;  /* 0x000000141c08723c */ /* 0x082ff00000081004 */
[----:B------:R-:W-:Y:S01]  /*2fd20*/  HMMA.1688.F32.TF32 R4, R32, R20, R16 ;  /* 0x000000142004723c */ /* 0x000fe20000081010 */
[----:B------:R-:W1:Y:S04]  /*2fd30*/  LDSM.16.M88.4 R16, [R0+0x44000] ;  /* 0x044000000010783b */ /* 0x000e680000000200 */
[----:B------:R-:W-:Y:S04]  /*2fd40*/  STL.64 [R1+0x420], R44 ;  /* 0x0004202c01007387 */ /* 0x000fe80000100a00 */
[----:B------:R-:W-:Y:S04]  /*2fd50*/  STL.64 [R1+0x428], R46 ;  /* 0x0004282e01007387 */ /* 0x000fe80000100a00 */
[----:B------:R-:W-:Y:S04]  /*2fd60*/  STL.64 [R1+0x470], R12 ;  /* 0x0004700c01007387 */ /* 0x000fe80000100a00 */
[----:B------:R-:W-:Y:S04]  /*2fd70*/  STL.64 [R1+0x478], R14 ;  /* 0x0004780e01007387 */ /* 0x000fe80000100a00 */
[----:B------:R-:W2:Y:S04]  /*2fd80*/  LDSM.16.M88.4 R12, [R0+0x46000] ;  /* 0x04600000000c783b */ /* 0x000ea80000000200 */
[----:B------:R-:W-:Y:S04]  /*2fd90*/  STL.64 [R1+0x600], R8 ;  /* 0x0006000801007387 */ /* 0x000fe80000100a00 */
[----:B------:R-:W-:Y:S04]  /*2fda0*/  STL.64 [R1+0x608], R10 ;  /* 0x0006080a01007387 */ /* 0x000fe80000100a00 */
[----:B------:R-:W-:Y:S04]  /*2fdb0*/  LDSM.16.M88.4 R8, [R0+0x4a000] ;  /* 0x04a000000008783b */ /* 0x000fe80000000200 */
[----:B-1----:R-:W-:Y:S04]  /*2fdc0*/  STL [R1+0x3a7c], R18 ;  /* 0x003a7c1201007387 */ /* 0x002fe80000100800 */
[----:B------:R-:W-:Y:S04]  /*2fdd0*/  STL.64 [R1+0x740], R4 ;  /* 0x0007400401007387 */ /* 0x000fe80000100a00 */
[----:B------:R-:W-:Y:S04]  /*2fde0*/  STL.64 [R1+0x748], R6 ;  /* 0x0007480601007387 */ /* 0x000fe80000100a00 */
[----:B------:R-:W-:Y:S01]  /*2fdf0*/  STL [R1+0x3a70], R19 ;  /* 0x003a701301007387 */ /* 0x000fe20000100800 */
[-C--:B------:R-:W-:Y:S03]  /*2fe00*/  HMMA.1688.F32.TF32 R48, R164, R16.reuse, R212 ;  /* 0x00000010a430723c */ /* 0x080fe600000810d4 */
[----:B------:R-:W1:Y:S04]  /*2fe10*/  LDSM.16.M88.4 R4, [R0+0x48000] ;  /* 0x048000000004783b */ /* 0x000e680000000200 */
[----:B--2---:R-:W-:Y:S04]  /*2fe20*/  STL [R1+0x3a84], R14 ;  /* 0x003a840e01007387 */ /* 0x004fe80000100800 */
[----:B------:R-:W-:Y:S01]  /*2fe30*/  STL [R1+0x3a80], R15 ;  /* 0x003a800f01007387 */ /* 0x000fe20000100800 */
[-C--:B---3--:R-:W-:Y:S03]  /*2fe40*/  HMMA.1688.F32.TF32 R44, R84, R16.reuse, R40 ;  /* 0x00000010542c723c */ /* 0x088fe60000081028 */
[----:B------:R-:W1:Y:S05]  /*2fe50*/  LDL.LU.64 R40, [R1+0x660] ;  /* 0x0006600001287983 */ /* 0x000e6a0000300a00 */
[-C--:B----4-:R-:W-:Y:S11]  /*2fe60*/  HMMA.1688.F32.TF32 R20, R124, R16.reuse, R36 ;  /* 0x000000107c14723c */ /* 0x090ff60000081024 */
[----:B------:R-:W-:Y:S04]  /*2fe70*/  @!UPT UIADD3 URZ, URZ, URZ, URZ ;  /* 0x0000003f3f3ff290 */ /* 0x000fe8000fffe03f */
[----:B------:R-:W-:Y:S04]  /*2fe80*/  STL.64 [R1+0x240], R44 ;  /* 0x0002402c01007387 */ /* 0x000fe80000100a00 */
[----:B------:R-:W-:Y:S04]  /*2fe90*/  STL.64 [R1+0x248], R46 ;  /* 0x0002482e01007387 */ /* 0x000fe80000100a00 */
[----:B------:R-:W1:Y:S04]  /*2fea0*/  LDL.LU.64 R42, [R1+0x668] ;  /* 0x00066800012a7983 */ /* 0x000e680000300a00 */
[----:B------:R2:W-:Y:S04]  /*2feb0*/  STL.64 [R1+0x230], R20 ;  /* 0x0002301401007387 */ /* 0x0005e80000100a00 */
[----:B------:R3:W-:Y:S04]  /*2fec0*/  STL.64 [R1+0x238], R22 ;  /* 0x0002381601007387 */ /* 0x0007e80000100a00 */
[----:B--2---:R-:W2:Y:S04]  /*2fed0*/  LDL.LU.64 R20, [R1+0x550] ;  /* 0x0005500001147983 */ /* 0x004ea80000300a00 */
[----:B---3--:R-:W2:Y:S01]  /*2fee0*/  LDL.LU.64 R22, [R1+0x558] ;  /* 0x0005580001167983 */ /* 0x008ea20000300a00 */
[-C--:B------:R-:W-:Y:S08]  /*2fef0*/  HMMA.1688.F32.TF32 R36, R200, R16.reuse, R76 ;  /* 0x00000010c824723c */ /* 0x080ff0000008104c */
[-C--:B------:R-:W-:Y:S01]  /*2ff00*/  HMMA.1688.F32.TF32 R44, R228, R16.reuse, R96 ;  /* 0x00000010e42c723c */ /* 0x080fe20000081060 */
[----:B------:R-:W-:Y:S04]  /*2ff10*/  STL.64 [R1+0x250], R48 ;  /* 0x0002503001007387 */ /* 0x000fe80000100a00 */
[----:B------:R3:W-:Y:S10]  /*2ff20*/  STL.64 [R1+0x258], R50 ;  /* 0x0002583201007387 */ /* 0x0007f40000100a00 */
[----:B------:R-:W-:Y:S01]  /*2ff30*/  STL.64 [R1+0x280], R36 ;  /* 0x0002802401007387 */ /* 0x000fe20000100a00 */
[-C--:B---3--:R-:W-:Y:S03]  /*2ff40*/  HMMA.1688.F32.TF32 R48, R236, R16.reuse, R112 ;  /* 0x00000010ec30723c */ /* 0x088fe60000081070 */
[----:B------:R3:W-:Y:S04]  /*2ff50*/  STL.64 [R1+0x288], R38 ;  /* 0x0002882601007387 */ /* 0x0007e80000100a00 */
[----:B------:R-:W-:Y:S04]  /*2ff60*/  STL.64 [R1+0x310], R44 ;  /* 0x0003102c01007387 */ /* 0x000fe80000100a00 */
[----:B------:R4:W-:Y:S01]  /*2ff70*/  STL.64 [R1+0x318], R46 ;  /* 0x0003182e01007387 */ /* 0x0009e20000100a00 */
[-C--:B---3--:R-:W-:Y:S08]  /*2ff80*/  HMMA.1688.F32.TF32 R36, R28, R16.reuse, R132 ;  /* 0x000000101c24723c */ /* 0x088ff00000081084 */
[----:B----4-:R-:W-:Y:S08]  /*2ff90*/  HMMA.1688.F32.TF32 R44, R32, R16, R148 ;  /* 0x00000010202c723c */ /* 0x010ff00000081094 */
[-C--:B------:R-:W-:Y:S01]  /*2ffa0*/  HMMA.1688.F32.TF32 R16, R84, R12.reuse, R24 ;  /* 0x0000000c5410723c */ /* 0x080fe20000081018 */
[----:B------:R-:W-:Y:S04]  /*2ffb0*/  STL.64 [R1+0x430], R48 ;  /* 0x0004303001007387 */ /* 0x000fe80000100a00 */
[----:B------:R-:W-:Y:S04]  /*2ffc0*/  STL.64 [R1+0x438], R50 ;  /* 0x0004383201007387 */ /* 0x000fe80000100a00 */
[----:B------:R3:W-:Y:S04]  /*2ffd0*/  STL.64 [R1+0x540], R36 ;  /* 0x0005402401007387 */ /* 0x0007e80000100a00 */
[----:B------:R4:W-:Y:S04]  /*2ffe0*/  STL.64 [R1+0x548], R38 ;  /* 0x0005482601007387 */ /* 0x0009e80000100a00 */
[----:B---3--:R-:W3:Y:S04]  /*2fff0*/  LDL.LU.64 R36, [R1+0x720] ;  /* 0x0007200001247983 */ /* 0x008ee80000300a00 */
[----:B------:R-:W-:Y:S04]  /*30000*/  STL.64 [R1+0x6a0], R44 ;  /* 0x0006a02c01007387 */ /* 0x000fe80000100a00 */
[----:B------:R4:W-:Y:S04]  /*30010*/  STL.64 [R1+0x6a8], R46 ;  /* 0x0006a82e01007387 */ /* 0x0009e80000100a00 */
[----:B----4-:R-:W3:Y:S04]  /*30020*/  LDL.LU.64 R38, [R1+0x728] ;  /* 0x0007280001267983 */ /* 0x010ee80000300a00 */
[----:B------:R-:W-:Y:S04]  /*30030*/  STL.64 [R1+0x1b0], R16 ;  /* 0x0001b01001007387 */ /* 0x000fe80000100a00 */
[----:B------:R4:W-:Y:S04]  /*30040*/  STL.64 [R1+0x1b8], R18 ;  /* 0x0001b81201007387 */ /* 0x0009e80000100a00 */
[----:B------:R-:W3:Y:S04]  /*30050*/  LDL.LU.64 R24, [R1+0x590] ;  /* 0x0005900001187983 */ /* 0x000ee80000300a00 */
[----:B------:R-:W3:Y:S01]  /*30060*/  LDL.LU.64 R26, [R1+0x598] ;  /* 0x00059800011a7983 */ /* 0x000ee20000300a00 */
[-C--:B------:R-:W-:Y:S08]  /*30070*/  HMMA.1688.F32.TF32 R44, R124, R12.reuse, R248 ;  /* 0x0000000c7c2c723c */ /* 0x080ff000000810f8 */
[-C--:B----4-:R-:W-:Y:S08]  /*30080*/  HMMA.1688.F32.TF32 R16, R164, R12.reuse, R216 ;  /* 0x0000000ca410723c */ /* 0x090ff000000810d8 */
[-C--:B------:R-:W-:Y:S07]  /*30090*/  HMMA.1688.F32.TF32 R48, R200, R12.reuse, R80 ;  /* 0x0000000cc830723c */ /* 0x080fee0000081050 */
[----:B------:R-:W-:Y:S04]  /*300a0*/  STL.64 [R1+0x1a0], R44 ;  /* 0x0001a02c01007387 */ /* 0x000fe80000100a00 */
[----:B------:R4:W-:Y:S04]  /*300b0*/  STL.64 [R1+0x1a8], R46 ;  /* 0x0001a82e01007387 */ /* 0x0009e80000100a00 */
[----:B------:R-:W-:Y:S04]  /*300c0*/  STL.64 [R1+0x1c0], R16 ;  /* 0x0001c01001007387 */ /* 0x000fe80000100a00 */
[----:B------:R4:W-:Y:S02]  /*300d0*/  STL.64 [R1+0x1c8], R18 ;  /* 0x0001c81201007387 */ /* 0x0009e40000100a00 */
[-C--:B----4-:R-:W-:Y:S08]  /*300e0*/  HMMA.1688.F32.TF32 R44, R228, R12.reuse, R100 ;  /* 0x0000000ce42c723c */ /* 0x090ff00000081064 */
[-C--:B------:R-:W-:Y:S01]  /*300f0*/  HMMA.1688.F32.TF32 R16, R236, R12.reuse, R116 ;  /* 0x0000000cec10723c */ /* 0x080fe20000081074 */
[----:B------:R-:W-:Y:S04]  /*30100*/  STL.64 [R1+0x1d0], R48 ;  /* 0x0001d03001007387 */ /* 0x000fe80000100a00 */
[----:B------:R4:W-:Y:S10]  /*30110*/  STL.64 [R1+0x1d8], R50 ;  /* 0x0001d83201007387 */ /* 0x0009f40000100a00 */
[----:B------:R-:W-:Y:S01]  /*30120*/  STL.64 [R1+0x270], R44 ;  /* 0x0002702c01007387 */ /* 0x000fe20000100a00 */
[-C--:B----4-:R-:W-:Y:S03]  /*30130*/  HMMA.1688.F32.TF32 R48, R28, R12.reuse, R136 ;  /* 0x0000000c1c30723c */ /* 0x090fe60000081088 */
[----:B------:R4:W-:Y:S04]  /*30140*/  STL.64 [R1+0x278], R46 ;  /* 0x0002782e01007387 */ /* 0x0009e80000100a00 */
[----:B------:R-:W-:Y:S04]  /*30150*/  STL.64 [R1+0x340], R16 ;  /* 0x0003401001007387 */ /* 0x000fe80000100a00 */
[----:B------:R1:W-:Y:S01]  /*30160*/  STL.64 [R1+0x348], R18 ;  /* 0x0003481201007387 */ /* 0x0003e20000100a00 */
[----:B----4-:R-:W-:Y:S11]  /*30170*/  HMMA.1688.F32.TF32 R44, R32, R12, R176 ;  /* 0x0000000c202c723c */ /* 0x010ff600000810b0 */
[----:B------:R-:W-:Y:S04]  /*30180*/  STL.64 [R1+0x490], R48 ;  /* 0x0004903001007387 */ /* 0x000fe80000100a00 */
[----:B------:R-:W-:Y:S04]  /*30190*/  STL.64 [R1+0x498], R50 ;  /* 0x0004983201007387 */ /* 0x000fe80000100a00 */
[----:B------:R-:W4:Y:S04]  /*301a0*/  LDSM.16.M88.4 R48, [R0+0x58000] ;  /* 0x058000000030783b */ /* 0x000f280000000200 */
[----:B------:R-:W-:Y:S04]  /*301b0*/  STL.64 [R1+0x620], R44 ;  /* 0x0006202c01007387 */ /* 0x000fe80000100a00 */
[----:B------:R-:W-:Y:S04]  /*301c0*/  STL.64 [R1+0x628], R46 ;  /* 0x0006282e01007387 */ /* 0x000fe80000100a00 */
[----:B------:R-:W1:Y:S02]  /*301d0*/  LDSM.16.M88.4 R44, [R0+0x5a000] ;  /* 0x05a00000002c783b */ /* 0x000e640000000200 */
[-C--:B-1----:R-:W-:Y:S02]  /*301e0*/  HMMA.1688.F32.TF32 R16, R84, R4.reuse, R40 ;  /* 0x000000045410723c */ /* 0x082fe40000081028 */
[----:B------:R-:W1:Y:S06]  /*301f0*/  LDSM.16.M88.4 R40, [R0+0x5c000] ;  /* 0x05c000000028783b */ /* 0x000e6c0000000200 */
[-C--:B--2---:R-:W-:Y:S11]  /*30200*/  HMMA.1688.F32.TF32 R12, R124, R4.reuse, R20 ;  /* 0x000000047c0c723c */ /* 0x084ff60000081014 */
[----:B------:R-:W-:Y:S04]  /*30210*/  @!UPT UIADD3 URZ, URZ, URZ, URZ ;  /* 0x0000003f3f3ff290 */ /* 0x000fe8000fffe03f */
[----:B------:R-:W-:Y:S04]  /*30220*/  STL.64 [R1+0xf0], R16 ;  /* 0x0000f01001007387 */ /* 0x000fe80000100a00 */
[----:B------:R2:W-:Y:S01]  /*30230*/  STL.64 [R1+0xf8], R18 ;  /* 0x0000f81201007387 */ /* 0x0005e20000100a00 */
[-C--:B------:R-:W-:Y:S08]  /*30240*/  HMMA.1688.F32.TF32 R20, R164, R4.reuse, R220 ;  /* 0x00000004a414723c */ /* 0x080ff000000810dc */
[-C--:B--2---:R-:W-:Y:S01]  /*30250*/  HMMA.1688.F32.TF32 R16, R200, R4.reuse, R88 ;  /* 0x00000004c810723c */ /* 0x084fe20000081058 */
[----:B------:R-:W-:Y:S04]  /*30260*/  STL.64 [R1+0x100], R12 ;  /* 0x0001000c01007387 */ /* 0x000fe80000100a00 */
[----:B------:R2:W-:Y:S03]  /*30270*/  STL.64 [R1+0x108], R14 ;  /* 0x0001080e01007387 */ /* 0x0005e60000100a00 */
[-C--:B--2---:R-:W-:Y:S07]  /*30280*/  HMMA.1688.F32.TF32 R12, R228, R4.reuse, R104 ;  /* 0x00000004e40c723c */ /* 0x084fee0000081068 */
[----:B------:R-:W-:Y:S04]  /*30290*/  STL.64 [R1+0x130], R20 ;  /* 0x0001301401007387 */ /* 0x000fe80000100a00 */
[----:B------:R2:W-:Y:S04]  /*302a0*/  STL.64 [R1+0x138], R22 ;  /* 0x0001381601007387 */ /* 0x0005e80000100a00 */
[----:B------:R-:W-:Y:S04]  /*302b0*/  STL.64 [R1+0x190], R16 ;  /* 0x0001901001007387 */ /* 0x000fe80000100a00 */
[----:B------:R1:W-:Y:S01]  /*302c0*/  STL.64 [R1+0x198], R18 ;  /* 0x0001981201007387 */ /* 0x0003e20000100a00 */
[-C--:B--2---:R-:W-:Y:S03]  /*302d0*/  HMMA.1688.F32.TF32 R20, R236, R4.reuse, R120 ;  /* 0x00000004ec14723c */ /* 0x084fe60000081078 */
[----:B------:R-:W-:Y:S05]  /*302e0*/  STL.64 [R1+0x210], R12 ;  /* 0x0002100c01007387 */ /* 0x000fea0000100a00 */
[-C--:B-1----:R-:W-:Y:S01]  /*302f0*/  HMMA.1688.F32.TF32 R16, R28, R4.reuse, R140 ;  /* 0x000000041c10723c */ /* 0x082fe2000008108c */
[----:B------:R1:W-:Y:S07]  /*30300*/  STL.64 [R1+0x218], R14 ;  /* 0x0002180e01007387 */ /* 0x0003ee0000100a00 */
[----:B-1----:R-:W-:Y:S07]  /*30310*/  HMMA.1688.F32.TF32 R12, R32, R4, R180 ;  /* 0x00000004200c723c */ /* 0x002fee00000810b4 */
[----:B------:R-:W-:Y:S04]  /*30320*/  STL.64 [R1+0x2a0], R20 ;  /* 0x0002a01401007387 */ /* 0x000fe80000100a00 */
[----:B------:R-:W-:Y:S04]  /*30330*/  STL.64 [R1+0x2a8], R22 ;  /* 0x0002a81601007387 */ /* 0x000fe80000100a00 */
[----:B------:R1:W-:Y:S04]  /*30340*/  STL.64 [R1+0x460], R16 ;  /* 0x0004601001007387 */ /* 0x0003e80000100a00 */
[----:B------:R-:W-:Y:S05]  /*30350*/  STL.64 [R1+0x468], R18 ;  /* 0x0004681201007387 */ /* 0x000fea0000100a00 */
[----:B-1----:R-:W-:Y:S01]  /*30360*/  MOV R16, R14 ;  /* 0x0000000e00107202 */ /* 0x002fe20000000f00 */
[----:B------:R-:W-:-:S02]  /*30370*/  IMAD.MOV.U32 R20, RZ, RZ, R12 ;  /* 0x000000ffff147224 */ /* 0x000fc400078e000c */
[----:B------:R-:W-:Y:S02]  /*30380*/  IMAD.MOV.U32 R17, RZ, RZ, R13 ;  /* 0x000000ffff117224 */ /* 0x000fe400078e000d */
[----:B------:R-:W-:Y:S01]  /*30390*/  IMAD.MOV.U32 R13, RZ, RZ, R15 ;  /* 0x000000ffff0d7224 */ /* 0x000fe200078e000f */
[----:B------:R-:W-:Y:S04]  /*303a0*/  STL [R1+0x38bc], R16 ;  /* 0x0038bc1001007387 */ /* 0x000fe80000100800 */
[----:B------:R3:W-:Y:S04]  /*303b0*/  STL [R1+0x38b8], R20 ;  /* 0x0038b81401007387 */ /* 0x0007e80000100800 */
[----:B------:R1:W-:Y:S01]  /*303c0*/  STL [R1+0x38b4], R17 ;  /* 0x0038b41101007387 */ /* 0x0003e20000100800 */
[-C--:B---3--:R-:W-:Y:S03]  /*303d0*/  HMMA.1688.F32.TF32 R20, R84, R8.reuse, R36 ;  /* 0x000000085414723c */ /* 0x088fe60000081024 */
[----:B------:R2:W-:Y:S04]  /*303e0*/  STL [R1+0x38b0], R13 ;  /* 0x0038b00d01007387 */ /* 0x0005e80000100800 */
[----:B------:R-:W3:Y:S01]  /*303f0*/  LDSM.16.M88.4 R36, [R0+0x5e000] ;  /* 0x05e000000024783b */ /* 0x000ee20000000200 */
[-C--:B-1----:R-:W-:Y:S08]  /*30400*/  HMMA.1688.F32.TF32 R16, R124, R8.reuse, R24 ;  /* 0x000000087c10723c */ /* 0x082ff00000081018 */
[----:B--2---:R-:W-:Y:S07]  /*30410*/  HMMA.1688.F32.TF32 R12, R164, R8, R224 ;  /* 0x00000008a40c723c */ /* 0x004fee00000810e0 */
[----:B------:R-:W-:Y:S04]  /*30420*/  STL.64 [R1+0x90], R20 ;  /* 0x0000901401007387 */ /* 0x000fe80000100a00 */
[----:B------:R-:W-:Y:S04]  /*30430*/  STL.64 [R1+0x98], R22 ;  /* 0x0000981601007387 */ /* 0x000fe80000100a00 */
[----:B------:R1:W-:Y:S04]  /*30440*/  STL.64 [R1+0xb0], R16 ;  /* 0x0000b01001007387 */ /* 0x0003e80000100a00 */
[----:B------:R2:W-:Y:S04]  /*30450*/  STL.64 [R1+0xb8], R18 ;  /* 0x0000b81201007387 */ /* 0x0005e80000100a00 */
[----:B------:R3:W-:Y:S04]  /*30460*/  STL.64 [R1+0xa0], R12 ;  /* 0x0000a00c01007387 */ /* 0x0007e80000100a00 */
[----:B-1----:R-:W4:Y:S04]  /*30470*/  LDL.LU.64 R16, [R1+0x920] ;  /* 0x0009200001107983 */ /* 0x002f280000300a00 */
[----:B--2---:R-:W4:Y:S01]  /*30480*/  LDL.LU.64 R18, [R1+0x928] ;  /* 0x0009280001127983 */ /* 0x004f220000300a00 */
[----:B------:R-:W-:-:S02]  /*30490*/  IMAD.MOV.U32 R5, RZ, RZ, R14 ;  /* 0x000000ffff057224 */ /* 0x000fc400078e000e */
[----:B------:R-:W-:Y:S01]  /*304a0*/  IMAD.MOV.U32 R4, RZ, RZ, R15 ;  /* 0x000000ffff047224 */ /* 0x000fe200078e000f */
[----:B---3--:R-:W2:Y:S01]  /*304b0*/  LDL.LU.64 R12, [R1+0x910] ;  /* 0x00091000010c7983 */ /* 0x008ea20000300a00 */
[-C--:B------:R-:W-:Y:S03]  /*304c0*/  HMMA.1688.F32.TF32 R20, R200, R8.reuse, R92 ;  /* 0x00000008c814723c */ /* 0x080fe6000008105c */
[----:B------:R-:W2:Y:S04]  /*304d0*/  LDL.LU.64 R14, [R1+0x918] ;  /* 0x00091800010e7983 */ /* 0x000ea80000300a00 */
[----:B------:R-:W-:Y:S04]  /*304e0*/  STL.64 [R1+0x3a30], R6 ;  /* 0x003a300601007387 */ /* 0x000fe80000100a00 */
[----:B------:R1:W-:Y:S02]  /*304f0*/  STL.64 [R1+0x3a28], R4 ;  /* 0x003a280401007387 */ /* 0x0003e40000100a00 */
[-C--:B-1----:R-:W-:Y:S10]  /*30500*/  HMMA.1688.F32.TF32 R4, R228, R8.reuse, R108 ;  /* 0x00000008e404723c */ /* 0x082ff4000008106c */
[----:B------:R-:W-:Y:S04]  /*30510*/  STL.64 [R1+0xc0], R20 ;  /* 0x0000c01401007387 */ /* 0x000fe80000100a00 */
[----:B------:R1:W-:Y:S01]  /*30520*/  STL.64 [R1+0xc8], R22 ;  /* 0x0000c81601007387 */ /* 0x0003e20000100a00 */
[-C--:B------:R-:W-:Y:S08]  /*30530*/  HMMA.1688.F32.TF32 R24, R236, R8.reuse, R128 ;  /* 0x00000008ec18723c */ /* 0x080ff00000081080 */
[-C--:B-1----:R-:W-:Y:S01]  /*30540*/  HMMA.1688.F32.TF32 R20, R28, R8.reuse, R144 ;  /* 0x000000081c14723c */ /* 0x082fe20000081090 */
[----:B------:R-:W-:Y:S04]  /*30550*/  STL.64 [R1+0x180], R4 ;  /* 0x0001800401007387 */ /* 0x000fe80000100a00 */
[----:B------:R1:W-:Y:S03]  /*30560*/  STL.64 [R1+0x188], R6 ;  /* 0x0001880601007387 */ /* 0x0003e60000100a00 */
[----:B-1----:R-:W-:Y:S07]  /*30570*/  HMMA.1688.F32.TF32 R4, R32, R8, R184 ;  /* 0x000000082004723c */ /* 0x002fee00000810b8 */
[----:B------:R1:W-:Y:S04]  /*30580*/  STL.64 [R1+0x220], R24 ;  /* 0x0002201801007387 */ /* 0x0003e80000100a00 */
[----:B------:R-:W-:Y:S04]  /*30590*/  STL.64 [R1+0x228], R26 ;  /* 0x0002281a01007387 */ /* 0x000fe80000100a00 */
[----:B------:R3:W-:Y:S04]  /*305a0*/  STL.64 [R1+0x410], R20 ;  /* 0x0004101401007387 */ /* 0x0007e80000100a00 */
[----:B------:R-:W-:Y:S04]  /*305b0*/  STL.64 [R1+0x418], R22 ;  /* 0x0004181601007387 */ /* 0x000fe80000100a00 */
[----:B------:R3:W-:Y:S01]  /*305c0*/  STL [R1+0x610], R4 ;  /* 0x0006100401007387 */ /* 0x0007e20000100800 */
[----:B-1----:R-:W-:Y:S01]  /*305d0*/  MOV R25, R5 ;  /* 0x0000000500197202 */ /* 0x002fe20000000f00 */
[----:B------:R-:W-:-:S02]  /*305e0*/  IMAD.MOV.U32 R24, RZ, RZ, R6 ;  /* 0x000000ffff187224 */ /* 0x000fc400078e0006 */
[----:B---3--:R-:W-:Y:S01]  /*305f0*/  IMAD.MOV.U32 R21, RZ, RZ, R7 ;  /* 0x000000ffff157224 */ /* 0x008fe200078e0007 */
[----:B------:R-:W3:Y:S04]  /*30600*/  LDL.LU.64 R4, [R1+0x900] ;  /* 0x0009000001047983 */ /* 0x000ee80000300a00 */
[----:B------:R-:W3:Y:S04]  /*30610*/  LDL.LU.64 R6, [R1+0x908] ;  /* 0x0009080001067983 */ /* 0x000ee80000300a00 */
[----:B------:R-:W3:Y:S04]  /*30620*/  LDL.LU.64 R108, [R1+0x8f0] ;  /* 0x0008f000016c7983 */ /* 0x000ee80000300a00 */
[----:B------:R-:W3:Y:S04]  /*30630*/  LDL.LU.64 R110, [R1+0x8f8] ;  /* 0x0008f800016e7983 */ /* 0x000ee80000300a00 */
[----:B------:R-:W-:Y:S04]  /*30640*/  STL.64 [R1+0x3a20], R10 ;  /* 0x003a200a01007387 */ /* 0x000fe80000100a00 */
[----:B------:R1:W-:Y:S04]  /*30650*/  STL [R1+0x38c8], R21 ;  /* 0x0038c81501007387 */ /* 0x0003e80000100800 */
[----:B------:R-:W-:Y:S04]  /*30660*/  STL [R1+0x38c4], R24 ;  /* 0x0038c41801007387 */ /* 0x000fe80000100800 */
[----:B------:R-:W-:Y:S04]  /*30670*/  STL [R1+0x38c0], R25 ;  /* 0x0038c01901007387 */ /* 0x000fe80000100800 */
[----:B-1----:R-:W3:Y:S04]  /*30680*/  LDL.LU.64 R20, [R1+0x8e0] ;  /* 0x0008e00001147983 */ /* 0x002ee80000300a00 */
[----:B------:R-:W3:Y:S01]  /*30690*/  LDL.LU.64 R22, [R1+0x8e8] ;  /* 0x0008e80001167983 */ /* 0x000ee20000300a00 */
[C---:B----4-:R-:W-:Y:S11]  /*306a0*/  HMMA.1688.F32.TF32 R16, R84.reuse, R72, R16 ;  /* 0x000000485410723c */ /* 0x050ff60000081010 */
[----:B------:R-:W-:Y:S11]  /*306b0*/  @!UPT UIADD3 URZ, URZ, URZ, URZ ;  /* 0x0000003f3f3ff290 */ /* 0x000ff6000fffe03f */
[----:B------:R-:W-:Y:S01]  /*306c0*/  @!UPT UIADD3 URZ, URZ, URZ, URZ ;  /* 0x0000003f3f3ff290 */ /* 0x000fe2000fffe03f */
[----:B------:R-:W-:Y:S04]  /*306d0*/  STL.64 [R1+0x60], R16 ;  /* 0x0000601001007387 */ /* 0x000fe80000100a00 */
[----:B------:R1:W-:Y:S04]  /*306e0*/  STL.64 [R1+0x68], R18 ;  /* 0x0000681201007387 */ /* 0x0003e80000100a00 */
[----:B------:R-:W4:Y:S04]  /*306f0*/  LDL.LU.64 R104, [R1+0x8d0] ;  /* 0x0008d00001687983 */ /* 0x000f280000300a00 */
        /* <DEDUP_REMOVED lines=10> */
[----:B------:R-:W4:Y:S01]  /*307a0*/  LDL.LU.64 R90, [R1+0x888] ;  /* 0x00088800015a7983 */ /* 0x000f220000300a00 */
[C---:B--2---:R-:W-:Y:S03]  /*307b0*/  HMMA.1688.F32.TF32 R8, R84.reuse, R68, R12 ;  /* 0x000000445408723c */ /* 0x044fe6000008100c */
[----:B------:R-:W2:Y:S04]  /*307c0*/  LDL.LU.64 R92, [R1+0x870] ;  /* 0x00087000015c7983 */ /* 0x000ea80000300a00 */
[----:B------:R-:W2:Y:S11]  /*307d0*/  LDL.LU.64 R94, [R1+0x878] ;  /* 0x00087800015e7983 */ /* 0x000eb60000300a00 */
[----:B------:R-:W-:Y:S06]  /*307e0*/  @!UPT UIADD3 URZ, URZ, URZ, URZ ;  /* 0x0000003f3f3ff290 */ /* 0x000fec000fffe03f */
[----:B------:R-:W-:Y:S01]  /*307f0*/  IMAD.MOV.U32 R14, RZ, RZ, R8 ;  /* 0x000000ffff0e7224 */ /* 0x000fe200078e0008 */
[----:B------:R-:W-:Y:S01]  /*30800*/  MOV R15, R9 ;  /* 0x00000009000f7202 */ /* 0x000fe20000000f00 */
[----:B-1----:R-:W-:Y:S02]  /*30810*/  IMAD.MOV.U32 R18, RZ, RZ, R10 ;  /* 0x000000ffff127224 */ /* 0x002fe400078e000a */
[----:B------:R-:W-:Y:S02]  /*30820*/  IMAD.MOV.U32 R26, RZ, RZ, R11 ;  /* 0x000000ffff1a7224 */ /* 0x000fe400078e000b */
[C---:B---3--:R-:W-:Y:S08]  /*30830*/  HMMA.1688.F32.TF32 R8, R84.reuse, R64, R4 ;  /* 0x000000405408723c */ /* 0x048ff00000081004 */
[----:B------:R-:W-:Y:S11]  /*30840*/  HMMA.1688.F32.TF32 R108, R84, R60, R108 ;  /* 0x0000003c546c723c */ /* 0x000ff6000008106c */
[----:B------:R-:W-:Y:S05]  /*30850*/  @!UPT UIADD3 URZ, URZ, URZ, URZ ;  /* 0x0000003f3f3ff290 */ /* 0x000fea000fffe03f */
[----:B------:R-:W-:Y:S01]  /*30860*/  IMAD.MOV.U32 R7, RZ, RZ, R8 ;  /* 0x000000ffff077224 */ /* 0x000fe200078e0008 */
[----:B------:R-:W-:Y:S01]  /*30870*/  MOV R6, R9 ;  /* 0x0000000900067202 */ /* 0x000fe20000000f00 */
[----:B------:R-:W-:Y:S02]  /*30880*/  IMAD.MOV.U32 R5, RZ, RZ, R10 ;  /* 0x000000ffff057224 */ /* 0x000fe400078e000a */
[----:B------:R-:W-:-:S04]  /*30890*/  IMAD.MOV.U32 R4, RZ, RZ, R11 ;  /* 0x000000ffff047224 */ /* 0x000fc800078e000b */
[----:B------:R-:W-:Y:S01]  /*308a0*/  IMAD.MOV.U32 R11, RZ, RZ, R108 ;  /* 0x000000ffff0b7224 */ /* 0x000fe200078e006c */
[----:B------:R-:W-:Y:S01]  /*308b0*/  MOV R10, R109 ;  /* 0x0000006d000a7202 */ /* 0x000fe20000000f00 */
[----:B------:R-:W-:Y:S02]  /*308c0*/  IMAD.MOV.U32 R9, RZ, RZ, R110 ;  /* 0x000000ffff097224 */ /* 0x000fe400078e006e */
[----:B------:R-:W-:Y:S02]  /*308d0*/  IMAD.MOV.U32 R8, RZ, RZ, R111 ;  /* 0x000000ffff087224 */ /* 0x000fe400078e006f */
[C---:B------:R-:W-:Y:S11]  /*308e0*/  HMMA.1688.F32.TF32 R108, R84.reuse, R56, R20 ;  /* 0x00000038546c723c */ /* 0x040ff60000081014 */
[----:B------:R-:W-:Y:S11]  /*308f0*/  @!UPT UIADD3 URZ, URZ, URZ, URZ ;  /* 0x0000003f3f3ff290 */ /* 0x000ff6000fffe03f */
[----:B------:R-:W-:Y:S02]  /*30900*/  @!UPT UIADD3 URZ, URZ, URZ, URZ ;  /* 0x0000003f3f3ff290 */ /* 0x000fe4000fffe03f */
[----:B------:R-:W-:Y:S01]  /*30910*/  IMAD.MOV.U32 R27, RZ, RZ, R108 ;  /* 0x000000ffff1b7224 */ /* 0x000fe200078e006c */
[----:B------:R-:W-:Y:S01]  /*30920*/  MOV R19, R109 ;  /* 0x0000006d00137202 */ /* 0x000fe20000000f00 */
[----:B------:R-:W-:Y:S02]  /*30930*/  IMAD.MOV.U32 R22, RZ, RZ, R110 ;  /* 0x000000ffff167224 */ /* 0x000fe400078e006e */
[----:B------:R-:W-:Y:S01]  /*30940*/  IMAD.MOV.U32 R23, RZ, RZ, R111 ;  /* 0x000000ffff177224 */ /* 0x000fe200078e006f */
[C---:B----4-:R-:W-:Y:S08]  /*30950*/  HMMA.1688.F32.TF32 R248, R84.reuse, R52, R104 ;  /* 0x0000003454f8723c */ /* 0x050ff00000081068 */
[C---:B------:R-:W-:Y:S08]  /*30960*/  HMMA.1688.F32.TF32 R244, R84.reuse, R48, R100 ;  /* 0x0000003054f4723c */ /* 0x040ff00000081064 */
[C---:B------:R-:W-:Y:S08]  /*30970*/  HMMA.1688.F32.TF32 R76, R84.reuse, R44, R76 ;  /* 0x0000002c544c723c */ /* 0x040ff0000008104c */
[C---:B------:R-:W-:Y:S08]  /*30980*/  HMMA.1688.F32.TF32 R80, R84.reuse, R40, R80 ;  /* 0x000000285450723c */ /* 0x040ff00000081050 */
[----:B------:R-:W-:Y:S08]  /*30990*/  HMMA.1688.F32.TF32 R84, R84, R36, R96 ;  /* 0x000000245454723c */ /* 0x000ff00000081060 */
[C---:B------:R-:W-:Y:S01]  /*309a0*/  HMMA.1688.F32.TF32 R88, R124.reuse, R72, R88 ;  /* 0x000000487c58723c */ /* 0x040fe20000081058 */
        /* <DEDUP_REMOVED lines=11> */
[----:B------:R1:W-:Y:S04]  /*30a60*/  STL.64 [R1+0x3a38], R88 ;  /* 0x003a385801007387 */ /* 0x0003e80000100a00 */
[----:B------:R-:W3:Y:S04]  /*30a70*/  LDL.LU.64 R96, [R1+0x860] ;  /* 0x0008600001607983 */ /* 0x000ee80000300a00 */
[----:B------:R-:W3:Y:S04]  /*30a80*/  LDL.LU.64 R98, [R1+0x868] ;  /* 0x0008680001627983 */ /* 0x000ee80000300a00 */
[----:B------:R-:W4:Y:S04]  /*30a90*/  LDL.LU.64 R100, [R1+0x850] ;  /* 0x0008500001647983 */ /* 0x000f280000300a00 */
[----:B------:R-:W4:Y:S04]  /*30aa0*/  LDL.LU.64 R102, [R1+0x858] ;  /* 0x0008580001667983 */ /* 0x000f280000300a00 */
[----:B-1----:R-:W4:Y:S04]  /*30ab0*/  LDL.LU.64 R88, [R1+0x840] ;  /* 0x0008400001587983 */ /* 0x002f280000300a00 */
        /* <DEDUP_REMOVED lines=29> */
[C---:B--2---:R-:W-:Y:S11]  /*30c90*/  HMMA.1688.F32.TF32 R92, R124.reuse, R68, R92 ;  /* 0x000000447c5c723c */ /* 0x044ff6000008105c */
[----:B------:R-:W-:Y:S11]  /*30ca0*/  @!UPT UIADD3 URZ, URZ, URZ, URZ ;  /* 0x0000003f3f3ff290 */ /* 0x000ff6000fffe03f */
[----:B------:R-:W-:Y:S01]  /*30cb0*/  @!UPT UIADD3 URZ, URZ, URZ, URZ ;  /* 0x0000003f3f3ff290 */ /* 0x000fe2000fffe03f */
[----:B------:R-:W-:Y:S04]  /*30cc0*/  STL.64 [R1+0x3a50], R94 ;  /* 0x003a505e01007387 */ /* 0x000fe80000100a00 */
[----:B------:R1:W-:Y:S04]  /*30cd0*/  STL.64 [R1+0x3a48], R92 ;  /* 0x003a485c01007387 */ /* 0x0003e80000100a00 */
[----:B-1----:R-:W2:Y:S04]  /*30ce0*/  LDL.LU.64 R92, [R1+0x730] ;  /* 0x00073000015c7983 */ /* 0x002ea80000300a00 */
[----:B------:R-:W2:Y:S01]  /*30cf0*/  LDL.LU.64 R94, [R1+0x738] ;  /* 0x00073800015e7983 */ /* 0x000ea20000300a00 */
[C---:B---3--:R-:W-:Y:S08]  /*30d00*/  HMMA.1688.F32.TF32 R96, R124.reuse, R64, R96 ;  /* 0x000000407c60723c */ /* 0x048ff00000081060 */
[C---:B----4-:R-:W-:Y:S11]  /*30d10*/  HMMA.1688.F32.TF32 R104, R124.reuse, R56, R88 ;  /* 0x000000387c68723c */ /* 0x050ff60000081058 */
[----:B------:R-:W-:Y:S04]  /*30d20*/  @!UPT UIADD3 URZ, URZ, URZ, URZ ;  /* 0x0000003f3f3ff290 */ /* 0x000fe8000fffe03f */
[----:B------:R-:W-:Y:S04]  /*30d30*/  STL.64 [R1+0x3a60], R98 ;  /* 0x003a606201007387 */ /* 0x000fe80000100a00 */
[----:B------:R1:W-:Y:S04]  /*30d40*/  STL.64 [R1+0x3a58], R96 ;  /* 0x003a586001007387 */ /* 0x0003e80000100a00 */
[----:B------:R-:W3:Y:S04]  /*30d50*/  LDL.LU.64 R88, [R1+0x710] ;  /* 0x0007100001587983 */ /* 0x000ee80000300a00 */
[----:B------:R-:W3:Y:S01]  /*30d60*/  LDL.LU.64 R90, [R1+0x718] ;  /* 0x00071800015a7983 */ /* 0x000ee20000300a00 */
[C---:B------:R-:W-:Y:S08]  /*30d70*/  HMMA.1688.F32.TF32 R100, R124.reuse, R60, R100 ;  /* 0x0000003c7c64723c */ /* 0x040ff00000081064 */
[C---:B------:R-:W-:Y:S08]  /*30d80*/  HMMA.1688.F32.TF32 R108, R124.reuse, R52, R108 ;  /* 0x000000347c6c723c */ /* 0x040ff0000008106c */
[C---:B------:R-:W-:Y:S08]  /*30d90*/  HMMA.1688.F32.TF32 R112, R124.reuse, R48, R112 ;  /* 0x000000307c70723c */ /* 0x040ff00000081070 */
[C---:B------:R-:W-:Y:S08]  /*30da0*/  HMMA.1688.F32.TF32 R116, R124.reuse, R44, R116 ;  /* 0x0000002c7c74723c */ /* 0x040ff00000081074 */
[C---:B------:R-:W-:Y:S08]  /*30db0*/  HMMA.1688.F32.TF32 R120, R124.reuse, R40, R120 ;  /* 0x000000287c78723c */ /* 0x040ff00000081078 */
[----:B------:R-:W-:Y:S08]  /*30dc0*/  HMMA.1688.F32.TF32 R124, R124, R36, R128 ;  /* 0x000000247c7c723c */ /* 0x000ff00000081080 */
[C---:B------:R-:W-:Y:S01]  /*30dd0*/  HMMA.1688.F32.TF32 R128, R164.reuse, R72, R84 ;  /* 0x00000048a480723c */ /* 0x040fe20000081054 */
[----:B------:R-:W4:Y:S04]  /*30de0*/  LDL.LU.64 R84, [R1+0x700] ;  /* 0x0007000001547983 */ /* 0x000f280000300a00 */
[----:B------:R-:W4:Y:S03]  /*30df0*/  LDL.LU.64 R86, [R1+0x708] ;  /* 0x0007080001567983 */ /* 0x000f260000300a00 */
[C---:B------:R-:W-:Y:S01]  /*30e00*/  HMMA.1688.F32.TF32 R132, R164.reuse, R68, R80 ;  /* 0x00000044a484723c */ /* 0x040fe20000081050 */
[----:B------:R-:W4:Y:S04]  /*30e10*/  LDL.LU.64 R80, [R1+0x6f0] ;  /* 0x0006f00001507983 */ /* 0x000f280000300a00 */
[----:B------:R-:W4:Y:S03]  /*30e20*/  LDL.LU.64 R82, [R1+0x6f8] ;  /* 0x0006f80001527983 */ /* 0x000f260000300a00 */
[C---:B------:R-:W-:Y:S08]  /*30e30*/  HMMA.1688.F32.TF32 R136, R164.reuse, R64, R136 ;  /* 0x00000040a488723c */ /* 0x040ff00000081088 */
[C---:B------:R-:W-:Y:S11]  /*30e40*/  HMMA.1688.F32.TF32 R144, R164.reuse, R56, R144 ;  /* 0x00000038a490723c */ /* 0x040ff60000081090 */
[----:B------:R-:W-:Y:S04]  /*30e50*/  @!UPT UIADD3 URZ, URZ, URZ, URZ ;  /* 0x0000003f3f3ff290 */ /* 0x000fe8000fffe03f */
[----:B------:R1:W-:Y:S01]  /*30e60*/  STL [R1+0x39cc], R139 ;  /* 0x0039cc8b01007387 */ /* 0x0003e20000100800 */
[C---:B------:R-:W-:Y:S07]  /*30e70*/  HMMA.1688.F32.TF32 R160, R164.reuse, R40, R76 ;  /* 0x00000028a4a0723c */ /* 0x040fee000008104c */
[----:B------:R1:W-:Y:S04]  /*30e80*/  STL [R1+0x39c8], R147 ;  /* 0x0039c89301007387 */ /* 0x0003e80000100800 */
        /* <DEDUP_REMOVED lines=14> */
[C---:B------:R-:W-:Y:S03]  /*30f70*/  HMMA.1688.F32.TF32 R140, R164.reuse, R60, R140 ;  /* 0x0000003ca48c723c */ /* 0x040fe6000008108c */
[----:B-1----:R-:W4:Y:S04]  /*30f80*/  LDL.LU.64 R96, [R1+0x640] ;  /* 0x0006400001607983 */ /* 0x002f280000300a00 */
[----:B------:R-:W4:Y:S01]  /*30f90*/  LDL.LU.64 R98, [R1+0x648] ;  /* 0x0006480001627983 */ /* 0x000f220000300a00 */
[C---:B------:R-:W-:Y:S08]  /*30fa0*/  HMMA.1688.F32.TF32 R148, R164.reuse, R52, R148 ;  /* 0x00000034a494723c */ /* 0x040ff00000081094 */
[C---:B------:R-:W-:Y:S08]  /*30fb0*/  HMMA.1688.F32.TF32 R152, R164.reuse, R48, R152 ;  /* 0x00000030a498723c */ /* 0x040ff00000081098 */
[C---:B------:R-:W-:Y:S08]  /*30fc0*/  HMMA.1688.F32.TF32 R156, R164.reuse, R44, R156 ;  /* 0x0000002ca49c723c */ /* 0x040ff0000008109c */
[----:B--2---:R-:W-:Y:S01]  /*30fd0*/  HMMA.1688.F32.TF32 R164, R164, R36, R92 ;  /* 0x00000024a4a4723c */ /* 0x004fe2000008105c */
[----:B------:R-:W2:Y:S04]  /*30fe0*/  LDL.LU.64 R92, [R1+0x630] ;  /* 0x00063000015c7983 */ /* 0x000ea80000300a00 */
[----:B------:R-:W2:Y:S03]  /*30ff0*/  LDL.LU.64 R94, [R1+0x638] ;  /* 0x00063800015e7983 */ /* 0x000ea60000300a00 */
[----:B---3--:R-:W-:Y:S11]  /*31000*/  HMMA.1688.F32.TF32 R88, R200, R72, R88 ;  /* 0x00000048c858723c */ /* 0x008ff60000081058 */
[----:B------:R-:W-:Y:S11]  /*31010*/  @!UPT UIADD3 URZ, URZ, URZ, URZ ;  /* 0x0000003f3f3ff290 */ /* 0x000ff6000fffe03f */
[----:B------:R-:W-:Y:S02]  /*31020*/  @!UPT UIADD3 URZ, URZ, URZ, URZ ;  /* 0x0000003f3f3ff290 */ /* 0x000fe4000fffe03f */
[----:B------:R-:W-:Y:S01]  /*31030*/  IMAD.MOV.U32 R139, RZ, RZ, R88 ;  /* 0x000000ffff8b7224 */ /* 0x000fe200078e0058 */
[----:B------:R-:W-:Y:S01]  /*31040*/  MOV R147, R89 ;  /* 0x0000005900937202 */ /* 0x000fe20000000f00 */
[----:B------:R-:W-:Y:S01]  /*31050*/  IMAD.MOV.U32 R2, RZ, RZ, R90 ;  /* 0x000000ffff027224 */ /* 0x000fe200078e005a */
[----:B------:R-:W3:Y:S01]  /*31060*/  LDL.LU.64 R88, [R1+0x5f0] ;  /* 0x0005f00001587983 */ /* 0x000ee20000300a00 */
[----:B------:R-:W-:-:S03]  /*31070*/  IMAD.MOV.U32 R0, RZ, RZ, R91 ;  /* 0x000000ffff007224 */ /* 0x000fc600078e005b */
[----:B------:R-:W3:Y:S01]  /*31080*/  LDL.LU.64 R90, [R1+0x5f8] ;  /* 0x0005f800015a7983 */ /* 0x000ee20000300a00 */
[C---:B----4-:R-:W-:Y:S03]  /*31090*/  HMMA.1688.F32.TF32 R168, R200.reuse, R68, R84 ;  /* 0x00000044c8a8723c */ /* 0x050fe60000081054 */
[----:B------:R-:W4:Y:S04]  /*310a0*/  LDL.LU.64 R84, [R1+0x5e0] ;  /* 0x0005e00001547983 */ /* 0x000f280000300a00 */
[----:B------:R-:W4:Y:S01]  /*310b0*/  LDL.LU.64 R86, [R1+0x5e8] ;  /* 0x0005e80001567983 */ /* 0x000f220000300a00 */
[C---:B------:R-:W-:Y:S03]  /*310c0*/  HMMA.1688.F32.TF32 R172, R200.reuse, R64, R80 ;  /* 0x00000040c8ac723c */ /* 0x040fe60000081050 */
[----:B------:R-:W4:Y:S04]  /*310d0*/  LDL.LU.64 R80, [R1+0x5d0] ;  /* 0x0005d00001507983 */ /* 0x000f280000300a00 */
[----:B------:R-:W4:Y:S01]  /*310e0*/  LDL.LU.64 R82, [R1+0x5d8] ;  /* 0x0005d80001527983 */ /* 0x000f220000300a00 */
[C---:B------:R-:W-:Y:S03]  /*310f0*/  HMMA.1688.F32.TF32 R176, R200.reuse, R60, R76 ;  /* 0x0000003cc8b0723c */ /* 0x040fe6000008104c */
[----:B------:R-:W4:Y:S04]  /*31100*/  LDL.LU.64 R76, [R1+0x5c0] ;  /* 0x0005c000014c7983 */ /* 0x000f280000300a00 */
[----:B------:R-:W4:Y:S01]  /*31110*/  LDL.LU.64 R78, [R1+0x5c8] ;  /* 0x0005c800014e7983 */ /* 0x000f220000300a00 */
[C---:B------:R-:W-:Y:S08]  /*31120*/  HMMA.1688.F32.TF32 R180, R200.reuse, R56, R180 ;  /* 0x00000038c8b4723c */ /* 0x040ff000000810b4 */
[C---:B------:R-:W-:Y:S08]  /*31130*/  HMMA.1688.F32.TF32 R184, R200.reuse, R52, R184 ;  /* 0x00000034c8b8723c */ /* 0x040ff000000810b8 */
[C---:B------:R-:W-:Y:S08]  /*31140*/  HMMA.1688.F32.TF32 R188, R200.reuse, R48, R188 ;  /* 0x00000030c8bc723c */ /* 0x040ff000000810bc */
[C---:B------:R-:W-:Y:S08]  /*31150*/  HMMA.1688.F32.TF32 R192, R200.reuse, R44, R192 ;  /* 0x0000002cc8c0723c */ /* 0x040ff000000810c0 */
[C---:B------:R-:W-:Y:S08]  /*31160*/  HMMA.1688.F32.TF32 R196, R200.reuse, R40, R196 ;  /* 0x00000028c8c4723c */ /* 0x040ff000000810c4 */
[----:B------:R-:W-:Y:S08]  /*31170*/  HMMA.1688.F32.TF32 R200, R200, R36, R216 ;  /* 0x00000024c8c8723c */ /* 0x000ff000000810d8 */
[C---:B------:R-:W-:Y:S08]  /*31180*/  HMMA.1688.F32.TF32 R216, R228.reuse, R72, R212 ;  /* 0x00000048e4d8723c */ /* 0x040ff000000810d4 */
[C---:B------:R-:W-:Y:S08]  /*31190*/  HMMA.1688.F32.TF32 R208, R228.reuse, R68, R208 ;  /* 0x00000044e4d0723c */ /* 0x040ff000000810d0 */
[C---:B------:R-:W-:Y:S07]  /*311a0*/  HMMA.1688.F32.TF32 R212, R228.reuse, R64, R204 ;  /* 0x00000040e4d4723c */ /* 0x040fee00000810cc */
[----:B------:R-:W-:Y:S04]  /*311b0*/  STL.64 [R1+0x80], R216 ;  /* 0x000080d801007387 */ /* 0x000fe80000100a00 */
[----:B------:R-:W-:Y:S04]  /*311c0*/  STL.64 [R1+0x88], R218 ;  /* 0x000088da01007387 */ /* 0x000fe80000100a00 */
[----:B------:R-:W-:Y:S04]  /*311d0*/  STL.64 [R1+0x70], R208 ;  /* 0x000070d001007387 */ /* 0x000fe80000100a00 */
[----:B------:R2:W-:Y:S04]  /*311e0*/  STL.64 [R1+0x78], R210 ;  /* 0x000078d201007387 */ /* 0x0005e80000100a00 */
[----:B------:R-:W-:Y:S04]  /*311f0*/  STL.64 [R1+0x40], R212 ;  /* 0x000040d401007387 */ /* 0x000fe80000100a00 */
[----:B------:R3:W-:Y:S01]  /*31200*/  STL.64 [R1+0x48], R214 ;  /* 0x000048d601007387 */ /* 0x0007e20000100a00 */
[C---:B--2---:R-:W-:Y:S03]  /*31210*/  HMMA.1688.F32.TF32 R208, R228.reuse, R56, R92 ;  /* 0x00000038e4d0723c */ /* 0x044fe6000008105c */
[----:B------:R-:W2:Y:S04]  /*31220*/  LDL.LU.64 R92, [R1+0x5b0] ;  /* 0x0005b000015c7983 */ /* 0x000ea80000300a00 */
[----:B------:R-:W2:Y:S01]  /*31230*/  LDL.LU.64 R94, [R1+0x5b8] ;  /* 0x0005b800015e7983 */ /* 0x000ea20000300a00 */
[C---:B------:R-:W-:Y:S08]  /*31240*/  HMMA.1688.F32.TF32 R204, R228.reuse, R60, R96 ;  /* 0x0000003ce4cc723c */ /* 0x040ff00000081060 */
[C---:B---3--:R-:W-:Y:S01]  /*31250*/  HMMA.1688.F32.TF32 R212, R228.reuse, R52, R88 ;  /* 0x00000034e4d4723c */ /* 0x048fe20000081058 */
[----:B------:R-:W3:Y:S04]  /*31260*/  LDL.LU.64 R88, [R1+0x580] ;  /* 0x0005800001587983 */ /* 0x000ee80000300a00 */
[----:B------:R-:W3:Y:S03]  /*31270*/  LDL.LU.64 R90, [R1+0x588] ;  /* 0x00058800015a7983 */ /* 0x000ee60000300a00 */
[C---:B----4-:R-:W-:Y:S01]  /*31280*/  HMMA.1688.F32.TF32 R220, R228.reuse, R44, R80 ;  /* 0x0000002ce4dc723c */ /* 0x050fe20000081050 */
[----:B------:R-:W4:Y:S04]  /*31290*/  LDL.LU.64 R80, [R1+0x570] ;  /* 0x0005700001507983 */ /* 0x000f280000300a00 */
[----:B------:R-:W4:Y:S03]  /*312a0*/  LDL.LU.64 R82, [R1+0x578] ;  /* 0x0005780001527983 */ /* 0x000f260000300a00 */
[C---:B------:R-:W-:Y:S01]  /*312b0*/  HMMA.1688.F32.TF32 R216, R228.reuse, R48, R84 ;  /* 0x00000030e4d8723c */ /* 0x040fe20000081054 */
        /* <DEDUP_REMOVED lines=11> */
[----:B------:R-:W4:Y:S04]  /*31370*/  LDL.LU.64 R76, [R1+0x4d0] ;  /* 0x0004d000014c7983 */ /* 0x000f280000300a00 */
[----:B------:R-:W4:Y:S01]  /*31380*/  LDL.LU.64 R78, [R1+0x4d8] ;  /* 0x0004d800014e7983 */ /* 0x000f220000300a00 */
[----:B--2---:R-:W-:Y:S03]  /*31390*/  HMMA.1688.F32.TF32 R228, R228, R36, R92 ;  /* 0x00000024e4e4723c */ /* 0x004fe6000008105c */
[----:B------:R-:W2:Y:S04]  /*313a0*/  LDL.LU.64 R92, [R1+0x4c0] ;  /* 0x0004c000015c7983 */ /* 0x000ea80000300a00 */
[----:B------:R-:W2:Y:S01]  /*313b0*/  LDL.LU.64 R94, [R1+0x4c8] ;  /* 0x0004c800015e7983 */ /* 0x000ea20000300a00 */
[C---:B---3--:R-:W-:Y:S03]  /*313c0*/  HMMA.1688.F32.TF32 R248, R236.reuse, R72, R88 ;  /* 0x00000048ecf8723c */ /* 0x048fe60000081058 */
[----:B------:R-:W3:Y:S04]  /*313d0*/  LDL.LU.64 R88, [R1+0x4b0] ;  /* 0x0004b00001587983 */ /* 0x000ee80000300a00 */
[----:B------:R-:W3:Y:S11]  /*313e0*/  LDL.LU.64 R90, [R1+0x4b8] ;  /* 0x0004b800015a7983 */ /* 0x000ef60000300a00 */
[----:B------:R-:W-:Y:S05]  /*313f0*/  @!UPT UIADD3 URZ, URZ, URZ, URZ ;  /* 0x0000003f3f3ff290 */ /* 0x000fea000fffe03f */
[----:B------:R-:W-:Y:S04]  /*31400*/  STL.64 [R1+0x170], R248 ;  /* 0x000170f801007387 */ /* 0x000fe80000100a00 */
[----:B------:R4:W-:Y:S02]  /*31410*/  STL.64 [R1+0x178], R250 ;  /* 0x000178fa01007387 */ /* 0x0009e40000100a00 */
[C---:B----4-:R-:W-:Y:S02]  /*31420*/  HMMA.1688.F32.TF32 R248, R236.reuse, R68, R80 ;  /* 0x00000044ecf8723c */ /* 0x050fe40000081050 */
[----:B------:R-:W4:Y:S04]  /*31430*/  LDL.LU.64 R80, [R1+0x200] ;  /* 0x0002000001507983 */ /* 0x000f280000300a00 */
[----:B------:R-:W4:Y:S11]  /*31440*/  LDL.LU.64 R82, [R1+0x208] ;  /* 0x0002080001527983 */ /* 0x000f360000300a00 */
[----:B------:R-:W-:Y:S06]  /*31450*/  @!UPT UIADD3 URZ, URZ, URZ, URZ ;  /* 0x0000003f3f3ff290 */ /* 0x000fec000fffe03f */
[----:B------:R-:W-:Y:S04]  /*31460*/  STL.64 [R1+0x160], R248 ;  /* 0x000160f801007387 */ /* 0x000fe80000100a00 */
[----:B------:R1:W-:Y:S02]  /*31470*/  STL.64 [R1+0x168], R250 ;  /* 0x000168fa01007387 */ /* 0x0003e40000100a00 */
[C---:B-1----:R-:W-:Y:S02]  /*31480*/  HMMA.1688.F32.TF32 R248, R236.reuse, R64, R84 ;  /* 0x00000040ecf8723c */ /* 0x042fe40000081054 */
[----:B------:R-:W2:Y:S04]  /*31490*/  LDL.LU.64 R84, [R1+0x1f0] ;  /* 0x0001f00001547983 */ /* 0x000ea80000300a00 */
[----:B------:R-:W2:Y:S11]  /*314a0*/  LDL.LU.64 R86, [R1+0x1f8] ;  /* 0x0001f80001567983 */ /* 0x000eb60000300a00 */
[----:B------:R-:W-:Y:S06]  /*314b0*/  @!UPT UIADD3 URZ, URZ, URZ, URZ ;  /* 0x0000003f3f3ff290 */ /* 0x000fec000fffe03f */
[----:B------:R-:W-:Y:S04]  /*314c0*/  STL.64 [R1+0x150], R248 ;  /* 0x000150f801007387 */ /* 0x000fe80000100a00 */
[----:B------:R1:W-:Y:S02]  /*314d0*/  STL.64 [R1+0x158], R250 ;  /* 0x000158fa01007387 */ /* 0x0003e40000100a00 */
[C---:B-1----:R-:W-:Y:S08]  /*314e0*/  HMMA.1688.F32.TF32 R248, R236.reuse, R60, R244 ;  /* 0x0000003cecf8723c */ /* 0x042ff000000810f4 */
[C---:B------:R-:W-:Y:S08]  /*314f0*/  HMMA.1688.F32.TF32 R244, R236.reuse, R56, R240 ;  /* 0x00000038ecf4723c */ /* 0x040ff000000810f0 */
[C---:B------:R-:W-:Y:S08]  /*31500*/  HMMA.1688.F32.TF32 R240, R236.reuse, R52, R232 ;  /* 0x00000034ecf0723c */ /* 0x040ff000000810e8 */
[C---:B------:R-:W-:Y:S01]  /*31510*/  HMMA.1688.F32.TF32 R232, R236.reuse, R48, R96 ;  /* 0x00000030ece8723c */ /* 0x040fe20000081060 */
[----:B------:R-:W-:Y:S04]  /*31520*/  STL.64 [R1+0x140], R248 ;  /* 0x000140f801007387 */ /* 0x000fe80000100a00 */
[----:B------:R-:W-:Y:S04]  /*31530*/  STL.64 [R1+0x148], R250 ;  /* 0x000148fa01007387 */ /* 0x000fe80000100a00 */
[----:B------:R-:W-:Y:S01]  /*31540*/  STL.64 [R1+0x120], R244 ;  /* 0x000120f401007387 */ /* 0x000fe20000100a00 */
[----:B------:R-:W-:Y:S03]  /*31550*/  HMMA.1688.F32.TF32 R96, R236, R44, R76 ;  /* 0x0000002cec60723c */ /* 0x000fe6000008104c */
[----:B------:R1:W-:Y:S04]  /*31560*/  STL.64 [R1+0x128], R246 ;  /* 0x000128f601007387 */ /* 0x0003e80000100a00 */
[----:B------:R-:W-:Y:S04]  /*31570*/  STL.64 [R1+0x110], R240 ;  /* 0x000110f001007387 */ /* 0x000fe80000100a00 */
[----:B------:R-:W-:Y:S04]  /*31580*/  STL.64 [R1+0x118], R242 ;  /* 0x000118f201007387 */ /* 0x000fe80000100a00 */
[----:B------:R-:W4:Y:S04]  /*31590*/  LDL.LU.64 R76, [R1+0x360] ;  /* 0x00036000014c7983 */ /* 0x000f280000300a00 */
[----:B------:R-:W-:Y:S04]  /*315a0*/  STL.64 [R1+0xe0], R232 ;  /* 0x0000e0e801007387 */ /* 0x000fe80000100a00 */
[----:B------:R1:W-:Y:S04]  /*315b0*/  STL.64 [R1+0xe8], R234 ;  /* 0x0000e8ea01007387 */ /* 0x0003e80000100a00 */
[----:B------:R-:W4:Y:S01]  /*315c0*/  LDL.LU.64 R78, [R1+0x368] ;  /* 0x00036800014e7983 */ /* 0x000f220000300a00 */
[----:B--2---:R-:W-:Y:S01]  /*315d0*/  HMMA.1688.F32.TF32 R84, R32, R72, R84 ;  /* 0x000000482054723c */ /* 0x004fe20000081054 */
[----:B-1----:R-:W-:Y:S01]  /*315e0*/  MOV R247, R4 ;  /* 0x0000000400f77202 */ /* 0x002fe20000000f00 */
[----:B------:R-:W-:Y:S01]  /*315f0*/  IMAD.MOV.U32 R246, RZ, RZ, R5 ;  /* 0x000000fffff67224 */ /* 0x000fe200078e0005 */
[----:B------:R-:W-:Y:S01]  /*31600*/  MOV R251, R8 ;  /* 0x0000000800fb7202 */ /* 0x000fe20000000f00 */
[----:B------:R-:W-:Y:S01]  /*31610*/  IMAD.MOV.U32 R245, RZ, RZ, R6 ;  /* 0x000000fffff57224 */ /* 0x000fe200078e0006 */
[----:B------:R-:W-:Y:S03]  /*31620*/  LDS R240, [R252+0x2000] ;  /* 0x00200000fcf07984 */ /* 0x000fe60000000800 */
[----:B------:R-:W-:Y:S01]  /*31630*/  HMMA.1688.F32.TF32 R232, R236, R40, R92 ;  /* 0x00000028ece8723c */ /* 0x000fe2000008105c */
[----:B------:R-:W-:Y:S01]  /*31640*/  IMAD.MOV.U32 R244, RZ, RZ, R7 ;  /* 0x000000fffff47224 */ /* 0x000fe200078e0007 */
[----:B------:R-:W-:Y:S01]  /*31650*/  LDS R242, [R252+0x3000] ;  /* 0x00300000fcf27984 */ /* 0x000fe20000000800 */
[----:B------:R-:W-:-:S02]  /*31660*/  IMAD.MOV.U32 R250, RZ, RZ, R9 ;  /* 0x000000fffffa7224 */ /* 0x000fc400078e0009 */
[----:B------:R-:W-:Y:S01]  /*31670*/  IMAD.MOV.U32 R249, RZ, RZ, R10 ;  /* 0x000000fffff97224 */ /* 0x000fe200078e000a */
[----:B------:R-:W-:Y:S02]  /*31680*/  LDS R241, [R3+0x2000] ;  /* 0x0020000003f17984 */ /* 0x000fe40000000800 */
[----:B---3--:R-:W-:Y:S01]  /*31690*/  HMMA.1688.F32.TF32 R236, R236, R36, R88 ;  /* 0x00000024ecec723c */ /* 0x008fe20000081058 */
[----:B------:R-:W-:Y:S01]  /*316a0*/  IMAD.MOV.U32 R248, RZ, RZ, R11 ;  /* 0x000000fffff87224 */ /* 0x000fe200078e000b */
[----:B------:R-:W1:Y:S06]  /*316b0*/  LDS R243, [R3+0x3000] ;  /* 0x0030000003f37984 */ /* 0x000e6c0000000800 */
[----:B----4-:R-:W-:Y:S01]  /*316c0*/  HMMA.1688.F32.TF32 R88, R28, R72, R80 ;  /* 0x000000481c58723c */ /* 0x010fe20000081050 */
[----:B------:R-:W-:Y:S04]  /*316d0*/  STL.64 [R1+0xd0], R96 ;  /* 0x0000d06001007387 */ /* 0x000fe80000100a00 */
[----:B------:R-:W-:Y:S04]  /*316e0*/  STL.64 [R1+0xd8], R98 ;  /* 0x0000d86201007387 */ /* 0x000fe80000100a00 */
[----:B------:R-:W-:Y:S04]  /*316f0*/  STL.64 [R1+0x3958], R234 ;  /* 0x003958ea01007387 */ /* 0x000fe80000100a00 */
[----:B------:R-:W-:Y:S04]  /*31700*/  STL.64 [R1+0x3950], R232 ;  /* 0x003950e801007387 */ /* 0x000fe80000100a00 */
[----:B------:R-:W-:Y:S04]  /*31710*/  STL.64 [R1+0x3968], R238 ;  /* 0x003968ee01007387 */ /* 0x000fe80000100a00 */
[----:B------:R-:W-:Y:S04]  /*31720*/  STL.64 [R1+0x3960], R236 ;  /* 0x003960ec01007387 */ /* 0x000fe80000100a00 */
[----:B------:R-:W2:Y:S04]  /*31730*/  LDL.LU.64 R80, [R1+0x1e0] ;  /* 0x0001e00001507983 */ /* 0x000ea80000300a00 */
[----:B------:R-:W2:Y:S01]  /*31740*/  LDL.LU.64 R82, [R1+0x1e8] ;  /* 0x0001e80001527983 */ /* 0x000ea20000300a00 */
[----:B------:R-:W-:Y:S01]  /*31750*/  IMAD.MOV.U32 R20, RZ, RZ, R84 ;  /* 0x000000ffff147224 */ /* 0x000fe200078e0054 */
[----:B------:R-:W-:-:S02]  /*31760*/  MOV R17, R85 ;  /* 0x0000005500117202 */ /* 0x000fc40000000f00 */
[----:B------:R-:W-:Y:S01]  /*31770*/  STL.64 [R1+0x200], R88 ;  /* 0x0002005801007387 */ /* 0x000fe20000100a00 */
[----:B------:R-:W-:-:S03]  /*31780*/  IMAD.MOV.U32 R13, RZ, RZ, R86 ;  /* 0x000000ffff0d7224 */ /* 0x000fc600078e0056 */
[----:B------:R-:W-:Y:S04]  /*31790*/  STL.64 [R1+0x208], R90 ;  /* 0x0002085a01007387 */ /* 0x000fe80000100a00 */
[----:B------:R3:W-:Y:S04]  /*317a0*/  STL [R1+0x56c], R87 ;  /* 0x00056c5701007387 */ /* 0x0007e80000100800 */
[----:B------:R-:W4:Y:S04]  /*317b0*/  LDL.LU.64 R84, [R1+0x4a0] ;  /* 0x0004a00001547983 */ /* 0x000f280000300a00 */
[----:B---3--:R-:W4:Y:S01]  /*317c0*/  LDL.LU.64 R86, [R1+0x4a8] ;  /* 0x0004a80001567983 */ /* 0x008f220000300a00 */
[-C--:B------:R-:W-:Y:S03]  /*317d0*/  HMMA.1688.F32.TF32 R76, R28, R68.reuse, R76 ;  /* 0x000000441c4c723c */ /* 0x080fe6000008104c */
[----:B------:R-:W-:Y:S04]  /*317e0*/  STL [R1+0x38d4], R13 ;  /* 0x0038d40d01007387 */ /* 0x000fe80000100800 */
[----:B------:R-:W-:Y:S04]  /*317f0*/  STL [R1+0x38d0], R20 ;  /* 0x0038d01401007387 */ /* 0x000fe80000100800 */
[----:B------:R-:W-:Y:S11]  /*31800*/  STL [R1+0x38cc], R17 ;  /* 0x0038cc1101007387 */ /* 0x000ff60000100800 */
[----:B------:R-:W-:Y:S02]  /*31810*/  @!UPT UIADD3 URZ, URZ, URZ, URZ ;  /* 0x0000003f3f3ff290 */ /* 0x000fe4000fffe03f */
[----:B------:R-:W-:Y:S01]  /*31820*/  IMAD.MOV.U32 R235, RZ, RZ, R76 ;  /* 0x000000ffffeb7224 */ /* 0x000fe200078e004c */
[----:B------:R-:W-:Y:S01]  /*31830*/  MOV R233, R78 ;  /* 0x0000004e00e97202 */ /* 0x000fe20000000f00 */
[----:B------:R-:W-:Y:S02]  /*31840*/  IMAD.MOV.U32 R234, RZ, RZ, R77 ;  /* 0x000000ffffea7224 */ /* 0x000fe400078e004d */
[----:B------:R-:W-:Y:S01]  /*31850*/  IMAD.MOV.U32 R232, RZ, RZ, R79 ;  /* 0x000000ffffe87224 */ /* 0x000fe200078e004f */
[----:B------:R-:W3:Y:S04]  /*31860*/  LDL.LU.64 R76, [R1+0x480] ;  /* 0x00048000014c7983 */ /* 0x000ee80000300a00 */
[----:B------:R-:W3:Y:S04]  /*31870*/  LDL.LU.64 R78, [R1+0x488] ;  /* 0x00048800014e7983 */ /* 0x000ee80000300a00 */
[----:B------:R-:W-:Y:S04]  /*31880*/  STL [R1+0x398c], R232 ;  /* 0x00398ce801007387 */ /* 0x000fe80000100800 */
[----:B------:R-:W-:Y:S04]  /*31890*/  STL [R1+0x3988], R234 ;  /* 0x003988ea01007387 */ /* 0x000fe80000100800 */
[----:B------:R1:W-:Y:S04]  /*318a0*/  STL [R1+0x3984], R235 ;  /* 0x003984eb01007387 */ /* 0x0003e80000100800 */
[----:B------:R1:W-:Y:S01]  /*318b0*/  STL [R1+0x3980], R233 ;  /* 0x003980e901007387 */ /* 0x0003e20000100800 */
[----:B--2---:R-:W-:Y:S08]  /*318c0*/  HMMA.1688.F32.TF32 R80, R32, R68, R80 ;  /* 0x000000442050723c */ /* 0x004ff00000081050 */
[----:B----4-:R-:W-:Y:S11]  /*318d0*/  HMMA.1688.F32.TF32 R84, R28, R64, R84 ;  /* 0x000000401c54723c */ /* 0x010ff60000081054 */
[----:B------:R-:W-:Y:S05]  /*318e0*/  @!UPT UIADD3 URZ, URZ, URZ, URZ ;  /* 0x0000003f3f3ff290 */ /* 0x000fea000fffe03f */
[----:B------:R-:W-:Y:S02]  /*318f0*/  IMAD.MOV.U32 R16, RZ, RZ, R83 ;  /* 0x000000ffff107224 */ /* 0x000fe400078e0053 */
[----:B------:R-:W-:Y:S01]  /*31900*/  IMAD.MOV.U32 R21, RZ, RZ, R80 ;  /* 0x000000ffff157224 */ /* 0x000fe200078e0050 */
[----:B------:R-:W-:Y:S01]  /*31910*/  MOV R25, R82 ;  /* 0x0000005200197202 */ /* 0x000fe20000000f00 */
[----:B------:R-:W-:Y:S02]  /*31920*/  IMAD.MOV.U32 R24, RZ, RZ, R81 ;  /* 0x000000ffff187224 */ /* 0x000fe400078e0051 */
[----:B------:R-:W2:Y:S04]  /*31930*/  LDL.LU.64 R80, [R1+0x3b0] ;  /* 0x0003b00001507983 */ /* 0x000ea80000300a00 */
[----:B------:R-:W2:Y:S04]  /*31940*/  LDL.LU.64 R82, [R1+0x3b8] ;  /* 0x0003b80001527983 */ /* 0x000ea80000300a00 */
[----:B------:R-:W-:Y:S04]  /*31950*/  STL [R1+0x38e4], R16 ;  /* 0x0038e41001007387 */ /* 0x000fe80000100800 */
[----:B------:R-:W-:Y:S04]  /*31960*/  STL [R1+0x38e0], R21 ;  /* 0x0038e01501007387 */ /* 0x000fe80000100800 */
[----:B------:R-:W-:Y:S01]  /*31970*/  STL [R1+0x38dc], R24 ;  /* 0x0038dc1801007387 */ /* 0x000fe20000100800 */
[----:B------:R-:W-:Y:S01]  /*31980*/  IMAD.MOV.U32 R236, RZ, RZ, R87 ;  /* 0x000000ffffec7224 */ /* 0x000fe200078e0057 */
[----:B------:R-:W-:Y:S01]  /*31990*/  MOV R237, R86 ;  /* 0x0000005600ed7202 */ /* 0x000fe20000000f00 */
[----:B------:R-:W-:Y:S01]  /*319a0*/  IMAD.MOV.U32 R239, RZ, RZ, R84 ;  /* 0x000000ffffef7224 */ /* 0x000fe200078e0054 */
[----:B------:R-:W-:Y:S01]  /*319b0*/  STL [R1+0x38d8], R25 ;  /* 0x0038d81901007387 */ /* 0x000fe20000100800 */
[----:B------:R-:W-:-:S03]  /*319c0*/  IMAD.MOV.U32 R238, RZ, RZ, R85 ;  /* 0x000000ffffee7224 */ /* 0x000fc600078e0055 */
[----:B------:R-:W4:Y:S04]  /*319d0*/  LDL.LU.64 R84, [R1+0x3c0] ;  /* 0x0003c00001547983 */ /* 0x000f280000300a00 */
[----:B------:R-:W4:Y:S01]  /*319e0*/  LDL.LU.64 R86, [R1+0x3c8] ;  /* 0x0003c80001567983 */ /* 0x000f220000300a00 */
[----:B---3--:R-:W-:Y:S03]  /*319f0*/  HMMA.1688.F32.TF32 R76, R28, R60, R76 ;  /* 0x0000003c1c4c723c */ /* 0x008fe6000008104c */
[----:B------:R-:W-:Y:S04]  /*31a00*/  STL [R1+0x399c], R236 ;  /* 0x00399cec01007387 */ /* 0x000fe80000100800 */
[----:B------:R-:W-:Y:S04]  /*31a10*/  STL [R1+0x3998], R237 ;  /* 0x003998ed01007387 */ /* 0x000fe80000100800 */
[----:B------:R-:W-:Y:S04]  /*31a20*/  STL [R1+0x3994], R238 ;  /* 0x003994ee01007387 */ /* 0x000fe80000100800 */
[----:B------:R-:W-:Y:S08]  /*31a30*/  STL [R1+0x3990], R239 ;  /* 0x003990ef01007387 */ /* 0x000ff00000100800 */
[----:B------:R3:W-:Y:S01]  /*31a40*/  STL.64 [R1+0x368], R78 ;  /* 0x0003684e01007387 */ /* 0x0007e20000100a00 */
[----:B-1----:R-:W-:-:S02]  /*31a50*/  IMAD.MOV.U32 R235, RZ, RZ, R76 ;  /* 0x000000ffffeb7224 */ /* 0x002fc400078e004c */
[----:B------:R-:W-:Y:S02]  /*31a60*/  IMAD.MOV.U32 R233, RZ, RZ, R77 ;  /* 0x000000ffffe97224 */ /* 0x000fe400078e004d */
[----:B------:R-:W4:Y:S04]  /*31a70*/  LDL.LU.64 R76, [R1+0x3d0] ;  /* 0x0003d000014c7983 */ /* 0x000f280000300a00 */
[----:B---3--:R-:W3:Y:S04]  /*31a80*/  LDL.LU.64 R78, [R1+0x3d8] ;  /* 0x0003d800014e7983 */ /* 0x008ee80000300a00 */
[----:B------:R-:W-:Y:S04]  /*31a90*/  STL [R1+0x39a4], R233 ;  /* 0x0039a4e901007387 */ /* 0x000fe80000100800 */
[----:B------:R-:W-:Y:S01]  /*31aa0*/  STL [R1+0x39a0], R235 ;  /* 0x0039a0eb01007387 */ /* 0x000fe20000100800 */
[C---:B--2---:R-:W-:Y:S03]  /*31ab0*/  HMMA.1688.F32.TF32 R88, R28.reuse, R56, R80 ;  /* 0x000000381c58723c */ /* 0x044fe60000081050 */
[----:B------:R-:W2:Y:S04]  /*31ac0*/  LDL.LU.64 R80, [R1+0x3e0] ;  /* 0x0003e00001507983 */ /* 0x000ea80000300a00 */
[----:B------:R-:W2:Y:S01]  /*31ad0*/  LDL.LU.64 R82, [R1+0x3e8] ;  /* 0x0003e80001527983 */ /* 0x000ea20000300a00 */
[----:B----4-:R-:W-:Y:S11]  /*31ae0*/  HMMA.1688.F32.TF32 R84, R28, R52, R84 ;  /* 0x000000341c54723c */ /* 0x010ff60000081054 */
[----:B------:R-:W-:Y:S04]  /*31af0*/  @!UPT UIADD3 URZ, URZ, URZ, URZ ;  /* 0x0000003f3f3ff290 */ /* 0x000fe8000fffe03f */
[----:B------:R1:W-:Y:S04]  /*31b00*/  STL.64 [R1+0x3b0], R88 ;  /* 0x0003b05801007387 */ /* 0x0003e80000100a00 */
[----:B------:R4:W-:Y:S04]  /*31b10*/  STL.64 [R1+0x3b8], R90 ;  /* 0x0003b85a01007387 */ /* 0x0009e80000100a00 */
[----:B-1----:R-:W2:Y:S04]  /*31b20*/  LDL.LU.64 R88, [R1+0x400] ;  /* 0x0004000001587983 */ /* 0x002ea80000300a00 */
[----:B----4-:R-:W4:Y:S01]  /*31b30*/  LDL.LU.64 R90, [R1+0x408] ;  /* 0x00040800015a7983 */ /* 0x010f220000300a00 */
[----:B------:R-:W-:Y:S01]  /*31b40*/  IMAD.MOV.U32 R234, RZ, RZ, R87 ;  /* 0x000000ffffea7224 */ /* 0x000fe200078e0057 */
[----:B------:R-:W-:Y:S01]  /*31b50*/  MOV R238, R84 ;  /* 0x0000005400ee7202 */ /* 0x000fe20000000f00 */
[----:B------:R-:W-:-:S02]  /*31b60*/  IMAD.MOV.U32 R232, RZ, RZ, R86 ;  /* 0x000000ffffe87224 */ /* 0x000fc400078e0056 */
[----:B------:R-:W-:Y:S01]  /*31b70*/  IMAD.MOV.U32 R239, RZ, RZ, R85 ;  /* 0x000000ffffef7224 */ /* 0x000fe200078e0055 */
[----:B------:R1:W-:Y:S01]  /*31b80*/  STL [R1+0x39b4], R234 ;  /* 0x0039b4ea01007387 */ /* 0x0003e20000100800 */
[----:B---3--:R-:W-:Y:S03]  /*31b90*/  HMMA.1688.F32.TF32 R76, R28, R48, R76 ;  /* 0x000000301c4c723c */ /* 0x008fe6000008104c */
[----:B------:R3:W-:Y:S04]  /*31ba0*/  STL [R1+0x39b0], R232 ;  /* 0x0039b0e801007387 */ /* 0x0007e80000100800 */
[----:B------:R1:W-:Y:S04]  /*31bb0*/  STL [R1+0x39ac], R238 ;  /* 0x0039acee01007387 */ /* 0x0003e80000100800 */
[----:B------:R1:W-:Y:S11]  /*31bc0*/  STL [R1+0x39a8], R239 ;  /* 0x0039a8ef01007387 */ /* 0x0003f60000100800 */
[----:B------:R-:W-:Y:S02]  /*31bd0*/  @!UPT UIADD3 URZ, URZ, URZ, URZ ;  /* 0x0000003f3f3ff290 */ /* 0x000fe4000fffe03f */
[----:B------:R-:W-:Y:S01]  /*31be0*/  MOV R233, R76 ;  /* 0x0000004c00e97202 */ /* 0x000fe20000000f00 */
[----:B------:R-:W-:Y:S02]  /*31bf0*/  IMAD.MOV.U32 R235, RZ, RZ, R77 ;  /* 0x000000ffffeb7224 */ /* 0x000fe400078e004d */
[----:B------:R-:W-:Y:S01]  /*31c00*/  IMAD.MOV.U32 R236, RZ, RZ, R78 ;  /* 0x000000ffffec7224 */ /* 0x000fe200078e004e */
[----:B------:R-:W3:Y:S01]  /*31c10*/  LDL.LU.64 R76, [R1+0x3f0] ;  /* 0x0003f000014c7983 */ /* 0x000ee20000300a00 */
[----:B------:R-:W-:-:S03]  /*31c20*/  IMAD.MOV.U32 R237, RZ, RZ, R79 ;  /* 0x000000ffffed7224 */ /* 0x000fc600078e004f */
[----:B------:R-:W3:Y:S04]  /*31c30*/  LDL.LU.64 R78, [R1+0x3f8] ;  /* 0x0003f800014e7983 */ /* 0x000ee80000300a00 */
[----:B------:R-:W3:Y:S04]  /*31c40*/  LDL.LU.64 R84, [R1+0x370] ;  /* 0x0003700001547983 */ /* 0x000ee80000300a00 */
[----:B------:R-:W3:Y:S04]  /*31c50*/  LDL.LU.64 R86, [R1+0x378] ;  /* 0x0003780001567983 */ /* 0x000ee80000300a00 */
[----:B------:R1:W-:Y:S04]  /*31c60*/  STL [R1+0x39c4], R237 ;  /* 0x0039c4ed01007387 */ /* 0x0003e80000100800 */
[----:B------:R-:W-:Y:S04]  /*31c70*/  STL [R1+0x39c0], R236 ;  /* 0x0039c0ec01007387 */ /* 0x000fe80000100800 */
[----:B------:R-:W-:Y:S04]  /*31c80*/  STL [R1+0x39bc], R233 ;  /* 0x0039bce901007387 */ /* 0x000fe80000100800 */
[----:B------:R1:W-:Y:S01]  /*31c90*/  STL [R1+0x39b8], R235 ;  /* 0x0039b8eb01007387 */ /* 0x0003e20000100800 */
[C---:B--2---:R-:W-:Y:S08]  /*31ca0*/  HMMA.1688.F32.TF32 R80, R28.reuse, R44, R80 ;  /* 0x0000002c1c50723c */ /* 0x044ff00000081050 */
[----:B----4-:R-:W-:Y:S11]  /*31cb0*/  HMMA.1688.F32.TF32 R88, R28, R40, R88 ;  /* 0x000000281c58723c */ /* 0x010ff60000081058 */
[----:B------:R-:W-:Y:S05]  /*31cc0*/  @!UPT UIADD3 URZ, URZ, URZ, URZ ;  /* 0x0000003f3f3ff290 */ /* 0x000fea000fffe03f */
[----:B-1----:R-:W-:Y:S01]  /*31cd0*/  MOV R234, R80 ;  /* 0x0000005000ea7202 */ /* 0x002fe20000000f00 */
[----:B---3--:R-:W-:Y:S02]  /*31ce0*/  IMAD.MOV.U32 R232, RZ, RZ, R81 ;  /* 0x000000ffffe87224 */ /* 0x008fe400078e0051 */
[----:B------:R-:W-:Y:S01]  /*31cf0*/  IMAD.MOV.U32 R238, RZ, RZ, R82 ;  /* 0x000000ffffee7224 */ /* 0x000fe200078e0052 */
[----:B------:R-:W2:Y:S01]  /*31d00*/  LDL.LU.64 R80, [R1+0x350] ;  /* 0x0003500001507983 */ /* 0x000ea20000300a00 */
[----:B------:R-:W-:-:S03]  /*31d10*/  IMAD.MOV.U32 R239, RZ, RZ, R83 ;  /* 0x000000ffffef7224 */ /* 0x000fc600078e0053 */
[----:B------:R-:W2:Y:S04]  /*31d20*/  LDL.LU.64 R82, [R1+0x358] ;  /* 0x0003580001527983 */ /* 0x000ea80000300a00 */
[----:B------:R-:W-:Y:S04]  /*31d30*/  STL.64 [R1+0x400], R88 ;  /* 0x0004005801007387 */ /* 0x000fe80000100a00 */
[----:B------:R-:W-:Y:S01]  /*31d40*/  STL [R1+0x408], R90 ;  /* 0x0004085a01007387 */ /* 0x000fe20000100800 */
[----:B------:R-:W-:Y:S03]  /*31d50*/  HMMA.1688.F32.TF32 R28, R28, R36, R76 ;  /* 0x000000241c1c723c */ /* 0x000fe6000008104c */
[----:B------:R-:W3:Y:S04]  /*31d60*/  LDL.LU.64 R76, [R1+0x330] ;  /* 0x00033000014c7983 */ /* 0x000ee80000300a00 */
[----:B------:R-:W3:Y:S11]  /*31d70*/  LDL.LU.64 R78, [R1+0x338] ;  /* 0x00033800014e7983 */ /* 0x000ef60000300a00 */
[----:B------:R-:W-:Y:S06]  /*31d80*/  @!UPT UIADD3 URZ, URZ, URZ, URZ ;  /* 0x0000003f3f3ff290 */ /* 0x000fec000fffe03f */
        /* <DEDUP_REMOVED lines=11> */
[----:B------:R-:W4:Y:S04]  /*31e40*/  LDL.LU.64 R28, [R1+0x300] ;  /* 0x00030000011c7983 */ /* 0x000f280000300a00 */
[----:B------:R-:W4:Y:S04]  /*31e50*/  LDL.LU.64 R30, [R1+0x308] ;  /* 0x00030800011e7983 */ /* 0x000f280000300a00 */
[----:B------:R-:W-:Y:S04]  /*31e60*/  STL [R1+0x38f4], R17 ;  /* 0x0038f41101007387 */ /* 0x000fe80000100800 */
[----:B------:R-:W-:Y:S04]  /*31e70*/  STL [R1+0x38f0], R20 ;  /* 0x0038f01401007387 */ /* 0x000fe80000100800 */
[----:B------:R-:W-:Y:S04]  /*31e80*/  STL [R1+0x38ec], R25 ;  /* 0x0038ec1901007387 */ /* 0x000fe80000100800 */
[----:B------:R-:W-:Y:S01]  /*31e90*/  STL [R1+0x38e8], R13 ;  /* 0x0038e80d01007387 */ /* 0x000fe20000100800 */
[----:B--2---:R-:W-:Y:S11]  /*31ea0*/  HMMA.1688.F32.TF32 R80, R32, R60, R80 ;  /* 0x0000003c2050723c */ /* 0x004ff60000081050 */
[----:B------:R-:W-:Y:S11]  /*31eb0*/  @!UPT UIADD3 URZ, URZ, URZ, URZ ;  /* 0x0000003f3f3ff290 */ /* 0x000ff6000fffe03f */
[----:B------:R-:W-:Y:S01]  /*31ec0*/  @!UPT UIADD3 URZ, URZ, URZ, URZ ;  /* 0x0000003f3f3ff290 */ /* 0x000fe2000fffe03f */
[----:B------:R1:W-:Y:S01]  /*31ed0*/  STL [R1+0x510], R80 ;  /* 0x0005105001007387 */ /* 0x0003e20000100800 */
[----:B------:R-:W-:-:S03]  /*31ee0*/  IMAD.MOV.U32 R24, RZ, RZ, R83 ;  /* 0x000000ffff187224 */ /* 0x000fc600078e0053 */
[----:B------:R-:W2:Y:S01]  /*31ef0*/  LDL.LU.64 R84, [R1+0x2e0] ;  /* 0x0002e00001547983 */ /* 0x000ea20000300a00 */
[----:B------:R-:W-:-:S03]  /*31f00*/  IMAD.MOV.U32 R21, RZ, RZ, R82 ;  /* 0x000000ffff157224 */ /* 0x000fc600078e0052 */
[----:B------:R-:W2:Y:S01]  /*31f10*/  LDL.LU.64 R86, [R1+0x2e8] ;  /* 0x0002e80001567983 */ /* 0x000ea20000300a00 */
[----:B------:R-:W-:-:S03]  /*31f20*/  IMAD.MOV.U32 R16, RZ, RZ, R81 ;  /* 0x000000ffff107224 */ /* 0x000fc600078e0051 */
[----:B-1----:R-:W2:Y:S04]  /*31f30*/  LDL.LU.64 R80, [R1+0x2b0] ;  /* 0x0002b00001507983 */ /* 0x002ea80000300a00 */
[----:B------:R-:W2:Y:S01]  /*31f40*/  LDL.LU.64 R82, [R1+0x2b8] ;  /* 0x0002b80001527983 */ /* 0x000ea20000300a00 */
        /* <DEDUP_REMOVED lines=8> */
[----:B------:R-:W2:Y:S01]  /*31fd0*/  LDL.LU.64 R76, [R1+0x290] ;  /* 0x00029000014c7983 */ /* 0x000ea20000300a00 */
[----:B------:R-:W-:-:S03]  /*31fe0*/  IMAD.MOV.U32 R13, RZ, RZ, R79 ;  /* 0x000000ffff0d7224 */ /* 0x000fc600078e004f */
[----:B------:R-:W2:Y:S04]  /*31ff0*/  LDL.LU.64 R78, [R1+0x298] ;  /* 0x00029800014e7983 */ /* 0x000ea80000300a00 */
[----:B------:R-:W-:Y:S01]  /*32000*/  STL [R1+0x3910], R13 ;  /* 0x0039100d01007387 */ /* 0x000fe20000100800 */
[C---:B----4-:R-:W-:Y:S03]  /*32010*/  HMMA.1688.F32.TF32 R28, R32.reuse, R52, R28 ;  /* 0x00000034201c723c */ /* 0x050fe6000008101c */
[----:B------:R-:W-:Y:S04]  /*32020*/  STL [R1+0x390c], R25 ;  /* 0x00390c1901007387 */ /* 0x000fe80000100800 */
[----:B------:R-:W-:Y:S04]  /*32030*/  STL [R1+0x3908], R17 ;  /* 0x0039081101007387 */ /* 0x000fe80000100800 */
[----:B------:R-:W-:Y:S11]  /*32040*/  STL [R1+0x3904], R20 ;  /* 0x0039041401007387 */ /* 0x000ff60000100800 */
[----:B------:R-:W-:Y:S01]  /*32050*/  @!UPT UIADD3 URZ, URZ, URZ, URZ ;  /* 0x0000003f3f3ff290 */ /* 0x000fe2000fffe03f */
[----:B------:R4:W-:Y:S01]  /*32060*/  STL [R1+0x4f0], R28 ;  /* 0x0004f01c01007387 */ /* 0x0009e20000100800 */
[----:B-1----:R-:W-:Y:S01]  /*32070*/  MOV R24, R29 ;  /* 0x0000001d00187202 */ /* 0x002fe20000000f00 */
[----:B---3--:R-:W-:Y:S02]  /*32080*/  IMAD.MOV.U32 R21, RZ, RZ, R30 ;  /* 0x000000ffff157224 */ /* 0x008fe400078e001e */
[----:B------:R-:W-:Y:S01]  /*32090*/  IMAD.MOV.U32 R16, RZ, RZ, R31 ;  /* 0x000000ffff107224 */ /* 0x000fe200078e001f */
[----:B----4-:R-:W3:Y:S04]  /*320a0*/  LDL.LU.64 R28, [R1+0x260] ;  /* 0x00026000011c7983 */ /* 0x010ee80000300a00 */
[----:B------:R-:W3:Y:S04]  /*320b0*/  LDL.LU.64 R30, [R1+0x268] ;  /* 0x00026800011e7983 */ /* 0x000ee80000300a00 */
[----:B------:R-:W-:Y:S04]  /*320c0*/  STL [R1+0x391c], R16 ;  /* 0x00391c1001007387 */ /* 0x000fe80000100800 */
[----:B------:R-:W-:Y:S04]  /*320d0*/  STL [R1+0x3918], R21 ;  /* 0x0039181501007387 */ /* 0x000fe80000100800 */
[----:B------:R1:W-:Y:S01]  /*320e0*/  STL [R1+0x3914], R24 ;  /* 0x0039141801007387 */ /* 0x0003e20000100800 */
[----:B------:R-:W-:Y:S01]  /*320f0*/  MOV R12, R91 ;  /* 0x0000005b000c7202 */ /* 0x000fe20000000f00 */
[C---:B--2---:R-:W-:Y:S08]  /*32100*/  HMMA.1688.F32.TF32 R84, R32.reuse, R48, R84 ;  /* 0x000000302054723c */ /* 0x044ff00000081054 */
[----:B------:R-:W-:Y:S11]  /*32110*/  HMMA.1688.F32.TF32 R80, R32, R44, R80 ;  /* 0x0000002c2050723c */ /* 0x000ff60000081050 */
[----:B------:R-:W-:Y:S05]  /*32120*/  @!UPT UIADD3 URZ, URZ, URZ, URZ ;  /* 0x0000003f3f3ff290 */ /* 0x000fea000fffe03f */
[----:B------:R-:W-:Y:S02]  /*32130*/  IMAD.MOV.U32 R20, RZ, RZ, R87 ;  /* 0x000000ffff147224 */ /* 0x000fe400078e0057 */
[----:B------:R-:W-:Y:S01]  /*32140*/  IMAD.MOV.U32 R17, RZ, RZ, R86 ;  /* 0x000000ffff117224 */ /* 0x000fe200078e0056 */
[----:B------:R-:W-:Y:S01]  /*32150*/  MOV R25, R85 ;  /* 0x0000005500197202 */ /* 0x000fe20000000f00 */
[----:B------:R-:W-:Y:S01]  /*32160*/  IMAD.MOV.U32 R13, RZ, RZ, R84 ;  /* 0x000000ffff0d7224 */ /* 0x000fe200078e0054 */
[----:B------:R-:W-:Y:S03]  /*32170*/  STL [R1+0x392c], R20 ;  /* 0x00392c1401007387 */ /* 0x000fe60000100800 */
[----:B-1----:R-:W-:Y:S01]  /*32180*/  IMAD.MOV.U32 R24, RZ, RZ, R83 ;  /* 0x000000ffff187224 */ /* 0x002fe200078e0053 */
[----:B------:R-:W-:Y:S01]  /*32190*/  STL [R1+0x3928], R17 ;  /* 0x0039281101007387 */ /* 0x000fe20000100800 */
[----:B------:R-:W-:Y:S01]  /*321a0*/  MOV R21, R82 ;  /* 0x0000005200157202 */ /* 0x000fe20000000f00 */
[----:B------:R-:W-:-:S02]  /*321b0*/  IMAD.MOV.U32 R16, RZ, RZ, R81 ;  /* 0x000000ffff107224 */ /* 0x000fc400078e0051 */
[----:B------:R-:W-:Y:S04]  /*321c0*/  STL [R1+0x3924], R13 ;  /* 0x0039240d01007387 */ /* 0x000fe80000100800 */
[----:B------:R1:W-:Y:S01]  /*321d0*/  STL [R1+0x3920], R25 ;  /* 0x0039201901007387 */ /* 0x0003e20000100800 */
[----:B------:R-:W-:Y:S03]  /*321e0*/  HMMA.1688.F32.TF32 R76, R32, R40, R76 ;  /* 0x00000028204c723c */ /* 0x000fe6000008104c */
[----:B------:R2:W-:Y:S04]  /*321f0*/  STL [R1+0x4d0], R80 ;  /* 0x0004d05001007387 */ /* 0x0005e80000100800 */
[----:B------:R4:W-:Y:S04]  /*32200*/  STL [R1+0x3938], R24 ;  /* 0x0039381801007387 */ /* 0x0009e80000100800 */
[----:B------:R-:W-:Y:S04]  /*32210*/  STL [R1+0x3934], R21 ;  /* 0x0039341501007387 */ /* 0x000fe80000100800 */
[----:B------:R1:W-:Y:S09]  /*32220*/  STL [R1+0x3930], R16 ;  /* 0x0039301001007387 */ /* 0x0003f20000100800 */
[----:B-1----:R-:W-:Y:S01]  /*32230*/  IMAD.MOV.U32 R25, RZ, RZ, R79 ;  /* 0x000000ffff197224 */ /* 0x002fe200078e004f */
[----:B------:R-:W-:Y:S01]  /*32240*/  MOV R13, R78 ;  /* 0x0000004e000d7202 */ /* 0x000fe20000000f00 */
[----:B------:R-:W-:-:S02]  /*32250*/  IMAD.MOV.U32 R20, RZ, RZ, R76 ;  /* 0x000000ffff147224 */ /* 0x000fc400078e004c */
[----:B------:R-:W-:Y:S01]  /*32260*/  IMAD.MOV.U32 R17, RZ, RZ, R77 ;  /* 0x000000ffff117224 */ /* 0x000fe200078e004d */
[----:B------:R-:W-:Y:S04]  /*32270*/  STL [R1+0x3948], R25 ;  /* 0x0039481901007387 */ /* 0x000fe80000100800 */
[----:B------:R-:W-:Y:S04]  /*32280*/  STL [R1+0x3944], R13 ;  /* 0x0039440d01007387 */ /* 0x000fe80000100800 */
[----:B------:R1:W-:Y:S04]  /*32290*/  STL [R1+0x3940], R20 ;  /* 0x0039401401007387 */ /* 0x0003e80000100800 */
[----:B------:R1:W-:Y:S01]  /*322a0*/  STL [R1+0x393c], R17 ;  /* 0x00393c1101007387 */ /* 0x0003e20000100800 */
[----:B---3--:R-:W-:Y:S11]  /*322b0*/  HMMA.1688.F32.TF32 R28, R32, R36, R28 ;  /* 0x00000024201c723c */ /* 0x008ff6000008101c */
[----:B------:R-:W-:Y:S11]  /*322c0*/  @!UPT UIADD3 URZ, URZ, URZ, URZ ;  /* 0x0000003f3f3ff290 */ /* 0x000ff6000fffe03f */
[----:B------:R-:W-:Y:S01]  /*322d0*/  @!UPT UIADD3 URZ, URZ, URZ, URZ ;  /* 0x0000003f3f3ff290 */ /* 0x000fe2000fffe03f */
[----:B------:R-:W-:Y:S04]  /*322e0*/  STL [R1+0x4a0], R28 ;  /* 0x0004a01c01007387 */ /* 0x000fe80000100800 */
[----:B------:R-:W3:Y:S04]  /*322f0*/  LDL.LU R4, [R1+0x1b0] ;  /* 0x0001b00001047983 */ /* 0x000ee80000300800 */
        /* <DEDUP_REMOVED lines=22> */
[----:B------:R-:W3:Y:S01]  /*32460*/  LDL.LU R11, [R1+0xfc] ;  /* 0x0000fc00010b7983 */ /* 0x000ee20000300800 */
[----:B------:R-:W-:-:S03]  /*32470*/  IMAD.MOV.U32 R76, RZ, RZ, R14 ;  /* 0x000000ffff4c7224 */ /* 0x000fc600078e000e */
[----:B--2---:R-:W2:Y:S01]  /*32480*/  LDL.LU R80, [R1+0x60] ;  /* 0x0000600001507983 */ /* 0x004ea20000300800 */
[----:B------:R-:W-:-:S03]  /*32490*/  IMAD.MOV.U32 R77, RZ, RZ, R15 ;  /* 0x000000ffff4d7224 */ /* 0x000fc600078e000f */
[----:B------:R-:W2:Y:S01]  /*324a0*/  LDL.LU R81, [R1+0x64] ;  /* 0x0000640001517983 */ /* 0x000ea20000300800 */
[----:B------:R-:W-:-:S03]  /*324b0*/  IMAD.MOV.U32 R78, RZ, RZ, R18 ;  /* 0x000000ffff4e7224 */ /* 0x000fc600078e0012 */
[----:B------:R-:W2:Y:S01]  /*324c0*/  LDL.LU R82, [R1+0x68] ;  /* 0x0000680001527983 */ /* 0x000ea20000300800 */
[----:B------:R-:W-:-:S03]  /*324d0*/  MOV R79, R26 ;  /* 0x0000001a004f7202 */ /* 0x000fc60000000f00 */
[----:B------:R-:W2:Y:S01]  /*324e0*/  LDL.LU R83, [R1+0x6c] ;  /* 0x00006c0001537983 */ /* 0x000ea20000300800 */
[----:B------:R-:W-:-:S03]  /*324f0*/  IMAD.MOV.U32 R32, RZ, RZ, R27 ;  /* 0x000000ffff207224 */ /* 0x000fc600078e001b */
[----:B------:R-:W3:Y:S04]  /*32500*/  LDL.LU R14, [R1+0x3a84] ;  /* 0x003a8400010e7983 */ /* 0x000ee80000300800 */
[----:B------:R-:W3:Y:S01]  /*32510*/  LDL.LU R15, [R1+0x3a80] ;  /* 0x003a8000010f7983 */ /* 0x000ee20000300800 */
[----:B------:R-:W-:-:S03]  /*32520*/  IMAD.MOV.U32 R33, RZ, RZ, R19 ;  /* 0x000000ffff217224 */ /* 0x000fc600078e0013 */
[----:B------:R-:W2:Y:S01]  /*32530*/  LDL.LU R18, [R1+0x3a7c] ;  /* 0x003a7c0001127983 */ /* 0x000ea20000300800 */
[----:B------:R-:W-:-:S03]  /*32540*/  IMAD.MOV.U32 R34, RZ, RZ, R22 ;  /* 0x000000ffff227224 */ /* 0x000fc600078e0016 */
[----:B------:R-:W2:Y:S01]  /*32550*/  LDL.LU R26, [R1+0x3a78] ;  /* 0x003a7800011a7983 */ /* 0x000ea20000300800 */
[----:B------:R-:W-:-:S03]  /*32560*/  MOV R35, R23 ;  /* 0x0000001700237202 */ /* 0x000fc60000000f00 */
[----:B------:R-:W2:Y:S04]  /*32570*/  LDL.LU R27, [R1+0x3a74] ;  /* 0x003a7400011b7983 */ /* 0x000ea80000300800 */
[----:B------:R-:W2:Y:S04]  /*32580*/  LDL.LU R19, [R1+0x3a70] ;  /* 0x003a700001137983 */ /* 0x000ea80000300800 */
[----:B------:R-:W2:Y:S04]  /*32590*/  LDL.LU R22, [R1+0x3a6c] ;  /* 0x003a6c0001167983 */ /* 0x000ea80000300800 */
[----:B------:R-:W2:Y:S01]  /*325a0*/  LDL.LU R23, [R1+0x3a68] ;  /* 0x003a680001177983 */ /* 0x000ea20000300800 */
[C---:B------:R-:W-:Y:S08]  /*325b0*/  HMMA.1688.F32.TF32 R244, R240.reuse, R66, R244 ;  /* 0x00000042f0f4723c */ /* 0x040ff000000810f4 */
[C---:B------:R-:W-:Y:S01]  /*325c0*/  HMMA.1688.F32.TF32 R248, R240.reuse, R62, R248 ;  /* 0x0000003ef0f8723c */ /* 0x040fe200000810f8 */
[----:B----4-:R-:W-:Y:S01]  /*325d0*/  IMAD.MOV.U32 R24, RZ, RZ, R29 ;  /* 0x000000ffff187224 */ /* 0x010fe200078e001d */
[----:B------:R-:W-:Y:S01]  /*325e0*/  MOV R16, R31 ;  /* 0x0000001f00107202 */ /* 0x000fe20000000f00 */
[----:B------:R-:W-:Y:S01]  /*325f0*/  IMAD.MOV.U32 R21, RZ, RZ, R30 ;  /* 0x000000ffff157224 */ /* 0x000fe200078e001e */
[----:B------:R-:W-:Y:S04]  /*32600*/  LDS R28, [R252+0x2080] ;  /* 0x00208000fc1c7984 */ /* 0x000fe80000000800 */
[C---:B---3--:R-:W-:Y:S01]  /*32610*/  HMMA.1688.F32.TF32 R4, R240.reuse, R14, R4 ;  /* 0x0000000ef004723c */ /* 0x048fe20000081004 */
[----:B------:R-:W-:Y:S04]  /*32620*/  LDS R30, [R252+0x3080] ;  /* 0x00308000fc1e7984 */ /* 0x000fe80000000800 */
[----:B------:R-:W-:Y:S03]  /*32630*/  LDS R29, [R3+0x2080] ;  /* 0x00208000031d7984 */ /* 0x000fe60000000800 */
[C---:B--2---:R-:W-:Y:S01]  /*32640*/  HMMA.1688.F32.TF32 R80, R240.reuse, R74, R80 ;  /* 0x0000004af050723c */ /* 0x044fe20000081050 */
[----:B------:R-:W2:Y:S07]  /*32650*/  LDS R31, [R3+0x3080] ;  /* 0x00308000031f7984 */ /* 0x000eae0000000800 */
[C---:B------:R-:W-:Y:S08]  /*32660*/  HMMA.1688.F32.TF32 R96, R240.reuse, R26, R96 ;  /* 0x0000001af060723c */ /* 0x040ff00000081060 */
[C---:B------:R-:W-:Y:S08]  /*32670*/  HMMA.1688.F32.TF32 R92, R240.reuse, R22, R92 ;  /* 0x00000016f05c723c */ /* 0x040ff0000008105c */
[----:B------:R-:W-:Y:S08]  /*32680*/  HMMA.1688.F32.TF32 R88, R240, R18, R88 ;  /* 0x00000012f058723c */ /* 0x000ff00000081058 */
[----:B-1----:R-:W-:Y:S01]  /*32690*/  IMAD.MOV.U32 R20, RZ, RZ, R98 ;  /* 0x000000ffff147224 */ /* 0x002fe200078e0062 */
[----:B------:R-:W-:Y:S01]  /*326a0*/  MOV R17, R99 ;  /* 0x0000006300117202 */ /* 0x000fe20000000f00 */
[----:B------:R-:W-:Y:S01]  /*326b0*/  IMAD.MOV.U32 R25, RZ, RZ, R96 ;  /* 0x000000ffff197224 */ /* 0x000fe200078e0060 */
[----:B------:R-:W3:Y:S01]  /*326c0*/  LDL.LU.64 R98, [R1+0x3a60] ;  /* 0x003a600001627983 */ /* 0x000ee20000300a00 */
[----:B------:R-:W-:-:S03]  /*326d0*/  IMAD.MOV.U32 R13, RZ, RZ, R97 ;  /* 0x000000ffff0d7224 */ /* 0x000fc600078e0061 */
[----:B------:R-:W3:Y:S04]  /*326e0*/  LDL.LU.64 R96, [R1+0x3a58] ;  /* 0x003a580001607983 */ /* 0x000ee80000300a00 */
[----:B------:R-:W-:Y:S04]  /*326f0*/  STL.64 [R1+0x4b0], R92 ;  /* 0x0004b05c01007387 */ /* 0x000fe80000100a00 */
[----:B------:R1:W-:Y:S01]  /*32700*/  STL.64 [R1+0x4b8], R94 ;  /* 0x0004b85e01007387 */ /* 0x0003e20000100a00 */
[----:B------:R-:W-:Y:S01]  /*32710*/  IMAD.MOV.U32 R57, RZ, RZ, R6 ;  /* 0x000000ffff397224 */ /* 0x000fe200078e0006 */
[----:B------:R-:W-:-:S02]  /*32720*/  MOV R56, R7 ;  /* 0x0000000700387202 */ /* 0x000fc40000000f00 */
[----:B-1----:R-:W4:Y:S04]  /*32730*/  LDL.LU.64 R94, [R1+0x3a50] ;  /* 0x003a5000015e7983 */ /* 0x002f280000300a00 */
[----:B------:R-:W4:Y:S04]  /*32740*/  LDL.LU.64 R92, [R1+0x3a48] ;  /* 0x003a4800015c7983 */ /* 0x000f280000300a00 */
[----:B------:R-:W-:Y:S04]  /*32750*/  STL.64 [R1+0x570], R88 ;  /* 0x0005705801007387 */ /* 0x000fe80000100a00 */
[----:B------:R1:W-:Y:S04]  /*32760*/  STL.64 [R1+0x578], R90 ;  /* 0x0005785a01007387 */ /* 0x0003e80000100a00 */
[----:B-1----:R-:W2:Y:S04]  /*32770*/  LDL.LU.64 R90, [R1+0x3a40] ;  /* 0x003a4000015a7983 */ /* 0x002ea80000300a00 */
[----:B------:R-:W2:Y:S04]  /*32780*/  LDL.LU.64 R88, [R1+0x3a38] ;  /* 0x003a380001587983 */ /* 0x000ea80000300a00 */
[----:B------:R-:W2:Y:S01]  /*32790*/  LDL.LU.64 R6, [R1+0x3a30] ;  /* 0x003a300001067983 */ /* 0x000ea20000300a00 */
[----:B------:R-:W-:-:S02]  /*327a0*/  IMAD.MOV.U32 R60, RZ, RZ, R5 ;  /* 0x000000ffff3c7224 */ /* 0x000fc400078e0005 */
[----:B------:R-:W-:Y:S02]  /*327b0*/  IMAD.MOV.U32 R61, RZ, RZ, R4 ;  /* 0x000000ffff3d7224 */ /* 0x000fe400078e0004 */
[----:B------:R-:W3:Y:S04]  /*327c0*/  LDL.LU.64 R4, [R1+0x3a28] ;  /* 0x003a280001047983 */ /* 0x000ee80000300a00 */
[----:B------:R-:W-:Y:S04]  /*327d0*/  STL [R1+0x386c], R56 ;  /* 0x00386c3801007387 */ /* 0x000fe80000100800 */
[----:B------:R-:W-:Y:S04]  /*327e0*/  STL [R1+0x3868], R57 ;  /* 0x0038683901007387 */ /* 0x000fe80000100800 */
[----:B------:R-:W-:Y:S04]  /*327f0*/  STL [R1+0x3864], R60 ;  /* 0x0038643c01007387 */ /* 0x000fe80000100800 */
[----:B------:R-:W-:Y:S01]  /*32800*/  STL [R1+0x3860], R61 ;  /* 0x0038603d01007387 */ /* 0x000fe20000100800 */
[C---:B--2---:R-:W-:Y:S11]  /*32810*/  HMMA.1688.F32.TF32 R8, R240.reuse, R6, R8 ;  /* 0x00000006f008723c */ /* 0x044ff60000081008 */
[----:B------:R-:W-:Y:S11]  /*32820*/  @!UPT UIADD3 URZ, URZ, URZ, URZ ;  /* 0x0000003f3f3ff290 */ /* 0x000ff6000fffe03f */
[----:B------:R-:W-:Y:S01]  /*32830*/  @!UPT UIADD3 URZ, URZ, URZ, URZ ;  /* 0x0000003f3f3ff290 */ /* 0x000fe2000fffe03f */
[----:B------:R-:W-:Y:S04]  /*32840*/  STL.64 [R1+0x650], R8 ;  /* 0x0006500801007387 */ /* 0x000fe80000100a00 */
[----:B------:R1:W-:Y:S04]  /*32850*/  STL.64 [R1+0x658], R10 ;  /* 0x0006580a01007387 */ /* 0x0003e80000100a00 */
[----:B-1----:R-:W2:Y:S01]  /*32860*/  LDL.LU.64 R10, [R1+0x3a20] ;  /* 0x003a2000010a7983 */ /* 0x002ea20000300a00 */
[----:B------:R-:W-:Y:S01]  /*32870*/  HMMA.1688.F32.TF32 R76, R240, R70, R76 ;  /* 0x00000046f04c723c */ /* 0x000fe2000008104c */
[----:B------:R-:W-:-:S02]  /*32880*/  IMAD.MOV.U32 R73, RZ, RZ, R81 ;  /* 0x000000ffff497224 */ /* 0x000fc400078e0051 */
[----:B------:R-:W-:-:S05]  /*32890*/  IMAD.MOV.U32 R72, RZ, RZ, R80 ;  /* 0x000000ffff487224 */ /* 0x000fca00078e0050 */
[C---:B--2---:R-:W-:Y:S11]  /*328a0*/  HMMA.1688.F32.TF32 R84, R240.reuse, R10, R84 ;  /* 0x0000000af054723c */ /* 0x044ff60000081054 */
[----:B------:R-:W-:Y:S11]  /*328b0*/  @!UPT UIADD3 URZ, URZ, URZ, URZ ;  /* 0x0000003f3f3ff290 */ /* 0x000ff6000fffe03f */
[----:B------:R-:W-:Y:S01]  /*328c0*/  @!UPT UIADD3 URZ, URZ, URZ, URZ ;  /* 0x0000003f3f3ff290 */ /* 0x000fe2000fffe03f */
[----:B------:R-:W-:Y:S04]  /*328d0*/  STL.64 [R1+0x690], R84 ;  /* 0x0006905401007387 */ /* 0x000fe80000100a00 */
[----:B------:R1:W-:Y:S04]  /*328e0*/  STL.64 [R1+0x698], R86 ;  /* 0x0006985601007387 */ /* 0x0003e80000100a00 */
[----:B-1----:R-:W2:Y:S04]  /*328f0*/  LDL.LU.64 R86, [R1+0x3a18] ;  /* 0x003a180001567983 */ /* 0x002ea80000300a00 */
[----:B------:R-:W2:Y:S04]  /*32900*/  LDL.LU.64 R84, [R1+0x3a10] ;  /* 0x003a100001547983 */ /* 0x000ea80000300a00 */
[----:B------:R1:W-:Y:S04]  /*32910*/  STL.64 [R1+0x8d8], R82 ;  /* 0x0008d85201007387 */ /* 0x0003e80000100a00 */
[----:B-1----:R-:W2:Y:S04]  /*32920*/  LDL.LU.64 R82, [R1+0x3a08] ;  /* 0x003a080001527983 */ /* 0x002ea80000300a00 */
[----:B------:R-:W2:Y:S04]  /*32930*/  LDL.LU.64 R80, [R1+0x3a00] ;  /* 0x003a000001507983 */ /* 0x000ea80000300a00 */
[----:B------:R-:W-:Y:S04]  /*32940*/  STL [R1+0x379c], R73 ;  /* 0x00379c4901007387 */ /* 0x000fe80000100800 */
[----:B------:R-:W-:Y:S04]  /*32950*/  STL [R1+0x3798], R72 ;  /* 0x0037984801007387 */ /* 0x000fe80000100800 */
[----:B------:R-:W-:Y:S04]  /*32960*/  STL.64 [R1+0x8c0], R76 ;  /* 0x0008c04c01007387 */ /* 0x000fe80000100a00 */
[----:B------:R1:W-:Y:S04]  /*32970*/  STL.64 [R1+0x8c8], R78 ;  /* 0x0008c84e01007387 */ /* 0x0003e80000100a00 */
[----:B-1----:R-:W2:Y:S04]  /*32980*/  LDL.LU.64 R78, [R1+0x39f8] ;  /* 0x0039f800014e7983 */ /* 0x002ea80000300a00 */
[----:B------:R-:W2:Y:S04]  /*32990*/  LDL.LU.64 R76, [R1+0x39f0] ;  /* 0x0039f000014c7983 */ /* 0x000ea80000300a00 */
[----:B------:R-:W-:Y:S04]  /*329a0*/  STL.64 [R1+0x8b0], R244 ;  /* 0x0008b0f401007387 */ /* 0x000fe80000100a00 */
[----:B------:R1:W-:Y:S04]  /*329b0*/  STL.64 [R1+0x8b8], R246 ;  /* 0x0008b8f601007387 */ /* 0x0003e80000100a00 */
[----:B-1----:R-:W2:Y:S04]  /*329c0*/  LDL.LU.64 R246, [R1+0x39e8] ;  /* 0x0039e80001f67983 */ /* 0x002ea80000300a00 */
[----:B------:R-:W2:Y:S04]  /*329d0*/  LDL.LU.64 R244, [R1+0x39e0] ;  /* 0x0039e00001f47983 */ /* 0x000ea80000300a00 */
[----:B------:R-:W-:Y:S04]  /*329e0*/  STL.64 [R1+0x8a0], R248 ;  /* 0x0008a0f801007387 */ /* 0x000fe80000100a00 */
[----:B------:R1:W-:Y:S04]  /*329f0*/  STL.64 [R1+0x8a8], R250 ;  /* 0x0008a8fa01007387 */ /* 0x0003e80000100a00 */
[----:B-1----:R-:W3:Y:S04]  /*32a00*/  LDL.LU.64 R250, [R1+0x39d8] ;  /* 0x0039d80001fa7983 */ /* 0x002ee80000300a00 */
[----:B------:R-:W3:Y:S01]  /*32a10*/  LDL.LU.64 R248, [R1+0x39d0] ;  /* 0x0039d00001f87983 */ /* 0x000ee20000300a00 */
[C---:B------:R-:W-:Y:S11]  /*32a20*/  HMMA.1688.F32.TF32 R32, R240.reuse, R58, R32 ;  /* 0x0000003af020723c */ /* 0x040ff60000081020 */
[----:B------:R-:W-:Y:S11]  /*32a30*/  @!UPT UIADD3 URZ, URZ, URZ, URZ ;  /* 0x0000003f3f3ff290 */ /* 0x000ff6000fffe03f */
[----:B------:R-:W-:Y:S01]  /*32a40*/  @!UPT UIADD3 URZ, URZ, URZ, URZ ;  /* 0x0000003f3f3ff290 */ /* 0x000fe2000fffe03f */
[----:B------:R-:W-:Y:S04]  /*32a50*/  STL.64 [R1+0x890], R32 ;  /* 0x0008902001007387 */ /* 0x000fe80000100a00 */
[----:B------:R3:W-:Y:S01]  /*32a60*/  STL.64 [R1+0x898], R34 ;  /* 0x0008982201007387 */ /* 0x0007e20000100a00 */
[C---:B--2---:R-:W-:Y:S08]  /*32a70*/  HMMA.1688.F32.TF32 R244, R240.reuse, R50, R244 ;  /* 0x00000032f0f4723c */ /* 0x044ff000000810f4 */
[C---:B---3--:R-:W-:Y:S11]  /*32a80*/  HMMA.1688.F32.TF32 R32, R240.reuse, R54, R248 ;  /* 0x00000036f020723c */ /* 0x048ff600000810f8 */
[----:B------:R-:W-:Y:S11]  /*32a90*/  @!UPT UIADD3 URZ, URZ, URZ, URZ ;  /* 0x0000003f3f3ff290 */ /* 0x000ff6000fffe03f */
[----:B------:R-:W-:Y:S01]  /*32aa0*/  @!UPT UIADD3 URZ, URZ, URZ, URZ ;  /* 0x0000003f3f3ff290 */ /* 0x000fe2000fffe03f */
[----:B------:R-:W-:Y:S01]  /*32ab0*/  STL [R1+0x880], R32 ;  /* 0x0008802001007387 */ /* 0x000fe20000100800 */
[----:B------:R-:W-:Y:S01]  /*32ac0*/  IMAD.MOV.U32 R73, RZ, RZ, R33 ;  /* 0x000000ffff497224 */ /* 0x000fe200078e0021 */
[----:B------:R-:W-:Y:S02]  /*32ad0*/  MOV R72, R34 ;  /* 0x0000002200487202 */ /* 0x000fe40000000f00 */
[----:B------:R1:W-:Y:S02]  /*32ae0*/  STL [R1+0x88c], R35 ;  /* 0x00088c2301007387 */ /* 0x0003e40000100800 */
[----:B-1----:R-:W-:Y:S02]  /*32af0*/  HMMA.1688.F32.TF32 R32, R240, R46, R76 ;  /* 0x0000002ef020723c */ /* 0x002fe4000008104c */
[----:B------:R-:W-:Y:S04]  /*32b00*/  STL [R1+0x37a4], R72 ;  /* 0x0037a44801007387 */ /* 0x000fe80000100800 */
[----:B------:R-:W-:Y:S04]  /*32b10*/  STL [R1+0x37a0], R73 ;  /* 0x0037a04901007387 */ /* 0x000fe80000100800 */
[----:B------:R-:W-:Y:S04]  /*32b20*/  STL.64 [R1+0x870], R244 ;  /* 0x000870f401007387 */ /* 0x000fe80000100a00 */
[----:B------:R-:W-:Y:S09]  /*32b30*/  STL.64 [R1+0x878], R246 ;  /* 0x000878f601007387 */ /* 0x000ff20000100a00 */
[----:B------:R1:W-:Y:S01]  /*32b40*/  STL.64 [R1+0x868], R34 ;  /* 0x0008682201007387 */ /* 0x0003e20000100a00 */
[----:B------:R-:W-:-:S02]  /*32b50*/  IMAD.MOV.U32 R44, RZ, RZ, R32 ;  /* 0x000000ffff2c7224 */ /* 0x000fc400078e0020 */
[----:B------:R-:W-:Y:S02]  /*32b60*/  IMAD.MOV.U32 R45, RZ, RZ, R33 ;  /* 0x000000ffff2d7224 */ /* 0x000fe400078e0021 */
[----:B-1----:R-:W-:Y:S03]  /*32b70*/  HMMA.1688.F32.TF32 R32, R240, R42, R80 ;  /* 0x0000002af020723c */ /* 0x002fe60000081050 */
[----:B------:R-:W-:Y:S04]  /*32b80*/  STL [R1+0x37ac], R45 ;  /* 0x0037ac2d01007387 */ /* 0x000fe80000100800 */
[----:B------:R1:W-:Y:S04]  /*32b90*/  STL [R1+0x37a8], R44 ;  /* 0x0037a82c01007387 */ /* 0x0003e80000100800 */
[----:B------:R-:W2:Y:S04]  /*32ba0*/  LDL.LU R80, [R1+0x1a0] ;  /* 0x0001a00001507983 */ /* 0x000ea80000300800 */
[----:B------:R-:W2:Y:S04]  /*32bb0*/  LDL.LU R81, [R1+0x1a4] ;  /* 0x0001a40001517983 */ /* 0x000ea80000300800 */
[----:B------:R-:W2:Y:S04]  /*32bc0*/  LDL.LU R82, [R1+0x1a8] ;  /* 0x0001a80001527983 */ /* 0x000ea80000300800 */
[----:B------:R-:W2:Y:S04]  /*32bd0*/  LDL.LU R83, [R1+0x1ac] ;  /* 0x0001ac0001537983 */ /* 0x000ea80000300800 */
[----:B------:R-:W3:Y:S04]  /*32be0*/  LDL.LU R244, [R1+0x390] ;  /* 0x0003900001f47983 */ /* 0x000ee80000300800 */
[----:B------:R-:W3:Y:S04]  /*32bf0*/  LDL.LU R245, [R1+0x394] ;  /* 0x0003940001f57983 */ /* 0x000ee80000300800 */
[----:B------:R-:W3:Y:S04]  /*32c00*/  LDL.LU R246, [R1+0x398] ;  /* 0x0003980001f67983 */ /* 0x000ee80000300800 */
[----:B------:R-:W3:Y:S01]  /*32c10*/  LDL.LU R247, [R1+0x39c] ;  /* 0x00039c0001f77983 */ /* 0x000ee20000300800 */
[----:B------:R-:W-:-:S03]  /*32c20*/  MOV R49, R33 ;  /* 0x0000002100317202 */ /* 0x000fc60000000f00 */
[----:B------:R-:W2:Y:S01]  /*32c30*/  LDL.LU R248, [R1+0xb0] ;  /* 0x0000b00001f87983 */ /* 0x000ea20000300800 */
[----:B------:R-:W-:-:S03]  /*32c40*/  IMAD.MOV.U32 R48, RZ, RZ, R32 ;  /* 0x000000ffff307224 */ /* 0x000fc600078e0020 */
[----:B------:R-:W2:Y:S01]  /*32c50*/  LDL.LU R249, [R1+0xb4] ;  /* 0x0000b40001f97983 */ /* 0x000ea20000300800 */
[----:B------:R-:W-:-:S03]  /*32c60*/  IMAD.MOV.U32 R72, RZ, RZ, R34 ;  /* 0x000000ffff487224 */ /* 0x000fc600078e0022 */
[----:B------:R-:W2:Y:S01]  /*32c70*/  LDL.LU R250, [R1+0xb8] ;  /* 0x0000b80001fa7983 */ /* 0x000ea20000300800 */
[----:B------:R-:W-:-:S03]  /*32c80*/  IMAD.MOV.U32 R73, RZ, RZ, R35 ;  /* 0x000000ffff497224 */ /* 0x000fc600078e0023 */
[----:B------:R-:W2:Y:S04]  /*32c90*/  LDL.LU R251, [R1+0xbc] ;  /* 0x0000bc0001fb7983 */ /* 0x000ea80000300800 */
[----:B------:R-:W2:Y:S04]  /*32ca0*/  LDL.LU R76, [R1+0x100] ;  /* 0x00010000014c7983 */ /* 0x000ea80000300800 */
[----:B------:R-:W2:Y:S04]  /*32cb0*/  LDL.LU R77, [R1+0x104] ;  /* 0x00010400014d7983 */ /* 0x000ea80000300800 */
[----:B------:R-:W2:Y:S04]  /*32cc0*/  LDL.LU R78, [R1+0x108] ;  /* 0x00010800014e7983 */ /* 0x000ea80000300800 */
[----:B------:R-:W2:Y:S01]  /*32cd0*/  LDL.LU R79, [R1+0x10c] ;  /* 0x00010c00014f7983 */ /* 0x000ea20000300800 */
[----:B------:R-:W-:Y:S03]  /*32ce0*/  HMMA.1688.F32.TF32 R32, R240, R38, R84 ;  /* 0x00000026f020723c */ /* 0x000fe60000081054 */
[----:B------:R-:W-:Y:S04]  /*32cf0*/  STL [R1+0x37bc], R49 ;  /* 0x0037bc3101007387 */ /* 0x000fe80000100800 */
[----:B------:R-:W-:Y:S04]  /*32d00*/  STL [R1+0x37b8], R48 ;  /* 0x0037b83001007387 */ /* 0x000fe80000100800 */
[----:B------:R-:W-:Y:S04]  /*32d10*/  STL [R1+0x37b4], R72 ;  /* 0x0037b44801007387 */ /* 0x000fe80000100800 */
[----:B------:R-:W-:Y:S04]  /*32d20*/  STL [R1+0x37b0], R73 ;  /* 0x0037b04901007387 */ /* 0x000fe80000100800 */
[----:B------:R-:W2:Y:S04]  /*32d30*/  LDL.LU R240, [R1+0x2c0] ;  /* 0x0002c00001f07983 */ /* 0x000ea80000300800 */
[----:B------:R-:W2:Y:S04]  /*32d40*/  LDL.LU R241, [R1+0x2c4] ;  /* 0x0002c40001f17983 */ /* 0x000ea80000300800 */
[----:B------:R-:W2:Y:S04]  /*32d50*/  LDL.LU R242, [R1+0x2c8] ;  /* 0x0002c80001f27983 */ /* 0x000ea80000300800 */
[----:B------:R-:W2:Y:S04]  /*32d60*/  LDL.LU R243, [R1+0x2cc] ;  /* 0x0002cc0001f37983 */ /* 0x000ea80000300800 */
[----:B------:R-:W4:Y:S04]  /*32d70*/  LDL.LU R84, [R1+0x230] ;  /* 0x0002300001547983 */ /* 0x000f280000300800 */
[----:B------:R-:W4:Y:S04]  /*32d80*/  LDL.LU R85, [R1+0x234] ;  /* 0x0002340001557983 */ /* 0x000f280000300800 */
[----:B------:R-:W4:Y:S04]  /*32d90*/  LDL.LU R86, [R1+0x238] ;  /* 0x0002380001567983 */ /* 0x000f280000300800 */
[----:B------:R-:W4:Y:S01]  /*32da0*/  LDL.LU R87, [R1+0x23c] ;  /* 0x00023c0001577983 */ /* 0x000f220000300800 */
[----:B-1----:R-:W-:Y:S01]  /*32db0*/  IMAD.MOV.U32 R44, RZ, RZ, R35 ;  /* 0x000000ffff2c7224 */ /* 0x002fe200078e0023 */
[----:B------:R-:W-:Y:S01]  /*32dc0*/  MOV R53, R33 ;  /* 0x0000002100357202 */ /* 0x000fe20000000f00 */
[----:B------:R-:W-:Y:S01]  /*32dd0*/  IMAD.MOV.U32 R52, RZ, RZ, R32 ;  /* 0x000000ffff347224 */ /* 0x000fe200078e0020 */
[----:B------:R-:W-:Y:S01]  /*32de0*/  LDS R33, [R3+0x2100] ;  /* 0x0021000003217984 */ /* 0x000fe20000000800 */
[----:B------:R-:W-:-:S03]  /*32df0*/  IMAD.MOV.U32 R45, RZ, RZ, R34 ;  /* 0x000000ffff2d7224 */ /* 0x000fc600078e0022 */
[----:B------:R-:W-:Y:S04]  /*32e00*/  STL [R1+0x37cc], R44 ;  /* 0x0037cc2c01007387 */ /* 0x000fe80000100800 */
[----:B------:R-:W-:Y:S04]  /*32e10*/  STL [R1+0x37c8], R53 ;  /* 0x0037c83501007387 */ /* 0x000fe80000100800 */
[----:B------:R-:W-:Y:S04]  /*32e20*/  STL [R1+0x37c4], R52 ;  /* 0x0037c43401007387 */ /* 0x000fe80000100800 */
[----:B------:R-:W-:Y:S04]  /*32e30*/  STL [R1+0x37c0], R45 ;  /* 0x0037c02d01007387 */ /* 0x000fe80000100800 */
[----:B------:R-:W-:Y:S04]  /*32e40*/  LDS R32, [R252+0x2100] ;  /* 0x00210000fc207984 */ /* 0x000fe80000000800 */
[----:B------:R-:W-:Y:S04]  /*32e50*/  LDS R34, [R252+0x3100] ;  /* 0x00310000fc227984 */ /* 0x000fe80000000800 */
[----:B------:R-:W1:Y:S01]  /*32e60*/  LDS R35, [R3+0x3100] ;  /* 0x0031000003237984 */ /* 0x000e620000000800 */
[C---:B---3--:R-:W-:Y:S11]  /*32e70*/  HMMA.1688.F32.TF32 R244, R28.reuse, R26, R244 ;  /* 0x0000001a1cf4723c */ /* 0x048ff600000810f4 */
[----:B------:R-:W-:Y:S11]  /*32e80*/  @!UPT UIADD3 URZ, URZ, URZ, URZ ;  /* 0x0000003f3f3ff290 */ /* 0x000ff6000fffe03f */
[----:B------:R-:W-:Y:S01]  /*32e90*/  @!UPT UIADD3 URZ, URZ, URZ, URZ ;  /* 0x0000003f3f3ff290 */ /* 0x000fe2000fffe03f */
[----:B------:R-:W-:Y:S04]  /*32ea0*/  STL.64 [R1+0x3888], R246 ;  /* 0x003888f601007387 */ /* 0x000fe80000100a00 */
[----:B------:R-:W-:Y:S01]  /*32eb0*/  STL.64 [R1+0x3880], R244 ;  /* 0x003880f401007387 */ /* 0x000fe20000100a00 */
[C---:B--2---:R-:W-:Y:S08]  /*32ec0*/  HMMA.1688.F32.TF32 R240, R28.reuse, R22, R240 ;  /* 0x000000161cf0723c */ /* 0x044ff000000810f0 */
[C---:B----4-:R-:W-:Y:S11]  /*32ed0*/  HMMA.1688.F32.TF32 R84, R28.reuse, R18, R84 ;  /* 0x000000121c54723c */ /* 0x050ff60000081054 */
[----:B------:R-:W-:Y:S04]  /*32ee0*/  @!UPT UIADD3 URZ, URZ, URZ, URZ ;  /* 0x0000003f3f3ff290 */ /* 0x000fe8000fffe03f */
[----:B------:R-:W-:Y:S04]  /*32ef0*/  STL.64 [R1+0x2c0], R240 ;  /* 0x0002c0f001007387 */ /* 0x000fe80000100a00 */
[----:B------:R-:W-:Y:S04]  /*32f00*/  STL.64 [R1+0x2c8], R242 ;  /* 0x0002c8f201007387 */ /* 0x000fe80000100a00 */
[----:B------:R-:W-:Y:S04]  /*32f10*/  STL.64 [R1+0x2d0], R84 ;  /* 0x0002d05401007387 */ /* 0x000fe80000100a00 */
[----:B------:R2:W-:Y:S02]  /*32f20*/  STL.64 [R1+0x2d8], R86 ;  /* 0x0002d85601007387 */ /* 0x0005e40000100a00 */
[C---:B--2---:R-:W-:Y:S08]  /*32f30*/  HMMA.1688.F32.TF32 R84, R28.reuse, R6, R76 ;  /* 0x000000061c54723c */ /* 0x044ff0000008104c */
[C---:B------:R-:W-:Y:S08]  /*32f40*/  HMMA.1688.F32.TF32 R76, R28.reuse, R74, R88 ;  /* 0x0000004a1c4c723c */ /* 0x040ff00000081058 */
[C---:B------:R-:W-:Y:S11]  /*32f50*/  HMMA.1688.F32.TF32 R80, R28.reuse, R14, R80 ;  /* 0x0000000e1c50723c */ /* 0x040ff60000081050 */
[----:B------:R-:W-:Y:S05]  /*32f60*/  @!UPT UIADD3 URZ, URZ, URZ, URZ ;  /* 0x0000003f3f3ff290 */ /* 0x000fea000fffe03f */
[----:B------:R-:W-:Y:S01]  /*32f70*/  IMAD.MOV.U32 R49, RZ, RZ, R76 ;  /* 0x000000ffff317224 */ /* 0x000fe200078e004c */
[----:B------:R-:W-:Y:S01]  /*32f80*/  MOV R48, R77 ;  /* 0x0000004d00307202 */ /* 0x000fe20000000f00 */
[----:B------:R-:W-:Y:S02]  /*32f90*/  IMAD.MOV.U32 R72, RZ, RZ, R78 ;  /* 0x000000ffff487224 */ /* 0x000fe400078e004e */
[----:B------:R-:W-:Y:S02]  /*32fa0*/  IMAD.MOV.U32 R73, RZ, RZ, R79 ;  /* 0x000000ffff497224 */ /* 0x000fe400078e004f */
[----:B------:R-:W-:Y:S02]  /*32fb0*/  HMMA.1688.F32.TF32 R76, R28, R66, R96 ;  /* 0x000000421c4c723c */ /* 0x000fe40000081060 */
[----:B------:R-:W-:Y:S01]  /*32fc0*/  IMAD.MOV.U32 R41, RZ, RZ, R80 ;  /* 0x000000ffff297224 */ /* 0x000fe200078e0050 */
[----:B------:R-:W-:Y:S01]  /*32fd0*/  MOV R40, R81 ;  /* 0x0000005100287202 */ /* 0x000fe20000000f00 */
[----:B------:R-:W-:-:S02]  /*32fe0*/  IMAD.MOV.U32 R37, RZ, RZ, R82 ;  /* 0x000000ffff257224 */ /* 0x000fc400078e0052 */
[----:B------:R-:W-:Y:S02]  /*32ff0*/  IMAD.MOV.U32 R36, RZ, RZ, R83 ;  /* 0x000000ffff247224 */ /* 0x000fe400078e0053 */
[C---:B------:R-:W-:Y:S03]  /*33000*/  HMMA.1688.F32.TF32 R80, R28.reuse, R10, R248 ;  /* 0x0000000a1c50723c */ /* 0x040fe600000810f8 */
[----:B------:R-:W-:Y:S11]  /*33010*/  STL [R1+0x387c], R36 ;  /* 0x00387c2401007387 */ /* 0x000ff60000100800 */
[----:B------:R-:W-:Y:S02]  /*33020*/  @!UPT UIADD3 URZ, URZ, URZ, URZ ;  /* 0x0000003f3f3ff290 */ /* 0x000fe4000fffe03f */
[----:B------:R-:W-:Y:S01]  /*33030*/  IMAD.MOV.U32 R44, RZ, RZ, R76 ;  /* 0x000000ffff2c7224 */ /* 0x000fe200078e004c */
[----:B------:R-:W-:Y:S01]  /*33040*/  MOV R53, R77 ;  /* 0x0000004d00357202 */ /* 0x000fe20000000f00 */
[----:B------:R-:W-:Y:S02]  /*33050*/  IMAD.MOV.U32 R52, RZ, RZ, R78 ;  /* 0x000000ffff347224 */ /* 0x000fe400078e004e */
[----:B------:R-:W-:Y:S02]  /*33060*/  IMAD.MOV.U32 R45, RZ, RZ, R79 ;  /* 0x000000ffff2d7224 */ /* 0x000fe400078e004f */
[C---:B------:R-:W-:Y:S01]  /*33070*/  HMMA.1688.F32.TF32 R76, R28.reuse, R62, R100 ;  /* 0x0000003e1c4c723c */ /* 0x040fe20000081064 */
[----:B------:R-:W-:Y:S04]  /*33080*/  STL [R1+0x3878], R37 ;  /* 0x0038782501007387 */ /* 0x000fe80000100800 */
[----:B------:R-:W-:Y:S04]  /*33090*/  STL [R1+0x3874], R40 ;  /* 0x0038742801007387 */ /* 0x000fe80000100800 */
[----:B------:R-:W-:Y:S04]  /*330a0*/  STL [R1+0x3870], R41 ;  /* 0x0038702901007387 */ /* 0x000fe80000100800 */
[----:B------:R-:W-:Y:S04]  /*330b0*/  STL.64 [R1+0x350], R84 ;  /* 0x0003505401007387 */ /* 0x000fe80000100a00 */
[----:B------:R-:W-:Y:S04]  /*330c0*/  STL.64 [R1+0x358], R86 ;  /* 0x0003585601007387 */ /* 0x000fe80000100a00 */
[----:B------:R-:W-:Y:S04]  /*330d0*/  STL.64 [R1+0x370], R80 ;  /* 0x0003705001007387 */ /* 0x000fe80000100a00 */
[----:B------:R2:W-:Y:S04]  /*330e0*/  STL.64 [R1+0x378], R82 ;  /* 0x0003785201007387 */ /* 0x0005e80000100a00 */
[----:B------:R3:W-:Y:S04]  /*330f0*/  STL [R1+0x37dc], R73 ;  /* 0x0037dc4901007387 */ /* 0x0007e80000100800 */
[----:B------:R4:W-:Y:S01]  /*33100*/  STL [R1+0x37d8], R72 ;  /* 0x0037d84801007387 */ /* 0x0009e20000100800 */
[----:B--2---:R-:W-:Y:S03]  /*33110*/  HMMA.1688.F32.TF32 R80, R28, R70, R92 ;  /* 0x000000461c50723c */ /* 0x004fe6000008105c */
[----:B------:R2:W-:Y:S01]  /*33120*/  STL [R1+0x37d4], R49 ;  /* 0x0037d43101007387 */ /* 0x0005e20000100800 */
[----:B---3--:R-:W-:-:S03]  /*33130*/  IMAD.MOV.U32 R73, RZ, RZ, R76 ;  /* 0x000000ffff497224 */ /* 0x008fc600078e004c */
[----:B------:R3:W-:Y:S01]  /*33140*/  STL [R1+0x37d0], R48 ;  /* 0x0037d03001007387 */ /* 0x0007e20000100800 */
[----:B----4-:R-:W-:Y:S01]  /*33150*/  MOV R72, R77 ;  /* 0x0000004d00487202 */ /* 0x010fe20000000f00 */
[----:B--2---:R-:W-:Y:S02]  /*33160*/  IMAD.MOV.U32 R49, RZ, RZ, R78 ;  /* 0x000000ffff317224 */ /* 0x004fe400078e004e */
[----:B---3--:R-:W-:Y:S02]  /*33170*/  IMAD.MOV.U32 R48, RZ, RZ, R79 ;  /* 0x000000ffff307224 */ /* 0x008fe400078e004f */
[----:B------:R-:W-:Y:S10]  /*33180*/  HMMA.1688.F32.TF32 R76, R28, R58, R104 ;  /* 0x0000003a1c4c723c */ /* 0x000ff40000081068 */
[----:B------:R-:W-:Y:S04]  /*33190*/  STL.64 [R1+0x7e0], R80 ;  /* 0x0007e05001007387 */ /* 0x000fe80000100a00 */
[----:B------:R-:W-:Y:S04]  /*331a0*/  STL.64 [R1+0x7e8], R82 ;  /* 0x0007e85201007387 */ /* 0x000fe80000100a00 */
[----:B------:R2:W-:Y:S04]  /*331b0*/  STL [R1+0x37ec], R45 ;  /* 0x0037ec2d01007387 */ /* 0x0005e80000100800 */
[----:B------:R3:W-:Y:S04]  /*331c0*/  STL [R1+0x37e8], R52 ;  /* 0x0037e83401007387 */ /* 0x0007e80000100800 */
[----:B------:R4:W-:Y:S01]  /*331d0*/  STL [R1+0x37e4], R44 ;  /* 0x0037e42c01007387 */ /* 0x0009e20000100800 */
[----:B--2---:R-:W-:-:S03]  /*331e0*/  IMAD.MOV.U32 R45, RZ, RZ, R76 ;  /* 0x000000ffff2d7224 */ /* 0x004fc600078e004c */
[----:B------:R2:W-:Y:S01]  /*331f0*/  STL [R1+0x37e0], R53 ;  /* 0x0037e03501007387 */ /* 0x0005e20000100800 */
[----:B---3--:R-:W-:Y:S01]  /*33200*/  MOV R52, R77 ;  /* 0x0000004d00347202 */ /* 0x008fe20000000f00 */
[----:B----4-:R-:W-:Y:S02]  /*33210*/  IMAD.MOV.U32 R44, RZ, RZ, R78 ;  /* 0x000000ffff2c7224 */ /* 0x010fe400078e004e */
[----:B--2---:R-:W-:Y:S02]  /*33220*/  IMAD.MOV.U32 R53, RZ, RZ, R79 ;  /* 0x000000ffff357224 */ /* 0x004fe400078e004f */
[----:B------:R-:W-:Y:S01]  /*33230*/  HMMA.1688.F32.TF32 R76, R28, R54, R108 ;  /* 0x000000361c4c723c */ /* 0x000fe2000008106c */
[----:B------:R2:W-:Y:S04]  /*33240*/  STL [R1+0x37fc], R48 ;  /* 0x0037fc3001007387 */ /* 0x0005e80000100800 */
[----:B------:R3:W-:Y:S04]  /*33250*/  STL [R1+0x37f8], R49 ;  /* 0x0037f83101007387 */ /* 0x0007e80000100800 */
[----:B------:R4:W-:Y:S04]  /*33260*/  STL [R1+0x37f4], R73 ;  /* 0x0037f44901007387 */ /* 0x0009e80000100800 */
[----:B------:R1:W-:Y:S11]  /*33270*/  STL [R1+0x37f0], R72 ;  /* 0x0037f04801007387 */ /* 0x0003f60000100800 */
[----:B--2---:R-:W-:Y:S01]  /*33280*/  IMAD.MOV.U32 R48, RZ, RZ, R76 ;  /* 0x000000ffff307224 */ /* 0x004fe200078e004c */
[----:B---3--:R-:W-:Y:S01]  /*33290*/  MOV R49, R77 ;  /* 0x0000004d00317202 */ /* 0x008fe20000000f00 */
[----:B----4-:R-:W-:-:S02]  /*332a0*/  IMAD.MOV.U32 R73, RZ, RZ, R78 ;  /* 0x000000ffff497224 */ /* 0x010fc400078e004e */
[----:B-1----:R-:W-:Y:S02]  /*332b0*/  IMAD.MOV.U32 R72, RZ, RZ, R79 ;  /* 0x000000ffff487224 */ /* 0x002fe400078e004f */
[----:B------:R-:W-:Y:S01]  /*332c0*/  HMMA.1688.F32.TF32 R76, R28, R50, R112 ;  /* 0x000000321c4c723c */ /* 0x000fe20000081070 */
[----:B------:R1:W-:Y:S04]  /*332d0*/  STL [R1+0x380c], R53 ;  /* 0x00380c3501007387 */ /* 0x0003e80000100800 */
[----:B------:R2:W-:Y:S04]  /*332e0*/  STL [R1+0x3808], R44 ;  /* 0x0038082c01007387 */ /* 0x0005e80000100800 */
[----:B------:R3:W-:Y:S04]  /*332f0*/  STL [R1+0x3804], R45 ;  /* 0x0038042d01007387 */ /* 0x0007e80000100800 */
[----:B------:R4:W-:Y:S11]  /*33300*/  STL [R1+0x3800], R52 ;  /* 0x0038003401007387 */ /* 0x0009f60000100800 */
[----:B-1----:R-:W-:Y:S01]  /*33310*/  IMAD.MOV.U32 R53, RZ, RZ, R76 ;  /* 0x000000ffff357224 */ /* 0x002fe200078e004c */
[----:B--2---:R-:W-:Y:S01]  /*33320*/  MOV R44, R77 ;  /* 0x0000004d002c7202 */ /* 0x004fe20000000f00 */
[----:B---3--:R-:W-:-:S02]  /*33330*/  IMAD.MOV.U32 R45, RZ, RZ, R78 ;  /* 0x000000ffff2d7224 */ /* 0x008fc400078e004e */
[----:B----4-:R-:W-:Y:S02]  /*33340*/  IMAD.MOV.U32 R52, RZ, RZ, R79 ;  /* 0x000000ffff347224 */ /* 0x010fe400078e004f */
[----:B------:R-:W-:Y:S01]  /*33350*/  HMMA.1688.F32.TF32 R76, R28, R46, R116 ;  /* 0x0000002e1c4c723c */ /* 0x000fe20000081074 */
[----:B------:R1:W-:Y:S04]  /*33360*/  STL [R1+0x381c], R72 ;  /* 0x00381c4801007387 */ /* 0x0003e80000100800 */
[----:B------:R2:W-:Y:S04]  /*33370*/  STL [R1+0x3818], R73 ;  /* 0x0038184901007387 */ /* 0x0005e80000100800 */
[----:B------:R3:W-:Y:S04]  /*33380*/  STL [R1+0x3814], R48 ;  /* 0x0038143001007387 */ /* 0x0007e80000100800 */
[----:B------:R4:W-:Y:S04]  /*33390*/  STL [R1+0x3810], R49 ;  /* 0x0038103101007387 */ /* 0x0009e80000100800 */
[----:B------:R4:W-:Y:S07]  /*333a0*/  STL [R1+0x382c], R52 ;  /* 0x00382c3401007387 */ /* 0x0009ee0000100800 */
        /* <DEDUP_REMOVED lines=8> */
[----:B------:R-:W-:Y:S04]  /*33430*/  STL [R1+0x383c], R49 ;  /* 0x00383c3101007387 */ /* 0x000fe80000100800 */
[----:B------:R-:W-:Y:S04]  /*33440*/  STL [R1+0x3838], R48 ;  /* 0x0038383001007387 */ /* 0x000fe80000100800 */
[----:B------:R-:W-:Y:S04]  /*33450*/  STL [R1+0x3834], R72 ;  /* 0x0038344801007387 */ /* 0x000fe80000100800 */
[----:B------:R2:W-:Y:S04]  /*33460*/  STL [R1+0x3830], R73 ;  /* 0x0038304901007387 */ /* 0x0005e80000100800 */
[----:B------:R-:W4:Y:S04]  /*33470*/  LDL.LU R248, [R1+0xa0] ;  /* 0x0000a00001f87983 */ /* 0x000f280000300800 */
        /* <DEDUP_REMOVED lines=8> */
[----:B------:R-:W4:Y:S01]  /*33500*/  LDL.LU R243, [R1+0x2fc] ;  /* 0x0002fc0001f37983 */ /* 0x000f220000300800 */
[----:B------:R-:W-:-:S03]  /*33510*/  IMAD.MOV.U32 R52, RZ, RZ, R76 ;  /* 0x000000ffff347224 */ /* 0x000fc600078e004c */
[----:B------:R-:W4:Y:S01]  /*33520*/  LDL.LU R84, [R1+0x250] ;  /* 0x0002500001547983 */ /* 0x000f220000300800 */
[----:B-1----:R-:W-:-:S03]  /*33530*/  MOV R45, R77 ;  /* 0x0000004d002d7202 */ /* 0x002fc60000000f00 */
[----:B------:R-:W4:Y:S01]  /*33540*/  LDL.LU R85, [R1+0x254] ;  /* 0x0002540001557983 */ /* 0x000f220000300800 */
[----:B--2---:R-:W-:-:S03]  /*33550*/  IMAD.MOV.U32 R53, RZ, RZ, R78 ;  /* 0x000000ffff357224 */ /* 0x004fc600078e004e */
[----:B------:R-:W2:Y:S01]  /*33560*/  LDL.LU R86, [R1+0x258] ;  /* 0x0002580001567983 */ /* 0x000ea20000300800 */
[----:B---3--:R-:W-:-:S03]  /*33570*/  IMAD.MOV.U32 R44, RZ, RZ, R79 ;  /* 0x000000ffff2c7224 */ /* 0x008fc600078e004f */
[----:B------:R-:W2:Y:S04]  /*33580*/  LDL.LU R87, [R1+0x25c] ;  /* 0x00025c0001577983 */ /* 0x000ea80000300800 */
[----:B------:R-:W3:Y:S04]  /*33590*/  LDL.LU R76, [R1+0x130] ;  /* 0x00013000014c7983 */ /* 0x000ee80000300800 */
[----:B------:R-:W3:Y:S04]  /*335a0*/  LDL.LU R77, [R1+0x134] ;  /* 0x00013400014d7983 */ /* 0x000ee80000300800 */
[----:B------:R-:W3:Y:S04]  /*335b0*/  LDL.LU R78, [R1+0x138] ;  /* 0x00013800014e7983 */ /* 0x000ee80000300800 */
[----:B------:R-:W3:Y:S04]  /*335c0*/  LDL.LU R79, [R1+0x13c] ;  /* 0x00013c00014f7983 */ /* 0x000ee80000300800 */
[----:B------:R-:W2:Y:S04]  /*335d0*/  LDL.LU R80, [R1+0x1c0] ;  /* 0x0001c00001507983 */ /* 0x000ea80000300800 */
[----:B------:R-:W2:Y:S04]  /*335e0*/  LDL.LU R81, [R1+0x1c4] ;  /* 0x0001c40001517983 */ /* 0x000ea80000300800 */
[----:B------:R-:W2:Y:S04]  /*335f0*/  LDL.LU R82, [R1+0x1c8] ;  /* 0x0001c80001527983 */ /* 0x000ea80000300800 */
[----:B------:R-:W2:Y:S01]  /*33600*/  LDL.LU R83, [R1+0x1cc] ;  /* 0x0001cc0001537983 */ /* 0x000ea20000300800 */
[----:B------:R-:W-:Y:S03]  /*33610*/  HMMA.1688.F32.TF32 R28, R28, R38, R124 ;  /* 0x000000261c1c723c */ /* 0x000fe6000008107c */
[----:B------:R-:W-:Y:S01]  /*33620*/  STL [R1+0x384c], R44 ;  /* 0x00384c2c01007387 */ /* 0x000fe20000100800 */
[----:B------:R-:W-:-:S03]  /*33630*/  IMAD.MOV.U32 R250, RZ, RZ, R5 ;  /* 0x000000fffffa7224 */ /* 0x000fc600078e0005 */
[----:B------:R-:W-:Y:S01]  /*33640*/  STL [R1+0x3848], R53 ;  /* 0x0038483501007387 */ /* 0x000fe20000100800 */
[----:B------:R-:W-:-:S03]  /*33650*/  MOV R251, R4 ;  /* 0x0000000400fb7202 */ /* 0x000fc60000000f00 */
[----:B------:R-:W-:Y:S04]  /*33660*/  STL [R1+0x3844], R52 ;  /* 0x0038443401007387 */ /* 0x000fe80000100800 */
[----:B------:R-:W-:Y:S09]  /*33670*/  STL [R1+0x3840], R45 ;  /* 0x0038402d01007387 */ /* 0x000ff20000100800 */
[----:B------:R-:W-:Y:S01]  /*33680*/  MOV R73, R31 ;  /* 0x0000001f00497202 */ /* 0x000fe20000000f00 */
[----:B------:R-:W-:Y:S01]  /*33690*/  IMAD.MOV.U32 R72, RZ, RZ, R30 ;  /* 0x000000ffff487224 */ /* 0x000fe200078e001e */
[----:B------:R-:W-:Y:S01]  /*336a0*/  HMMA.1688.F32.TF32 R100, R32, R70, R132 ;  /* 0x000000462064723c */ /* 0x000fe20000081084 */
[----:B------:R-:W-:Y:S01]  /*336b0*/  IMAD.MOV.U32 R48, RZ, RZ, R29 ;  /* 0x000000ffff307224 */ /* 0x000fe200078e001d */
[----:B------:R-:W-:Y:S01]  /*336c0*/  LDS R30, [R252+0x3180] ;  /* 0x00318000fc1e7984 */ /* 0x000fe20000000800 */
[----:B------:R-:W-:-:S03]  /*336d0*/  IMAD.MOV.U32 R49, RZ, RZ, R28 ;  /* 0x000000ffff317224 */ /* 0x000fc600078e001c */
[----:B------:R1:W-:Y:S04]  /*336e0*/  STL [R1+0x385c], R73 ;  /* 0x00385c4901007387 */ /* 0x0003e80000100800 */
[----:B------:R1:W-:Y:S04]  /*336f0*/  STL [R1+0x3858], R72 ;  /* 0x0038584801007387 */ /* 0x0003e80000100800 */
[----:B------:R-:W-:Y:S04]  /*33700*/  STL [R1+0x3854], R48 ;  /* 0x0038543001007387 */ /* 0x000fe80000100800 */
[----:B------:R-:W-:Y:S04]  /*33710*/  STL [R1+0x3850], R49 ;  /* 0x0038503101007387 */ /* 0x000fe80000100800 */
[----:B------:R-:W-:Y:S04]  /*33720*/  LDS R28, [R252+0x2180] ;  /* 0x00218000fc1c7984 */ /* 0x000fe80000000800 */
[----:B------:R-:W-:Y:S04]  /*33730*/  LDS R29, [R3+0x2180] ;  /* 0x00218000031d7984 */ /* 0x000fe80000000800 */
[----:B------:R-:W1:Y:S01]  /*33740*/  LDS R31, [R3+0x3180] ;  /* 0x00318000031f7984 */ /* 0x000e620000000800 */
[C---:B----4-:R-:W-:Y:S11]  /*33750*/  HMMA.1688.F32.TF32 R92, R32.reuse, R26, R244 ;  /* 0x0000001a205c723c */ /* 0x050ff600000810f4 */
[----:B------:R-:W-:Y:S11]  /*33760*/  @!UPT UIADD3 URZ, URZ, URZ, URZ ;  /* 0x0000003f3f3ff290 */ /* 0x000ff6000fffe03f */
[----:B------:R-:W-:Y:S01]  /*33770*/  @!UPT UIADD3 URZ, URZ, URZ, URZ ;  /* 0x0000003f3f3ff290 */ /* 0x000fe2000fffe03f */
[----:B------:R-:W-:Y:S01]  /*33780*/  STL.64 [R1+0x3898], R94 ;  /* 0x0038985e01007387 */ /* 0x000fe20000100a00 */
[C---:B---3--:R-:W-:Y:S03]  /*33790*/  HMMA.1688.F32.TF32 R76, R32.reuse, R6, R76 ;  /* 0x00000006204c723c */ /* 0x048fe6000008104c */
[----:B------:R-:W-:Y:S05]  /*337a0*/  STL.64 [R1+0x3890], R92 ;  /* 0x0038905c01007387 */ /* 0x000fea0000100a00 */
[C---:B--2---:R-:W-:Y:S11]  /*337b0*/  HMMA.1688.F32.TF32 R84, R32.reuse, R18, R84 ;  /* 0x000000122054723c */ /* 0x044ff60000081054 */
[----:B------:R-:W-:Y:S04]  /*337c0*/  @!UPT UIADD3 URZ, URZ, URZ, URZ ;  /* 0x0000003f3f3ff290 */ /* 0x000fe8000fffe03f */
[----:B------:R2:W-:Y:S01]  /*337d0*/  STL.64 [R1+0x2b0], R76 ;  /* 0x0002b04c01007387 */ /* 0x0005e20000100a00 */
[----:B-1----:R-:W-:Y:S02]  /*337e0*/  IMAD.MOV.U32 R73, RZ, RZ, R78 ;  /* 0x000000ffff497224 */ /* 0x002fe400078e004e */
[----:B------:R-:W-:Y:S02]  /*337f0*/  IMAD.MOV.U32 R72, RZ, RZ, R79 ;  /* 0x000000ffff487224 */ /* 0x000fe400078e004f */
[C---:B--2---:R-:W-:Y:S08]  /*33800*/  HMMA.1688.F32.TF32 R76, R32.reuse, R10, R248 ;  /* 0x0000000a204c723c */ /* 0x044ff000000810f8 */
[C---:B------:R-:W-:Y:S08]  /*33810*/  HMMA.1688.F32.TF32 R88, R32.reuse, R22, R240 ;  /* 0x000000162058723c */ /* 0x040ff000000810f0 */
[----:B------:R-:W-:Y:S01]  /*33820*/  HMMA.1688.F32.TF32 R80, R32, R14, R80 ;  /* 0x0000000e2050723c */ /* 0x000fe20000081050 */
[----:B------:R-:W-:-:S02]  /*33830*/  IMAD.MOV.U32 R56, RZ, RZ, R84 ;  /* 0x000000ffff387224 */ /* 0x000fc400078e0054 */
[----:B------:R-:W-:-:S05]  /*33840*/  IMAD.MOV.U32 R57, RZ, RZ, R85 ;  /* 0x000000ffff397224 */ /* 0x000fca00078e0055 */
[----:B------:R-:W-:Y:S01]  /*33850*/  IMAD.MOV.U32 R48, RZ, RZ, R76 ;  /* 0x000000ffff307224 */ /* 0x000fe200078e004c */
[----:B------:R-:W-:Y:S01]  /*33860*/  MOV R49, R77 ;  /* 0x0000004d00317202 */ /* 0x000fe20000000f00 */
[----:B------:R-:W2:Y:S01]  /*33870*/  LDL.LU R76, [R1+0xc0] ;  /* 0x0000c000014c7983 */ /* 0x000ea20000300800 */
[----:B------:R-:W-:Y:S02]  /*33880*/  IMAD.MOV.U32 R69, RZ, RZ, R78 ;  /* 0x000000ffff457224 */ /* 0x000fe400078e004e */
[----:B------:R-:W-:Y:S01]  /*33890*/  IMAD.MOV.U32 R68, RZ, RZ, R79 ;  /* 0x000000ffff447224 */ /* 0x000fe200078e004f */
[----:B------:R-:W2:Y:S01]  /*338a0*/  LDL.LU R77, [R1+0xc4] ;  /* 0x0000c400014d7983 */ /* 0x000ea20000300800 */
[----:B------:R-:W-:-:S03]  /*338b0*/  IMAD.MOV.U32 R60, RZ, RZ, R86 ;  /* 0x000000ffff3c7224 */ /* 0x000fc600078e0056 */
[----:B------:R-:W2:Y:S01]  /*338c0*/  LDL.LU R78, [R1+0xc8] ;  /* 0x0000c800014e7983 */ /* 0x000ea20000300800 */
[----:B------:R-:W-:-:S03]  /*338d0*/  MOV R61, R87 ;  /* 0x00000057003d7202 */ /* 0x000fc60000000f00 */
[----:B------:R-:W2:Y:S04]  /*338e0*/  LDL.LU R79, [R1+0xcc] ;  /* 0x0000cc00014f7983 */ /* 0x000ea80000300800 */
[----:B------:R-:W3:Y:S04]  /*338f0*/  LDL.LU R84, [R1+0x1d0] ;  /* 0x0001d00001547983 */ /* 0x000ee80000300800 */
[----:B------:R-:W3:Y:S04]  /*33900*/  LDL.LU R85, [R1+0x1d4] ;  /* 0x0001d40001557983 */ /* 0x000ee80000300800 */
[----:B------:R-:W3:Y:S04]  /*33910*/  LDL.LU R86, [R1+0x1d8] ;  /* 0x0001d80001567983 */ /* 0x000ee80000300800 */
[----:B------:R-:W3:Y:S01]  /*33920*/  LDL.LU R87, [R1+0x1dc] ;  /* 0x0001dc0001577983 */ /* 0x000ee20000300800 */
[----:B------:R-:W-:-:S03]  /*33930*/  IMAD.MOV.U32 R36, RZ, RZ, R88 ;  /* 0x000000ffff247224 */ /* 0x000fc600078e0058 */
[----:B------:R-:W4:Y:S01]  /*33940*/  LDL.LU R244, [R1+0x320] ;  /* 0x0003200001f47983 */ /* 0x000f220000300800 */
[----:B------:R-:W-:-:S03]  /*33950*/  IMAD.MOV.U32 R37, RZ, RZ, R89 ;  /* 0x000000ffff257224 */ /* 0x000fc600078e0059 */
[----:B------:R-:W4:Y:S01]  /*33960*/  LDL.LU R245, [R1+0x324] ;  /* 0x0003240001f57983 */ /* 0x000f220000300800 */
[----:B------:R-:W-:-:S03]  /*33970*/  IMAD.MOV.U32 R40, RZ, RZ, R90 ;  /* 0x000000ffff287224 */ /* 0x000fc600078e005a */
[----:B------:R-:W4:Y:S01]  /*33980*/  LDL.LU R246, [R1+0x328] ;  /* 0x0003280001f67983 */ /* 0x000f220000300800 */
[----:B------:R-:W-:-:S03]  /*33990*/  MOV R41, R91 ;  /* 0x0000005b00297202 */ /* 0x000fc60000000f00 */
[----:B------:R-:W4:Y:S04]  /*339a0*/  LDL.LU R247, [R1+0x32c] ;  /* 0x00032c0001f77983 */ /* 0x000f280000300800 */
[----:B------:R-:W3:Y:S04]  /*339b0*/  LDL.LU R88, [R1+0x440] ;  /* 0x0004400001587983 */ /* 0x000ee80000300800 */
[----:B------:R-:W3:Y:S04]  /*339c0*/  LDL.LU R89, [R1+0x444] ;  /* 0x0004440001597983 */ /* 0x000ee80000300800 */
[----:B------:R-:W3:Y:S04]  /*339d0*/  LDL.LU R90, [R1+0x448] ;  /* 0x00044800015a7983 */ /* 0x000ee80000300800 */
[----:B------:R-:W3:Y:S01]  /*339e0*/  LDL.LU R91, [R1+0x44c] ;  /* 0x00044c00015b7983 */ /* 0x000ee20000300800 */
[----:B------:R-:W-:-:S03]  /*339f0*/  IMAD.MOV.U32 R9, RZ, RZ, R80 ;  /* 0x000000ffff097224 */ /* 0x000fc600078e0050 */
[----:B------:R-:W3:Y:S01]  /*33a00*/  LDL.LU R240, [R1+0x280] ;  /* 0x0002800001f07983 */ /* 0x000ee20000300800 */
[----:B------:R-:W-:-:S03]  /*33a10*/  IMAD.MOV.U32 R8, RZ, RZ, R81 ;  /* 0x000000ffff087224 */ /* 0x000fc600078e0051 */
[----:B------:R-:W3:Y:S01]  /*33a20*/  LDL.LU R241, [R1+0x284] ;  /* 0x0002840001f17983 */ /* 0x000ee20000300800 */
[----:B------:R-:W-:-:S03]  /*33a30*/  IMAD.MOV.U32 R5, RZ, RZ, R82 ;  /* 0x000000ffff057224 */ /* 0x000fc600078e0052 */
[----:B------:R-:W3:Y:S01]  /*33a40*/  LDL.LU R242, [R1+0x288] ;  /* 0x0002880001f27983 */ /* 0x000ee20000300800 */
[----:B------:R-:W-:-:S03]  /*33a50*/  MOV R4, R83 ;  /* 0x0000005300047202 */ /* 0x000fc60000000f00 */
[----:B------:R-:W3:Y:S01]  /*33a60*/  LDL.LU R243, [R1+0x28c] ;  /* 0x00028c0001f37983 */ /* 0x000ee20000300800 */
[----:B------:R-:W-:-:S03]  /*33a70*/  IMAD.MOV.U32 R248, RZ, RZ, R139 ;  /* 0x000000fffff87224 */ /* 0x000fc600078e008b */
[----:B------:R-:W3:Y:S04]  /*33a80*/  LDL.LU R80, [R1+0x190] ;  /* 0x0001900001507983 */ /* 0x000ee80000300800 */
[----:B------:R-:W3:Y:S04]  /*33a90*/  LDL.LU R81, [R1+0x194] ;  /* 0x0001940001517983 */ /* 0x000ee80000300800 */
[----:B------:R-:W3:Y:S04]  /*33aa0*/  LDL.LU R82, [R1+0x198] ;  /* 0x0001980001527983 */ /* 0x000ee80000300800 */
[----:B------:R-:W3:Y:S04]  /*33ab0*/  LDL.LU R83, [R1+0x19c] ;  /* 0x00019c0001537983 */ /* 0x000ee80000300800 */
[----:B------:R-:W3:Y:S01]  /*33ac0*/  LDL.LU R139, [R1+0x39cc] ;  /* 0x0039cc00018b7983 */ /* 0x000ee20000300800 */
[----:B------:R-:W-:-:S03]  /*33ad0*/  MOV R249, R147 ;  /* 0x0000009300f97202 */ /* 0x000fc60000000f00 */
[----:B------:R-:W4:Y:S01]  /*33ae0*/  LDL.LU R147, [R1+0x39c8] ;  /* 0x0039c80001937983 */ /* 0x000f220000300800 */
[C---:B------:R-:W-:Y:S03]  /*33af0*/  HMMA.1688.F32.TF32 R92, R32.reuse, R74, R128 ;  /* 0x0000004a205c723c */ /* 0x040fe60000081080 */
[----:B------:R-:W-:Y:S04]  /*33b00*/  STL.64 [R1+0x720], R100 ;  /* 0x0007206401007387 */ /* 0x000fe80000100a00 */
[----:B------:R4:W-:Y:S11]  /*33b10*/  STL.64 [R1+0x728], R102 ;  /* 0x0007286601007387 */ /* 0x0009f60000100a00 */
[----:B------:R-:W-:Y:S06]  /*33b20*/  @!UPT UIADD3 URZ, URZ, URZ, URZ ;  /* 0x0000003f3f3ff290 */ /* 0x000fec000fffe03f */
[----:B------:R-:W-:Y:S01]  /*33b30*/  IMAD.MOV.U32 R44, RZ, RZ, R92 ;  /* 0x000000ffff2c7224 */ /* 0x000fe200078e005c */
[----:B------:R-:W-:Y:S01]  /*33b40*/  MOV R53, R93 ;  /* 0x0000005d00357202 */ /* 0x000fe20000000f00 */
[----:B------:R-:W-:Y:S02]  /*33b50*/  IMAD.MOV.U32 R52, RZ, RZ, R94 ;  /* 0x000000ffff347224 */ /* 0x000fe400078e005e */
[----:B------:R-:W-:Y:S02]  /*33b60*/  IMAD.MOV.U32 R45, RZ, RZ, R95 ;  /* 0x000000ffff2d7224 */ /* 0x000fe400078e005f */
[----:B------:R-:W-:Y:S01]  /*33b70*/  HMMA.1688.F32.TF32 R92, R32, R62, R140 ;  /* 0x0000003e205c723c */ /* 0x000fe2000008108c */
[----:B------:R-:W-:Y:S02]  /*33b80*/  IMAD.MOV.U32 R250, RZ, RZ, R2 ;  /* 0x000000fffffa7224 */ /* 0x000fe400078e0002 */
[----:B------:R-:W-:-:S05]  /*33b90*/  IMAD.MOV.U32 R251, RZ, RZ, R0 ;  /* 0x000000fffffb7224 */ /* 0x000fca00078e0000 */
[----:B--2---:R-:W-:Y:S08]  /*33ba0*/  HMMA.1688.F32.TF32 R76, R28, R10, R76 ;  /* 0x0000000a1c4c723c */ /* 0x004ff0000008104c */
[C---:B---3--:R-:W-:Y:S08]  /*33bb0*/  HMMA.1688.F32.TF32 R96, R32.reuse, R66, R136 ;  /* 0x000000422060723c */ /* 0x048ff00000081088 */
[C---:B----4-:R-:W-:Y:S11]  /*33bc0*/  HMMA.1688.F32.TF32 R100, R32.reuse, R58, R144 ;  /* 0x0000003a2064723c */ /* 0x050ff60000081090 */
[----:B------:R-:W-:Y:S04]  /*33bd0*/  @!UPT UIADD3 URZ, URZ, URZ, URZ ;  /* 0x0000003f3f3ff290 */ /* 0x000fe8000fffe03f */
[----:B------:R-:W-:Y:S04]  /*33be0*/  STL.64 [R1+0x710], R96 ;  /* 0x0007106001007387 */ /* 0x000fe80000100a00 */
[----:B------:R1:W-:Y:S02]  /*33bf0*/  STL.64 [R1+0x718], R98 ;  /* 0x0007186201007387 */ /* 0x0003e40000100a00 */
[C---:B-1----:R-:W-:Y:S02]  /*33c00*/  HMMA.1688.F32.TF32 R96, R32.reuse, R54, R148 ;  /* 0x000000362060723c */ /* 0x042fe40000081094 */
[----:B------:R-:W-:Y:S04]  /*33c10*/  STL.64 [R1+0x700], R92 ;  /* 0x0007005c01007387 */ /* 0x000fe80000100a00 */
[----:B------:R1:W-:Y:S04]  /*33c20*/  STL.64 [R1+0x708], R94 ;  /* 0x0007085e01007387 */ /* 0x0003e80000100a00 */
[----:B------:R-:W-:Y:S04]  /*33c30*/  STL.64 [R1+0x6f0], R100 ;  /* 0x0006f06401007387 */ /* 0x000fe80000100a00 */
[----:B------:R2:W-:Y:S01]  /*33c40*/  STL.64 [R1+0x6f8], R102 ;  /* 0x0006f86601007387 */ /* 0x0005e20000100a00 */
[C---:B-1----:R-:W-:Y:S08]  /*33c50*/  HMMA.1688.F32.TF32 R92, R32.reuse, R50, R152 ;  /* 0x00000032205c723c */ /* 0x042ff00000081098 */
[----:B------:R-:W-:Y:S01]  /*33c60*/  STL.64 [R1+0x6e0], R96 ;  /* 0x0006e06001007387 */ /* 0x000fe20000100a00 */
[C---:B--2---:R-:W-:Y:S03]  /*33c70*/  HMMA.1688.F32.TF32 R100, R32.reuse, R46, R156 ;  /* 0x0000002e2064723c */ /* 0x044fe6000008109c */
[----:B------:R1:W-:Y:S05]  /*33c80*/  STL.64 [R1+0x6e8], R98 ;  /* 0x0006e86201007387 */ /* 0x0003ea0000100a00 */
[----:B-1----:R-:W-:Y:S06]  /*33c90*/  HMMA.1688.F32.TF32 R96, R32, R42, R160 ;  /* 0x0000002a2060723c */ /* 0x002fec00000810a0 */
[----:B------:R-:W-:Y:S04]  /*33ca0*/  STL.64 [R1+0x6d0], R92 ;  /* 0x0006d05c01007387 */ /* 0x000fe80000100a00 */
[----:B------:R1:W-:Y:S01]  /*33cb0*/  STL.64 [R1+0x6d8], R94 ;  /* 0x0006d85e01007387 */ /* 0x0003e20000100a00 */
[----:B------:R-:W-:Y:S04]  /*33cc0*/  HMMA.1688.F32.TF32 R124, R28, R26, R88 ;  /* 0x0000001a1c7c723c */ /* 0x000fe80000081058 */
[----:B------:R-:W-:Y:S04]  /*33cd0*/  STL.64 [R1+0x6c0], R100 ;  /* 0x0006c06401007387 */ /* 0x000fe80000100a00 */
[----:B------:R-:W-:Y:S01]  /*33ce0*/  STL.64 [R1+0x6c8], R102 ;  /* 0x0006c86601007387 */ /* 0x000fe20000100a00 */
[----:B-1----:R-:W-:Y:S01]  /*33cf0*/  HMMA.1688.F32.TF32 R92, R32, R38, R164 ;  /* 0x00000026205c723c */ /* 0x002fe200000810a4 */
[----:B------:R-:W-:Y:S01]  /*33d00*/  IMAD.MOV.U32 R65, RZ, RZ, R76 ;  /* 0x000000ffff417224 */ /* 0x000fe200078e004c */
[----:B------:R-:W-:-:S06]  /*33d10*/  MOV R64, R77 ;  /* 0x0000004d00407202 */ /* 0x000fcc0000000f00 */
[C---:B------:R-:W-:Y:S01]  /*33d20*/  HMMA.1688.F32.TF32 R108, R28.reuse, R22, R244 ;  /* 0x000000161c6c723c */ /* 0x040fe200000810f4 */
[----:B------:R-:W-:Y:S04]  /*33d30*/  STL.64 [R1+0x6b0], R96 ;  /* 0x0006b06001007387 */ /* 0x000fe80000100a00 */
[----:B------:R1:W-:Y:S03]  /*33d40*/  STL.64 [R1+0x6b8], R98 ;  /* 0x0006b86201007387 */ /* 0x0003e60000100a00 */
[----:B------:R-:W-:Y:S01]  /*33d50*/  HMMA.1688.F32.TF32 R88, R28, R14, R84 ;  /* 0x0000000e1c58723c */ /* 0x000fe20000081054 */
[----:B------:R-:W-:Y:S01]  /*33d60*/  IMAD.MOV.U32 R2, RZ, RZ, R78 ;  /* 0x000000ffff027224 */ /* 0x000fe200078e004e */
[----:B------:R-:W-:Y:S01]  /*33d70*/  LDS R32, [R252+0x2200] ;  /* 0x00220000fc207984 */ /* 0x000fe20000000800 */
[----:B------:R-:W-:-:S03]  /*33d80*/  IMAD.MOV.U32 R0, RZ, RZ, R79 ;  /* 0x000000ffff007224 */ /* 0x000fc600078e004f */
[----:B------:R-:W-:Y:S02]  /*33d90*/  LDS R34, [R252+0x3200] ;  /* 0x00320000fc227984 */ /* 0x000fe40000000800 */
[C---:B------:R-:W-:Y:S02]  /*33da0*/  HMMA.1688.F32.TF32 R84, R28.reuse, R74, R248 ;  /* 0x0000004a1c54723c */ /* 0x040fe400000810f8 */
[----:B------:R-:W-:Y:S04]  /*33db0*/  LDS R33, [R3+0x2200] ;  /* 0x0022000003217984 */ /* 0x000fe80000000800 */
[----:B------:R-:W2:Y:S02]  /*33dc0*/  LDS R35, [R3+0x3200] ;  /* 0x0032000003237984 */ /* 0x000ea40000000800 */
[C---:B-1----:R-:W-:Y:S08]  /*33dd0*/  HMMA.1688.F32.TF32 R96, R28.reuse, R18, R240 ;  /* 0x000000121c60723c */ /* 0x042ff000000810f0 */
[C---:B------:R-:W-:Y:S08]  /*33de0*/  HMMA.1688.F32.TF32 R240, R28.reuse, R6, R80 ;  /* 0x000000061cf0723c */ /* 0x040ff00000081050 */
[C---:B------:R-:W-:Y:S08]  /*33df0*/  HMMA.1688.F32.TF32 R80, R28.reuse, R70, R168 ;  /* 0x000000461c50723c */ /* 0x040ff000000810a8 */
        /* <DEDUP_REMOVED lines=9> */
[----:B------:R-:W-:Y:S04]  /*33e90*/  STL.64 [R1+0x630], R80 ;  /* 0x0006305001007387 */ /* 0x000fe80000100a00 */
[----:B------:R3:W-:Y:S01]  /*33ea0*/  STL.64 [R1+0x638], R82 ;  /* 0x0006385201007387 */ /* 0x0007e20000100a00 */
[C---:B-1----:R-:W-:Y:S03]  /*33eb0*/  HMMA.1688.F32.TF32 R84, R28.reuse, R62, R176 ;  /* 0x0000003e1c54723c */ /* 0x042fe600000810b0 */
[----:B------:R-:W-:Y:S04]  /*33ec0*/  STL.64 [R1+0x5e0], R76 ;  /* 0x0005e04c01007387 */ /* 0x000fe80000100a00 */
[----:B------:R1:W-:Y:S01]  /*33ed0*/  STL.64 [R1+0x5e8], R78 ;  /* 0x0005e84e01007387 */ /* 0x0003e20000100a00 */
[C---:B---3--:R-:W-:Y:S08]  /*33ee0*/  HMMA.1688.F32.TF32 R80, R28.reuse, R58, R180 ;  /* 0x0000003a1c50723c */ /* 0x048ff000000810b4 */
[C---:B-1----:R-:W-:Y:S07]  /*33ef0*/  HMMA.1688.F32.TF32 R76, R28.reuse, R54, R184 ;  /* 0x000000361c4c723c */ /* 0x042fee00000810b8 */
        /* <DEDUP_REMOVED lines=8> */
[C---:B-1----:R-:W-:Y:S08]  /*33f80*/  HMMA.1688.F32.TF32 R76, R28.reuse, R42, R196 ;  /* 0x0000002a1c4c723c */ /* 0x042ff000000810c4 */
[----:B------:R-:W-:Y:S01]  /*33f90*/  HMMA.1688.F32.TF32 R28, R28, R38, R200 ;  /* 0x000000261c1c723c */ /* 0x000fe200000810c8 */
[----:B------:R-:W-:Y:S04]  /*33fa0*/  STL.64 [R1+0x5a0], R84 ;  /* 0x0005a05401007387 */ /* 0x000fe80000100a00 */
[----:B------:R-:W-:Y:S04]  /*33fb0*/  STL.64 [R1+0x5a8], R86 ;  /* 0x0005a85601007387 */ /* 0x000fe80000100a00 */
[----:B------:R-:W-:Y:S04]  /*33fc0*/  STL.64 [R1+0x590], R80 ;  /* 0x0005905001007387 */ /* 0x000fe80000100a00 */
[----:B------:R-:W-:Y:S04]  /*33fd0*/  STL.64 [R1+0x598], R82 ;  /* 0x0005985201007387 */ /* 0x000fe80000100a00 */
[----:B------:R-:W3:Y:S04]  /*33fe0*/  LDL.LU R248, [R1+0x220] ;  /* 0x0002200001f87983 */ /* 0x000ee80000300800 */
[----:B------:R1:W-:Y:S04]  /*33ff0*/  STL.64 [R1+0x580], R76 ;  /* 0x0005804c01007387 */ /* 0x0003e80000100a00 */
[----:B------:R4:W-:Y:S04]  /*34000*/  STL.64 [R1+0x588], R78 ;  /* 0x0005884e01007387 */ /* 0x0009e80000100a00 */
[----:B------:R-:W-:Y:S04]  /*34010*/  STL.64 [R1+0x440], R28 ;  /* 0x0004401c01007387 */ /* 0x000fe80000100a00 */
[----:B------:R-:W-:Y:S04]  /*34020*/  STL.64 [R1+0x448], R30 ;  /* 0x0004481e01007387 */ /* 0x000fe80000100a00 */
[----:B------:R-:W3:Y:S04]  /*34030*/  LDL.LU R249, [R1+0x224] ;  /* 0x0002240001f97983 */ /* 0x000ee80000300800 */
[----:B------:R-:W3:Y:S04]  /*34040*/  LDL.LU R250, [R1+0x228] ;  /* 0x0002280001fa7983 */ /* 0x000ee80000300800 */
[----:B------:R-:W3:Y:S04]  /*34050*/  LDL.LU R251, [R1+0x22c] ;  /* 0x00022c0001fb7983 */ /* 0x000ee80000300800 */
[----:B------:R-:W2:Y:S04]  /*34060*/  LDL.LU R120, [R1+0x40] ;  /* 0x0000400001787983 */ /* 0x000ea80000300800 */
[----:B------:R-:W2:Y:S04]  /*34070*/  LDL.LU R121, [R1+0x44] ;  /* 0x0000440001797983 */ /* 0x000ea80000300800 */
[----:B------:R-:W2:Y:S04]  /*34080*/  LDL.LU R122, [R1+0x48] ;  /* 0x00004800017a7983 */ /* 0x000ea80000300800 */
[----:B------:R-:W2:Y:S04]  /*34090*/  LDL.LU R123, [R1+0x4c] ;  /* 0x00004c00017b7983 */ /* 0x000ea80000300800 */
        /* <DEDUP_REMOVED lines=32> */
[----:B-1----:R-:W3:Y:S04]  /*342a0*/  LDL.LU R76, [R1+0x2a0] ;  /* 0x0002a000014c7983 */ /* 0x002ee80000300800 */
[----:B------:R-:W3:Y:S04]  /*342b0*/  LDL.LU R77, [R1+0x2a4] ;  /* 0x0002a400014d7983 */ /* 0x000ee80000300800 */
[----:B----4-:R-:W4:Y:S04]  /*342c0*/  LDL.LU R78, [R1+0x2a8] ;  /* 0x0002a800014e7983 */ /* 0x010f280000300800 */
        /* <DEDUP_REMOVED lines=17> */
[----:B------:R-:W-:Y:S04]  /*343e0*/  LDS R28, [R252+0x2280] ;  /* 0x00228000fc1c7984 */ /* 0x000fe80000000800 */
[----:B------:R-:W-:Y:S04]  /*343f0*/  LDS R30, [R252+0x3280] ;  /* 0x00328000fc1e7984 */ /* 0x000fe80000000800 */
[----:B------:R-:W-:Y:S04]  /*34400*/  LDS R29, [R3+0x2280] ;  /* 0x00228000031d7984 */ /* 0x000fe80000000800 */
[----:B------:R-:W1:Y:S01]  /*34410*/  LDS R31, [R3+0x3280] ;  /* 0x00328000031f7984 */ /* 0x000e620000000800 */
[C---:B--2---:R-:W-:Y:S08]  /*34420*/  HMMA.1688.F32.TF32 R108, R32.reuse, R66, R120 ;  /* 0x00000042206c723c */ /* 0x044ff00000081078 */
[C---:B---3--:R-:W-:Y:S08]  /*34430*/  HMMA.1688.F32.TF32 R124, R32.reuse, R70, R92 ;  /* 0x00000046207c723c */ /* 0x048ff0000008105c */
[C---:B------:R-:W-:Y:S08]  /*34440*/  HMMA.1688.F32.TF32 R92, R32.reuse, R62, R204 ;  /* 0x0000003e205c723c */ /* 0x040ff000000810cc */
[----:B------:R-:W-:Y:S08]  /*34450*/  HMMA.1688.F32.TF32 R120, R32, R58, R208 ;  /* 0x0000003a2078723c */ /* 0x000ff000000810d0 */
[----:B-1----:R-:W-:Y:S08]  /*34460*/  HMMA.1688.F32.TF32 R144, R28, R10, R248 ;  /* 0x0000000a1c90723c */ /* 0x002ff000000810f8 */
[C---:B------:R-:W-:Y:S11]  /*34470*/  HMMA.1688.F32.TF32 R136, R32.reuse, R74, R136 ;  /* 0x0000004a2088723c */ /* 0x040ff60000081088 */
[----:B------:R-:W-:Y:S11]  /*34480*/  @!UPT UIADD3 URZ, URZ, URZ, URZ ;  /* 0x0000003f3f3ff290 */ /* 0x000ff6000fffe03f */
[----:B------:R-:W-:Y:S01]  /*34490*/  @!UPT UIADD3 URZ, URZ, URZ, URZ ;  /* 0x0000003f3f3ff290 */ /* 0x000fe2000fffe03f */
        /* <DEDUP_REMOVED lines=8> */
[C---:B-1----:R-:W-:Y:S08]  /*34520*/  HMMA.1688.F32.TF32 R108, R32.reuse, R54, R212 ;  /* 0x00000036206c723c */ /* 0x042ff000000810d4 */
[C---:B--2---:R-:W-:Y:S01]  /*34530*/  HMMA.1688.F32.TF32 R92, R32.reuse, R50, R216 ;  /* 0x00000032205c723c */ /* 0x044fe200000810d8 */
[----:B------:R-:W-:Y:S04]  /*34540*/  STL.64 [R1+0x310], R120 ;  /* 0x0003107801007387 */ /* 0x000fe80000100a00 */
[----:B------:R1:W-:Y:S10]  /*34550*/  STL.64 [R1+0x318], R122 ;  /* 0x0003187a01007387 */ /* 0x0003f40000100a00 */
[----:B------:R-:W-:Y:S01]  /*34560*/  STL.64 [R1+0x300], R108 ;  /* 0x0003006c01007387 */ /* 0x000fe20000100a00 */
[C---:B-1----:R-:W-:Y:S03]  /*34570*/  HMMA.1688.F32.TF32 R120, R32.reuse, R46, R220 ;  /* 0x0000002e2078723c */ /* 0x042fe600000810dc */
[----:B------:R1:W-:Y:S04]  /*34580*/  STL.64 [R1+0x308], R110 ;  /* 0x0003086e01007387 */ /* 0x0003e80000100a00 */
[----:B------:R-:W-:Y:S04]  /*34590*/  STL.64 [R1+0x2f0], R92 ;  /* 0x0002f05c01007387 */ /* 0x000fe80000100a00 */
[----:B------:R2:W-:Y:S01]  /*345a0*/  STL.64 [R1+0x2f8], R94 ;  /* 0x0002f85e01007387 */ /* 0x0005e20000100a00 */
[C---:B-1----:R-:W-:Y:S08]  /*345b0*/  HMMA.1688.F32.TF32 R108, R32.reuse, R42, R224 ;  /* 0x0000002a206c723c */ /* 0x042ff000000810e0 */
[----:B--2---:R-:W-:Y:S03]  /*345c0*/  HMMA.1688.F32.TF32 R92, R32, R38, R228 ;  /* 0x00000026205c723c */ /* 0x004fe600000810e4 */
[----:B------:R-:W-:Y:S04]  /*345d0*/  STL.64 [R1+0x2e0], R120 ;  /* 0x0002e07801007387 */ /* 0x000fe80000100a00 */
[----:B------:R-:W-:Y:S01]  /*345e0*/  STL.64 [R1+0x2e8], R122 ;  /* 0x0002e87a01007387 */ /* 0x000fe20000100a00 */
[C---:B----4-:R-:W-:Y:S03]  /*345f0*/  HMMA.1688.F32.TF32 R136, R28.reuse, R14, R80 ;  /* 0x0000000e1c88723c */ /* 0x050fe60000081050 */
[----:B------:R-:W-:Y:S04]  /*34600*/  LDS R120, [R252+0x2380] ;  /* 0x00238000fc787984 */ /* 0x000fe80000000800 */
[----:B------:R-:W-:Y:S04]  /*34610*/  LDS R122, [R252+0x3380] ;  /* 0x00338000fc7a7984 */ /* 0x000fe80000000800 */
[----:B------:R-:W-:Y:S04]  /*34620*/  STL.64 [R1+0x280], R108 ;  /* 0x0002806c01007387 */ /* 0x000fe80000100a00 */
[----:B------:R-:W-:Y:S04]  /*34630*/  STL.64 [R1+0x288], R110 ;  /* 0x0002886e01007387 */ /* 0x000fe80000100a00 */
[----:B------:R1:W-:Y:S04]  /*34640*/  STL.64 [R1+0x270], R92 ;  /* 0x0002705c01007387 */ /* 0x0003e80000100a00 */
[----:B------:R2:W-:Y:S04]  /*34650*/  STL.64 [R1+0x278], R94 ;  /* 0x0002785e01007387 */ /* 0x0005e80000100a00 */
[----:B------:R-:W3:Y:S04]  /*34660*/  LDL.LU R248, [R1+0x620] ;  /* 0x0006200001f87983 */ /* 0x000ee80000300800 */
[----:B------:R-:W3:Y:S04]  /*34670*/  LDL.LU R249, [R1+0x624] ;  /* 0x0006240001f97983 */ /* 0x000ee80000300800 */
[----:B------:R-:W3:Y:S04]  /*34680*/  LDL.LU R250, [R1+0x628] ;  /* 0x0006280001fa7983 */ /* 0x000ee80000300800 */
[----:B------:R-:W3:Y:S01]  /*34690*/  LDL.LU R251, [R1+0x62c] ;  /* 0x00062c0001fb7983 */ /* 0x000ee20000300800 */
[C---:B------:R-:W-:Y:S03]  /*346a0*/  HMMA.1688.F32.TF32 R168, R28.reuse, R18, R84 ;  /* 0x000000121ca8723c */ /* 0x040fe60000081054 */
[----:B------:R-:W4:Y:S04]  /*346b0*/  LDL.LU R80, [R1+0x740] ;  /* 0x0007400001507983 */ /* 0x000f280000300800 */
[----:B------:R-:W4:Y:S04]  /*346c0*/  LDL.LU R81, [R1+0x744] ;  /* 0x0007440001517983 */ /* 0x000f280000300800 */
[----:B------:R-:W4:Y:S01]  /*346d0*/  LDL.LU R82, [R1+0x748] ;  /* 0x0007480001527983 */ /* 0x000f220000300800 */
[----:B------:R-:W-:Y:S03]  /*346e0*/  HMMA.1688.F32.TF32 R184, R28, R22, R244 ;  /* 0x000000161cb8723c */ /* 0x000fe600000810f4 */
[----:B------:R-:W4:Y:S04]  /*346f0*/  LDL.LU R83, [R1+0x74c] ;  /* 0x00074c0001537983 */ /* 0x000f280000300800 */
[----:B------:R-:W3:Y:S01]  /*34700*/  LDL.LU R84, [R1+0x750] ;  /* 0x0007500001547983 */ /* 0x000ee20000300800 */
[----:B------:R-:W-:-:S03]  /*34710*/  IMAD.MOV.U32 R244, RZ, RZ, R237 ;  /* 0x000000fffff47224 */ /* 0x000fc600078e00ed */
[----:B------:R-:W3:Y:S01]  /*34720*/  LDL.LU R85, [R1+0x754] ;  /* 0x0007540001557983 */ /* 0x000ee20000300800 */
[----:B------:R-:W-:-:S03]  /*34730*/  MOV R245, R236 ;  /* 0x000000ec00f57202 */ /* 0x000fc60000000f00 */
[----:B------:R-:W3:Y:S01]  /*34740*/  LDL.LU R86, [R1+0x758] ;  /* 0x0007580001567983 */ /* 0x000ee20000300800 */
[----:B------:R-:W-:-:S03]  /*34750*/  IMAD.MOV.U32 R246, RZ, RZ, R233 ;  /* 0x000000fffff67224 */ /* 0x000fc600078e00e9 */
[----:B------:R-:W3:Y:S01]  /*34760*/  LDL.LU R87, [R1+0x75c] ;  /* 0x00075c0001577983 */ /* 0x000ee20000300800 */
[----:B------:R-:W-:-:S03]  /*34770*/  IMAD.MOV.U32 R247, RZ, RZ, R235 ;  /* 0x000000fffff77224 */ /* 0x000fc600078e00eb */
[----:B------:R-:W3:Y:S04]  /*34780*/  LDL.LU R237, [R1+0x39c4] ;  /* 0x0039c40001ed7983 */ /* 0x000ee80000300800 */
[----:B------:R-:W3:Y:S04]  /*34790*/  LDL.LU R236, [R1+0x39c0] ;  /* 0x0039c00001ec7983 */ /* 0x000ee80000300800 */
[----:B------:R-:W3:Y:S04]  /*347a0*/  LDL.LU R233, [R1+0x39bc] ;  /* 0x0039bc0001e97983 */ /* 0x000ee80000300800 */
[----:B------:R-:W4:Y:S01]  /*347b0*/  LDL.LU R235, [R1+0x39b8] ;  /* 0x0039b80001eb7983 */ /* 0x000f220000300800 */
[----:B-1----:R-:W-:Y:S01]  /*347c0*/  IMAD.MOV.U32 R92, RZ, RZ, R234 ;  /* 0x000000ffff5c7224 */ /* 0x002fe200078e00ea */
[----:B------:R-:W-:Y:S01]  /*347d0*/  MOV R93, R232 ;  /* 0x000000e8005d7202 */ /* 0x000fe20000000f00 */
[----:B--2---:R-:W-:Y:S01]  /*347e0*/  IMAD.MOV.U32 R94, RZ, RZ, R238 ;  /* 0x000000ffff5e7224 */ /* 0x004fe200078e00ee */
[----:B------:R-:W2:Y:S01]  /*347f0*/  LDL.LU R234, [R1+0x39b4] ;  /* 0x0039b40001ea7983 */ /* 0x000ea20000300800 */
[----:B------:R-:W-:-:S03]  /*34800*/  IMAD.MOV.U32 R95, RZ, RZ, R239 ;  /* 0x000000ffff5f7224 */ /* 0x000fc600078e00ef */
[----:B------:R-:W2:Y:S04]  /*34810*/  LDL.LU R232, [R1+0x39b0] ;  /* 0x0039b00001e87983 */ /* 0x000ea80000300800 */
[----:B------:R-:W2:Y:S04]  /*34820*/  LDL.LU R238, [R1+0x39ac] ;  /* 0x0039ac0001ee7983 */ /* 0x000ea80000300800 */
[----:B------:R-:W2:Y:S01]  /*34830*/  LDL.LU R239, [R1+0x39a8] ;  /* 0x0039a80001ef7983 */ /* 0x000ea20000300800 */
[----:B------:R-:W-:Y:S03]  /*34840*/  HMMA.1688.F32.TF32 R192, R28, R26, R112 ;  /* 0x0000001a1cc0723c */ /* 0x000fe60000081070 */
[----:B------:R-:W-:Y:S04]  /*34850*/  LDS R121, [R3+0x2380] ;  /* 0x0023800003797984 */ /* 0x000fe80000000800 */
[----:B------:R-:W-:Y:S01]  /*34860*/  LDS R123, [R3+0x3380] ;  /* 0x00338000037b7984 */ /* 0x000fe20000000800 */
[----:B---3--:R-:W-:-:S03]  /*34870*/  IMAD.MOV.U32 R164, RZ, RZ, R233 ;  /* 0x000000ffffa47224 */ /* 0x008fc600078e00e9 */
[----:B------:R-:W3:Y:S01]  /*34880*/  LDL.LU R233, [R1+0x39a4] ;  /* 0x0039a40001e97983 */ /* 0x000ee20000300800 */
[----:B----4-:R-:W-:-:S03]  /*34890*/  MOV R165, R235 ;  /* 0x000000eb00a57202 */ /* 0x010fc60000000f00 */
[----:B------:R-:W4:Y:S01]  /*348a0*/  LDL.LU R235, [R1+0x39a0] ;  /* 0x0039a00001eb7983 */ /* 0x000f220000300800 */
[----:B------:R-:W-:Y:S02]  /*348b0*/  IMAD.MOV.U32 R166, RZ, RZ, R236 ;  /* 0x000000ffffa67224 */ /* 0x000fe400078e00ec */
[----:B------:R-:W-:Y:S01]  /*348c0*/  IMAD.MOV.U32 R167, RZ, RZ, R237 ;  /* 0x000000ffffa77224 */ /* 0x000fe200078e00ed */
[----:B------:R-:W4:Y:S01]  /*348d0*/  LDL.LU R236, [R1+0x399c] ;  /* 0x00399c0001ec7983 */ /* 0x000f220000300800 */
[----:B--2---:R-:W-:-:S03]  /*348e0*/  IMAD.MOV.U32 R127, RZ, RZ, R234 ;  /* 0x000000ffff7f7224 */ /* 0x004fc600078e00ea */
[----:B------:R-:W2:Y:S01]  /*348f0*/  LDL.LU R237, [R1+0x3998] ;  /* 0x0039980001ed7983 */ /* 0x000ea20000300800 */
[----:B------:R-:W-:-:S03]  /*34900*/  IMAD.MOV.U32 R124, RZ, RZ, R238 ;  /* 0x000000ffff7c7224 */ /* 0x000fc600078e00ee */
[----:B------:R-:W2:Y:S01]  /*34910*/  LDL.LU R238, [R1+0x3994] ;  /* 0x0039940001ee7983 */ /* 0x000ea20000300800 */
[----:B------:R-:W-:Y:S01]  /*34920*/  IMAD.MOV.U32 R126, RZ, RZ, R232 ;  /* 0x000000ffff7e7224 */ /* 0x000fe200078e00e8 */
[----:B------:R-:W-:Y:S02]  /*34930*/  MOV R125, R239 ;  /* 0x000000ef007d7202 */ /* 0x000fe40000000f00 */
[----:B------:R-:W2:Y:S04]  /*34940*/  LDL.LU R239, [R1+0x3990] ;  /* 0x0039900001ef7983 */ /* 0x000ea80000300800 */
[----:B------:R-:W2:Y:S04]  /*34950*/  LDL.LU R232, [R1+0x398c] ;  /* 0x00398c0001e87983 */ /* 0x000ea80000300800 */
[----:B------:R-:W2:Y:S01]  /*34960*/  LDL.LU R234, [R1+0x3988] ;  /* 0x0039880001ea7983 */ /* 0x000ea20000300800 */
[----:B---3--:R-:W-:Y:S01]  /*34970*/  MOV R181, R233 ;  /* 0x000000e900b57202 */ /* 0x008fe20000000f00 */
[----:B----4-:R-:W-:-:S02]  /*34980*/  IMAD.MOV.U32 R180, RZ, RZ, R235 ;  /* 0x000000ffffb47224 */ /* 0x010fc400078e00eb */
[----:B------:R-:W3:Y:S04]  /*34990*/  LDL.LU R235, [R1+0x3984] ;  /* 0x0039840001eb7983 */ /* 0x000ee80000300800 */
        /* <DEDUP_REMOVED lines=31> */
[----:B--2---:R-:W-:-:S03]  /*34b90*/  MOV R207, R232 ;  /* 0x000000e800cf7202 */ /* 0x004fc60000000f00 */
[----:B------:R-:W2:Y:S04]  /*34ba0*/  LDL.LU R228, [R1+0x140] ;  /* 0x0001400001e47983 */ /* 0x000ea80000300800 */
[----:B------:R-:W2:Y:S01]  /*34bb0*/  LDL.LU R229, [R1+0x144] ;  /* 0x0001440001e57983 */ /* 0x000ea20000300800 */
[----:B------:R-:W-:-:S03]  /*34bc0*/  IMAD.MOV.U32 R205, RZ, RZ, R234 ;  /* 0x000000ffffcd7224 */ /* 0x000fc600078e00ea */
[----:B------:R-:W2:Y:S04]  /*34bd0*/  LDL.LU R230, [R1+0x148] ;  /* 0x0001480001e67983 */ /* 0x000ea80000300800 */
[----:B------:R-:W2:Y:S04]  /*34be0*/  LDL.LU R231, [R1+0x14c] ;  /* 0x00014c0001e77983 */ /* 0x000ea80000300800 */
[----:B------:R-:W2:Y:S01]  /*34bf0*/  LDL.LU R232, [R1+0x150] ;  /* 0x0001500001e87983 */ /* 0x000ea20000300800 */
[----:B------:R-:W-:Y:S01]  /*34c00*/  MOV R191, R236 ;  /* 0x000000ec00bf7202 */ /* 0x000fe20000000f00 */
[----:B------:R-:W-:-:S02]  /*34c10*/  IMAD.MOV.U32 R190, RZ, RZ, R237 ;  /* 0x000000ffffbe7224 */ /* 0x000fc400078e00ed */
[----:B------:R-:W-:Y:S02]  /*34c20*/  IMAD.MOV.U32 R189, RZ, RZ, R238 ;  /* 0x000000ffffbd7224 */ /* 0x000fe400078e00ee */
[----:B------:R-:W-:Y:S02]  /*34c30*/  IMAD.MOV.U32 R188, RZ, RZ, R239 ;  /* 0x000000ffffbc7224 */ /* 0x000fe400078e00ef */
[----:B---3--:R-:W-:Y:S02]  /*34c40*/  IMAD.MOV.U32 R204, RZ, RZ, R235 ;  /* 0x000000ffffcc7224 */ /* 0x008fe400078e00eb */
[----:B----4-:R-:W-:Y:S02]  /*34c50*/  IMAD.MOV.U32 R206, RZ, RZ, R233 ;  /* 0x000000ffffce7224 */ /* 0x010fe400078e00e9 */
[----:B------:R-:W2:Y:S04]  /*34c60*/  LDL.LU R233, [R1+0x154] ;  /* 0x0001540001e97983 */ /* 0x000ea80000300800 */
[----:B------:R-:W2:Y:S04]  /*34c70*/  LDL.LU R234, [R1+0x158] ;  /* 0x0001580001ea7983 */ /* 0x000ea80000300800 */
[----:B------:R-:W2:Y:S04]  /*34c80*/  LDL.LU R235, [R1+0x15c] ;  /* 0x00015c0001eb7983 */ /* 0x000ea80000300800 */
[----:B------:R-:W3:Y:S04]  /*34c90*/  LDL.LU R108, [R1+0x170] ;  /* 0x00017000016c7983 */ /* 0x000ee80000300800 */
[----:B------:R-:W3:Y:S04]  /*34ca0*/  LDL.LU R109, [R1+0x174] ;  /* 0x00017400016d7983 */ /* 0x000ee80000300800 */
[----:B------:R-:W3:Y:S04]  /*34cb0*/  LDL.LU R110, [R1+0x178] ;  /* 0x00017800016e7983 */ /* 0x000ee80000300800 */
        /* <DEDUP_REMOVED lines=23> */
[----:B------:R-:W-:Y:S03]  /*34e30*/  HMMA.1688.F32.TF32 R156, R32, R26, R140 ;  /* 0x0000001a209c723c */ /* 0x000fe6000008108c */
[----:B------:R-:W4:Y:S04]  /*34e40*/  LDL.LU R178, [R1+0x3b8] ;  /* 0x0003b80001b27983 */ /* 0x000f280000300800 */
[----:B------:R-:W4:Y:S01]  /*34e50*/  LDL.LU R179, [R1+0x3bc] ;  /* 0x0003bc0001b37983 */ /* 0x000f220000300800 */
[----:B------:R-:W-:Y:S03]  /*34e60*/  HMMA.1688.F32.TF32 R140, R28, R6, R76 ;  /* 0x000000061c8c723c */ /* 0x000fe6000008104c */
[----:B------:R-:W4:Y:S04]  /*34e70*/  LDL.LU R112, [R1+0x400] ;  /* 0x0004000001707983 */ /* 0x000f280000300800 */
[----:B------:R-:W4:Y:S04]  /*34e80*/  LDL.LU R113, [R1+0x404] ;  /* 0x0004040001717983 */ /* 0x000f280000300800 */
[----:B------:R-:W4:Y:S01]  /*34e90*/  LDL.LU R114, [R1+0x408] ;  /* 0x0004080001727983 */ /* 0x000f220000300800 */
[----:B------:R-:W-:-:S03]  /*34ea0*/  IMAD.MOV.U32 R115, RZ, RZ, R12 ;  /* 0x000000ffff737224 */ /* 0x000fc600078e000c */
[----:B------:R-:W4:Y:S04]  /*34eb0*/  LDL.LU R76, [R1+0x6a0] ;  /* 0x0006a000014c7983 */ /* 0x000f280000300800 */
[----:B------:R-:W4:Y:S04]  /*34ec0*/  LDL.LU R77, [R1+0x6a4] ;  /* 0x0006a400014d7983 */ /* 0x000f280000300800 */
[----:B------:R-:W4:Y:S04]  /*34ed0*/  LDL.LU R78, [R1+0x6a8] ;  /* 0x0006a800014e7983 */ /* 0x000f280000300800 */
[----:B------:R-:W4:Y:S04]  /*34ee0*/  LDL.LU R79, [R1+0x6ac] ;  /* 0x0006ac00014f7983 */ /* 0x000f280000300800 */
[----:B------:R-:W4:Y:S01]  /*34ef0*/  LDL R12, [R1+0xa44] ;  /* 0x000a4400010c7983 */ /* 0x000f220000100800 */
[C---:B--2---:R-:W-:Y:S08]  /*34f00*/  HMMA.1688.F32.TF32 R232, R28.reuse, R66, R232 ;  /* 0x000000421ce8723c */ /* 0x044ff000000810e8 */
[C---:B---3--:R-:W-:Y:S08]  /*34f10*/  HMMA.1688.F32.TF32 R108, R28.reuse, R74, R108 ;  /* 0x0000004a1c6c723c */ /* 0x048ff0000008106c */
[C---:B----4-:R-:W-:Y:S11]  /*34f20*/  HMMA.1688.F32.TF32 R236, R28.reuse, R70, R236 ;  /* 0x000000461cec723c */ /* 0x050ff600000810ec */
[----:B------:R-:W-:Y:S04]  /*34f30*/  @!UPT UIADD3 URZ, URZ, URZ, URZ ;  /* 0x0000003f3f3ff290 */ /* 0x000fe8000fffe03f */
[----:B------:R-:W-:Y:S04]  /*34f40*/  STL.64 [R1+0x260], R108 ;  /* 0x0002606c01007387 */ /* 0x000fe80000100a00 */
[----:B------:R1:W-:Y:S04]  /*34f50*/  STL.64 [R1+0x268], R110 ;  /* 0x0002686e01007387 */ /* 0x0003e80000100a00 */
[----:B-1----:R-:W2:Y:S04]  /*34f60*/  LDL.LU.64 R110, [R1+0x3978] ;  /* 0x00397800016e7983 */ /* 0x002ea80000300a00 */
[----:B------:R-:W2:Y:S04]  /*34f70*/  LDL.LU.64 R108, [R1+0x3970] ;  /* 0x00397000016c7983 */ /* 0x000ea80000300a00 */
[----:B------:R-:W-:Y:S04]  /*34f80*/  STL.64 [R1+0x240], R236 ;  /* 0x000240ec01007387 */ /* 0x000fe80000100a00 */
[----:B------:R1:W-:Y:S04]  /*34f90*/  STL.64 [R1+0x248], R238 ;  /* 0x000248ee01007387 */ /* 0x0003e80000100a00 */
[----:B-1----:R-:W3:Y:S04]  /*34fa0*/  LDL.LU.64 R238, [R1+0x3968] ;  /* 0x0039680001ee7983 */ /* 0x002ee80000300a00 */
[----:B------:R-:W3:Y:S04]  /*34fb0*/  LDL.LU.64 R236, [R1+0x3960] ;  /* 0x0039600001ec7983 */ /* 0x000ee80000300a00 */
[----:B------:R-:W-:Y:S04]  /*34fc0*/  STL.64 [R1+0x230], R232 ;  /* 0x000230e801007387 */ /* 0x000fe80000100a00 */
[----:B------:R1:W-:Y:S04]  /*34fd0*/  STL.64 [R1+0x238], R234 ;  /* 0x000238ea01007387 */ /* 0x0003e80000100a00 */
[----:B-1----:R-:W4:Y:S04]  /*34fe0*/  LDL.LU.64 R234, [R1+0x3958] ;  /* 0x0039580001ea7983 */ /* 0x002f280000300a00 */
[----:B------:R-:W4:Y:S01]  /*34ff0*/  LDL.LU.64 R232, [R1+0x3950] ;  /* 0x0039500001e87983 */ /* 0x000f220000300a00 */
[C---:B------:R-:W-:Y:S11]  /*35000*/  HMMA.1688.F32.TF32 R228, R28.reuse, R62, R228 ;  /* 0x0000003e1ce4723c */ /* 0x040ff600000810e4 */
[----:B------:R-:W-:Y:S11]  /*35010*/  @!UPT UIADD3 URZ, URZ, URZ, URZ ;  /* 0x0000003f3f3ff290 */ /* 0x000ff6000fffe03f */
[----:B------:R-:W-:Y:S01]  /*35020*/  @!UPT UIADD3 URZ, URZ, URZ, URZ ;  /* 0x0000003f3f3ff290 */ /* 0x000fe2000fffe03f */
        /* <DEDUP_REMOVED lines=13> */
[----:B------:R-:W-:Y:S01]  /*35100*/  STL.64 [R1+0x1b8], R218 ;  /* 0x0001b8da01007387 */ /* 0x000fe20000100a00 */
[C---:B----4-:R-:W-:Y:S08]  /*35110*/  HMMA.1688.F32.TF32 R212, R28.reuse, R42, R232 ;  /* 0x0000002a1cd4723c */ /* 0x050ff000000810e8 */
[----:B---3--:R-:W-:Y:S11]  /*35120*/  HMMA.1688.F32.TF32 R28, R28, R38, R236 ;  /* 0x000000261c1c723c */ /* 0x008ff600000810ec */
[----:B------:R-:W-:Y:S04]  /*35130*/  @!UPT UIADD3 URZ, URZ, URZ, URZ ;  /* 0x0000003f3f3ff290 */ /* 0x000fe8000fffe03f */
[----:B------:R-:W-:Y:S04]  /*35140*/  STL.64 [R1+0x1a0], R212 ;  /* 0x0001a0d401007387 */ /* 0x000fe80000100a00 */
[----:B------:R-:W-:Y:S04]  /*35150*/  STL.64 [R1+0x1a8], R214 ;  /* 0x0001a8d601007387 */ /* 0x000fe80000100a00 */
[----:B------:R1:W-:Y:S04]  /*35160*/  STL.64 [R1+0x190], R28 ;  /* 0x0001901c01007387 */ /* 0x0003e80000100a00 */
[----:B------:R-:W-:Y:S01]  /*35170*/  STL.64 [R1+0x198], R30 ;  /* 0x0001981e01007387 */ /* 0x000fe20000100a00 */
[C---:B------:R-:W-:Y:S03]  /*35180*/  HMMA.1688.F32.TF32 R128, R32.reuse, R22, R128 ;  /* 0x000000162080723c */ /* 0x040fe60000081080 */
[----:B------:R-:W-:Y:S04]  /*35190*/  LDS R30, [R252+0x5280] ;  /* 0x00528000fc1e7984 */ /* 0x000fe80000000800 */
[----:B-1----:R-:W3:Y:S01]  /*351a0*/  LDL R28, [R1+0x1a78] ;  /* 0x001a7800011c7983 */ /* 0x002ee20000100800 */
[C---:B------:R-:W-:Y:S03]  /*351b0*/  HMMA.1688.F32.TF32 R132, R32.reuse, R18, R132 ;  /* 0x000000122084723c */ /* 0x040fe60000081084 */
[----:B------:R-:W-:Y:S04]  /*351c0*/  LDS R29, [R3+0x4280] ;  /* 0x00428000031d7984 */ /* 0x000fe80000000800 */
[----:B------:R-:W-:Y:S01]  /*351d0*/  LDS R31, [R3+0x5280] ;  /* 0x00528000031f7984 */ /* 0x000fe20000000800 */
[C---:B------:R-:W-:Y:S08]  /*351e0*/  HMMA.1688.F32.TF32 R116, R32.reuse, R14, R116 ;  /* 0x0000000e2074723c */ /* 0x040ff00000081074 */
[C---:B------:R-:W-:Y:S08]  /*351f0*/  HMMA.1688.F32.TF32 R104, R32.reuse, R6, R104 ;  /* 0x000000062068723c */ /* 0x040ff00000081068 */
[----:B------:R-:W-:Y:S01]  /*35200*/  HMMA.1688.F32.TF32 R100, R32, R10, R100 ;  /* 0x0000000a2064723c */ /* 0x000fe20000081064 */
[----:B------:R-:W-:Y:S04]  /*35210*/  LDS R32, [R252+0x2300] ;  /* 0x00230000fc207984 */ /* 0x000fe80000000800 */
[----:B------:R-:W-:Y:S04]  /*35220*/  LDS R34, [R252+0x3300] ;  /* 0x00330000fc227984 */ /* 0x000fe80000000800 */
[----:B------:R-:W-:Y:S04]  /*35230*/  LDS R33, [R3+0x2300] ;  /* 0x0023000003217984 */ /* 0x000fe80000000800 */
[----:B------:R-:W1:Y:S02]  /*35240*/  LDS R35, [R3+0x3300] ;  /* 0x0033000003237984 */ /* 0x000e640000000800 */
[C---:B-1----:R-:W-:Y:S08]  /*35250*/  HMMA.1688.F32.TF32 R212, R32.reuse, R74, R208 ;  /* 0x0000004a20d4723c */ /* 0x042ff000000810d0 */
[C---:B------:R-:W-:Y:S08]  /*35260*/  HMMA.1688.F32.TF32 R208, R32.reuse, R70, R204 ;  /* 0x0000004620d0723c */ /* 0x040ff000000810cc */
[C---:B------:R-:W-:Y:S08]  /*35270*/  HMMA.1688.F32.TF32 R204, R32.reuse, R66, R188 ;  /* 0x0000004220cc723c */ /* 0x040ff000000810bc */
[C---:B------:R-:W-:Y:S08]  /*35280*/  HMMA.1688.F32.TF32 R188, R32.reuse, R62, R180 ;  /* 0x0000003e20bc723c */ /* 0x040ff000000810b4 */
[C---:B------:R-:W-:Y:S08]  /*35290*/  HMMA.1688.F32.TF32 R180, R32.reuse, R58, R176 ;  /* 0x0000003a20b4723c */ /* 0x040ff000000810b0 */
[C---:B------:R-:W-:Y:S08]  /*352a0*/  HMMA.1688.F32.TF32 R176, R32.reuse, R54, R124 ;  /* 0x0000003620b0723c */ /* 0x040ff0000008107c */
[C---:B------:R-:W-:Y:S08]  /*352b0*/  HMMA.1688.F32.TF32 R164, R32.reuse, R50, R164 ;  /* 0x0000003220a4723c */ /* 0x040ff000000810a4 */
[C---:B------:R-:W-:Y:S01]  /*352c0*/  HMMA.1688.F32.TF32 R124, R32.reuse, R46, R92 ;  /* 0x0000002e207c723c */ /* 0x040fe2000008105c */
[----:B------:R-:W-:Y:S07]  /*352d0*/  STL.64 [R1+0x180], R212 ;  /* 0x000180d401007387 */ /* 0x000fee0000100a00 */
[C---:B------:R-:W-:Y:S01]  /*352e0*/  HMMA.1688.F32.TF32 R92, R32.reuse, R42, R112 ;  /* 0x0000002a205c723c */ /* 0x040fe20000081070 */
[----:B------:R-:W-:Y:S07]  /*352f0*/  STL.64 [R1+0x188], R214 ;  /* 0x000188d601007387 */ /* 0x000fee0000100a00 */
[C---:B------:R-:W-:Y:S08]  /*35300*/  HMMA.1688.F32.TF32 R200, R32.reuse, R26, R200 ;  /* 0x0000001a20c8723c */ /* 0x040ff000000810c8 */
[C---:B------:R-:W-:Y:S08]  /*35310*/  HMMA.1688.F32.TF32 R196, R32.reuse, R22, R196 ;  /* 0x0000001620c4723c */ /* 0x040ff000000810c4 */
[C---:B------:R-:W-:Y:S08]  /*35320*/  HMMA.1688.F32.TF32 R172, R32.reuse, R18, R172 ;  /* 0x0000001220ac723c */ /* 0x040ff000000810ac */
[C---:B------:R-:W-:Y:S08]  /*35330*/  HMMA.1688.F32.TF32 R160, R32.reuse, R14, R160 ;  /* 0x0000000e20a0723c */ /* 0x040ff000000810a0 */
[C---:B------:R-:W-:Y:S08]  /*35340*/  HMMA.1688.F32.TF32 R152, R32.reuse, R6, R152 ;  /* 0x000000062098723c */ /* 0x040ff00000081098 */
[----:B------:R-:W-:Y:S01]  /*35350*/  HMMA.1688.F32.TF32 R148, R32, R10, R148 ;  /* 0x0000000a2094723c */ /* 0x000fe20000081094 */
[----:B------:R-:W-:Y:S01]  /*35360*/  STL.64 [R1+0x170], R208 ;  /* 0x000170d001007387 */ /* 0x000fe20000100a00 */
[----:B---3--:R-:W-:-:S06]  /*35370*/  IMAD R12, R12, 0x20000, R28 ;  /* 0x000200000c0c7824 */ /* 0x008fcc00078e021c */
[----:B------:R-:W-:Y:S01]  /*35380*/  HMMA.1688.F32.TF32 R32, R32, R38, R244 ;  /* 0x000000262020723c */ /* 0x000fe200000810f4 */
        /* <DEDUP_REMOVED lines=10> */
[----:B------:R-:W-:Y:S04]  /*35430*/  STL.64 [R1+0x128], R166 ;  /* 0x000128a601007387 */ /* 0x000fe80000100a00 */
[----:B------:R-:W-:Y:S01]  /*35440*/  STL.64 [R1+0x110], R124 ;  /* 0x0001107c01007387 */ /* 0x000fe20000100a00 */
[----:B-1----:R-:W-:Y:S03]  /*35450*/  HMMA.1688.F32.TF32 R176, R120, R14, R248 ;  /* 0x0000000e78b0723c */ /* 0x002fe600000810f8 */
[----:B------:R-:W-:Y:S04]  /*35460*/  STL.64 [R1+0x118], R126 ;  /* 0x0001187e01007387 */ /* 0x000fe80000100a00 */
[----:B------:R1:W-:Y:S01]  /*35470*/  STL.64 [R1+0x100], R92 ;  /* 0x0001005c01007387 */ /* 0x0003e20000100a00 */
[----:B------:R-:W-:-:S03]  /*35480*/  IMAD.MOV.U32 R248, RZ, RZ, R25 ;  /* 0x000000fffff87224 */ /* 0x000fc600078e0019 */
[----:B------:R3:W-:Y:S01]  /*35490*/  STL.64 [R1+0x108], R94 ;  /* 0x0001085e01007387 */ /* 0x0007e20000100a00 */
[----:B------:R-:W-:-:S03]  /*354a0*/  MOV R249, R13 ;  /* 0x0000000d00f97202 */ /* 0x000fc60000000f00 */
[----:B------:R-:W-:Y:S01]  /*354b0*/  STL.64 [R1+0xf0], R32 ;  /* 0x0000f02001007387 */ /* 0x000fe20000100a00 */
[----:B------:R-:W-:-:S03]  /*354c0*/  IMAD.MOV.U32 R250, RZ, RZ, R20 ;  /* 0x000000fffffa7224 */ /* 0x000fc600078e0014 */
[----:B------:R-:W-:Y:S01]  /*354d0*/  STL.64 [R1+0xf8], R34 ;  /* 0x0000f82201007387 */ /* 0x000fe20000100a00 */
[----:B------:R-:W-:-:S03]  /*354e0*/  IMAD.MOV.U32 R251, RZ, RZ, R17 ;  /* 0x000000fffffb7224 */ /* 0x000fc600078e0011 */
[----:B------:R-:W4:Y:S04]  /*354f0*/  LDL.LU R25, [R1+0x3948] ;  /* 0x0039480001197983 */ /* 0x000f280000300800 */
[----:B------:R-:W2:Y:S04]  /*35500*/  LDL.LU R13, [R1+0x3944] ;  /* 0x00394400010d7983 */ /* 0x000ea80000300800 */
[----:B------:R-:W3:Y:S04]  /*35510*/  LDL.LU R20, [R1+0x3940] ;  /* 0x0039400001147983 */ /* 0x000ee80000300800 */
[----:B------:R-:W-:Y:S04]  /*35520*/  STL [R1+0xa40], R12 ;  /* 0x000a400c01007387 */ /* 0x000fe80000100800 */
[----:B------:R-:W3:Y:S01]  /*35530*/  LDL.LU R17, [R1+0x393c] ;  /* 0x00393c0001117983 */ /* 0x000ee20000300800 */
[----:B------:R-:W-:Y:S01]  /*35540*/  IMAD.MOV.U32 R213, RZ, RZ, R24 ;  /* 0x000000ffffd57224 */ /* 0x000fe200078e0018 */
[----:B------:R-:W-:-:S02]  /*35550*/  MOV R214, R21 ;  /* 0x0000001500d67202 */ /* 0x000fc40000000f00 */
[----:B------:R-:W3:Y:S01]  /*35560*/  LDL.LU R212, [R1+0x4a0] ;  /* 0x0004a00001d47983 */ /* 0x000ee20000300800 */
[----:B------:R-:W-:-:S03]  /*35570*/  IMAD.MOV.U32 R215, RZ, RZ, R16 ;  /* 0x000000ffffd77224 */ /* 0x000fc600078e0010 */
[----:B------:R-:W3:Y:S04]  /*35580*/  LDL.LU R24, [R1+0x3938] ;  /* 0x0039380001187983 */ /* 0x000ee80000300800 */
[----:B------:R-:W3:Y:S04]  /*35590*/  LDL.LU R21, [R1+0x3934] ;  /* 0x0039340001157983 */ /* 0x000ee80000300800 */
[----:B------:R-:W3:Y:S01]  /*355a0*/  LDL.LU R16, [R1+0x3930] ;  /* 0x0039300001107983 */ /* 0x000ee20000300800 */
[C---:B------:R-:W-:Y:S03]  /*355b0*/  HMMA.1688.F32.TF32 R188, R120.reuse, R18, R76 ;  /* 0x0000001278bc723c */ /* 0x040fe6000008104c */
[----:B------:R-:W-:Y:S04]  /*355c0*/  LDS R112, [R252+0x4000] ;  /* 0x00400000fc707984 */ /* 0x000fe80000000800 */
[----:B------:R-:W-:Y:S01]  /*355d0*/  LDS R114, [R252+0x5000] ;  /* 0x00500000fc727984 */ /* 0x000fe20000000800 */
[C---:B------:R-:W-:Y:S03]  /*355e0*/  HMMA.1688.F32.TF32 R208, R120.reuse, R26, R84 ;  /* 0x0000001a78d0723c */ /* 0x040fe60000081054 */
[----:B------:R-:W-:Y:S04]  /*355f0*/  LDS R113, [R3+0x4000] ;  /* 0x0040000003717984 */ /* 0x000fe80000000800 */
[----:B------:R-:W-:Y:S01]  /*35600*/  LDS R115, [R3+0x5000] ;  /* 0x0050000003737984 */ /* 0x000fe20000000800 */
[----:B------:R-:W-:Y:S03]  /*35610*/  HMMA.1688.F32.TF32 R204, R120, R22, R80 ;  /* 0x0000001678cc723c */ /* 0x000fe60000081050 */
        /* <DEDUP_REMOVED lines=20> */
[----:B------:R-:W-:Y:S01]  /*35760*/  LDS R23, [R3+0x5380] ;  /* 0x0053800003177984 */ /* 0x000fe20000000800 */
[----:B----4-:R-:W-:Y:S01]  /*35770*/  IMAD.MOV.U32 R227, RZ, RZ, R25 ;  /* 0x000000ffffe37224 */ /* 0x010fe200078e0019 */
[----:B--2---:R-:W-:Y:S01]  /*35780*/  MOV R226, R13 ;  /* 0x0000000d00e27202 */ /* 0x004fe20000000f00 */
[----:B---3--:R-:W-:-:S02]  /*35790*/  IMAD.MOV.U32 R224, RZ, RZ, R20 ;  /* 0x000000ffffe07224 */ /* 0x008fc400078e0014 */
[----:B------:R-:W2:Y:S01]  /*357a0*/  LDL.LU R20, [R1+0x392c] ;  /* 0x00392c0001147983 */ /* 0x000ea20000300800 */
[----:B------:R-:W-:-:S03]  /*357b0*/  IMAD.MOV.U32 R225, RZ, RZ, R17 ;  /* 0x000000ffffe17224 */ /* 0x000fc600078e0011 */
[----:B------:R-:W3:Y:S04]  /*357c0*/  LDL.LU R17, [R1+0x3928] ;  /* 0x0039280001117983 */ /* 0x000ee80000300800 */
[----:B------:R-:W4:Y:S04]  /*357d0*/  LDL.LU R13, [R1+0x3924] ;  /* 0x00392400010d7983 */ /* 0x000f280000300800 */
[----:B------:R-:W4:Y:S01]  /*357e0*/  LDL.LU R25, [R1+0x3920] ;  /* 0x0039200001197983 */ /* 0x000f220000300800 */
[----:B------:R-:W-:Y:S01]  /*357f0*/  MOV R231, R24 ;  /* 0x0000001800e77202 */ /* 0x000fe20000000f00 */
[----:B------:R-:W-:-:S02]  /*35800*/  IMAD.MOV.U32 R230, RZ, RZ, R21 ;  /* 0x000000ffffe67224 */ /* 0x000fc400078e0015 */
[----:B------:R-:W4:Y:S01]  /*35810*/  LDL.LU R228, [R1+0x4d0] ;  /* 0x0004d00001e47983 */ /* 0x000f220000300800 */
[----:B------:R-:W-:-:S03]  /*35820*/  IMAD.MOV.U32 R229, RZ, RZ, R16 ;  /* 0x000000ffffe57224 */ /* 0x000fc600078e0010 */
[----:B------:R-:W4:Y:S04]  /*35830*/  LDL.LU R16, [R1+0x391c] ;  /* 0x00391c0001107983 */ /* 0x000f280000300800 */
[----:B------:R-:W4:Y:S04]  /*35840*/  LDL.LU R21, [R1+0x3918] ;  /* 0x0039180001157983 */ /* 0x000f280000300800 */
[----:B------:R-:W4:Y:S01]  /*35850*/  LDL.LU R24, [R1+0x3914] ;  /* 0x0039140001187983 */ /* 0x000f220000300800 */
[----:B--2---:R-:W-:Y:S01]  /*35860*/  MOV R235, R20 ;  /* 0x0000001400eb7202 */ /* 0x004fe20000000f00 */
[----:B---3--:R-:W-:-:S02]  /*35870*/  IMAD.MOV.U32 R234, RZ, RZ, R17 ;  /* 0x000000ffffea7224 */ /* 0x008fc400078e0011 */
[----:B----4-:R-:W-:Y:S02]  /*35880*/  IMAD.MOV.U32 R232, RZ, RZ, R13 ;  /* 0x000000ffffe87224 */ /* 0x010fe400078e000d */
[----:B------:R-:W2:Y:S01]  /*35890*/  LDL.LU R13, [R1+0x3910] ;  /* 0x00391000010d7983 */ /* 0x000ea20000300800 */
[----:B------:R-:W-:-:S03]  /*358a0*/  IMAD.MOV.U32 R233, RZ, RZ, R25 ;  /* 0x000000ffffe97224 */ /* 0x000fc600078e0019 */
[----:B------:R-:W3:Y:S04]  /*358b0*/  LDL.LU R25, [R1+0x390c] ;  /* 0x00390c0001197983 */ /* 0x000ee80000300800 */
[----:B------:R-:W4:Y:S04]  /*358c0*/  LDL.LU R17, [R1+0x3908] ;  /* 0x0039080001117983 */ /* 0x000f280000300800 */
[----:B------:R-:W4:Y:S01]  /*358d0*/  LDL.LU R20, [R1+0x3904] ;  /* 0x0039040001147983 */ /* 0x000f220000300800 */
[----:B------:R-:W-:Y:S02]  /*358e0*/  IMAD.MOV.U32 R239, RZ, RZ, R16 ;  /* 0x000000ffffef7224 */ /* 0x000fe400078e0010 */
[----:B------:R-:W-:Y:S01]  /*358f0*/  IMAD.MOV.U32 R238, RZ, RZ, R21 ;  /* 0x000000ffffee7224 */ /* 0x000fe200078e0015 */
[----:B------:R-:W4:Y:S01]  /*35900*/  LDL.LU R236, [R1+0x4f0] ;  /* 0x0004f00001ec7983 */ /* 0x000f220000300800 */
[----:B------:R-:W-:-:S03]  /*35910*/  IMAD.MOV.U32 R237, RZ, RZ, R24 ;  /* 0x000000ffffed7224 */ /* 0x000fc600078e0018 */
[----:B------:R-:W4:Y:S04]  /*35920*/  LDL.LU R24, [R1+0x3900] ;  /* 0x0039000001187983 */ /* 0x000f280000300800 */
[----:B------:R-:W4:Y:S04]  /*35930*/  LDL.LU R21, [R1+0x38fc] ;  /* 0x0038fc0001157983 */ /* 0x000f280000300800 */
[----:B------:R-:W4:Y:S01]  /*35940*/  LDL.LU R16, [R1+0x38f8] ;  /* 0x0038f80001107983 */ /* 0x000f220000300800 */
[----:B--2---:R-:W-:Y:S02]  /*35950*/  IMAD.MOV.U32 R219, RZ, RZ, R13 ;  /* 0x000000ffffdb7224 */ /* 0x004fe400078e000d */
[----:B---3--:R-:W-:Y:S01]  /*35960*/  IMAD.MOV.U32 R218, RZ, RZ, R25 ;  /* 0x000000ffffda7224 */ /* 0x008fe200078e0019 */
[----:B----4-:R-:W-:-:S02]  /*35970*/  MOV R216, R17 ;  /* 0x0000001100d87202 */ /* 0x010fc40000000f00 */
        /* <DEDUP_REMOVED lines=8> */
[----:B------:R-:W-:-:S03]  /*35a00*/  MOV R221, R16 ;  /* 0x0000001000dd7202 */ /* 0x000fc60000000f00 */
[----:B------:R-:W4:Y:S04]  /*35a10*/  LDL.LU R16, [R1+0x38e4] ;  /* 0x0038e40001107983 */ /* 0x000f280000300800 */
[----:B------:R-:W1:Y:S04]  /*35a20*/  LDL.LU R21, [R1+0x38e0] ;  /* 0x0038e00001157983 */ /* 0x000e680000300800 */
[----:B------:R-:W4:Y:S01]  /*35a30*/  LDL.LU R24, [R1+0x38dc] ;  /* 0x0038dc0001187983 */ /* 0x000f220000300800 */
[----:B--2---:R-:W-:Y:S02]  /*35a40*/  IMAD.MOV.U32 R247, RZ, RZ, R17 ;  /* 0x000000fffff77224 */ /* 0x004fe400078e0011 */
[----:B---3--:R-:W-:-:S02]  /*35a50*/  IMAD.MOV.U32 R246, RZ, RZ, R20 ;  /* 0x000000fffff67224 */ /* 0x008fc400078e0014 */
[----:B----4-:R-:W-:Y:S02]  /*35a60*/  IMAD.MOV.U32 R244, RZ, RZ, R25 ;  /* 0x000000fffff47224 */ /* 0x010fe400078e0019 */
[----:B------:R-:W2:Y:S01]  /*35a70*/  LDL.LU R25, [R1+0x38d8] ;  /* 0x0038d80001197983 */ /* 0x000ea20000300800 */
[----:B------:R-:W-:-:S03]  /*35a80*/  MOV R245, R13 ;  /* 0x0000000d00f57202 */ /* 0x000fc60000000f00 */
[----:B------:R-:W3:Y:S04]  /*35a90*/  LDL.LU R13, [R1+0x38d4] ;  /* 0x0038d400010d7983 */ /* 0x000ee80000300800 */
[----:B------:R-:W4:Y:S04]  /*35aa0*/  LDL.LU R20, [R1+0x38d0] ;  /* 0x0038d00001147983 */ /* 0x000f280000300800 */
[----:B------:R-:W4:Y:S01]  /*35ab0*/  LDL.LU R17, [R1+0x38cc] ;  /* 0x0038cc0001117983 */ /* 0x000f220000300800 */
[----:B-1----:R-:W-:-:S03]  /*35ac0*/  IMAD.MOV.U32 R92, RZ, RZ, R21 ;  /* 0x000000ffff5c7224 */ /* 0x002fc600078e0015 */
[----:B------:R-:W4:Y:S01]  /*35ad0*/  LDL.LU R21, [R1+0x38c8] ;  /* 0x0038c80001157983 */ /* 0x000f220000300800 */
[----:B------:R-:W-:Y:S01]  /*35ae0*/  MOV R93, R24 ;  /* 0x00000018005d7202 */ /* 0x000fe20000000f00 */
[----:B------:R-:W-:Y:S02]  /*35af0*/  IMAD.MOV.U32 R95, RZ, RZ, R16 ;  /* 0x000000ffff5f7224 */ /* 0x000fe400078e0010 */
[----:B------:R-:W4:Y:S01]  /*35b00*/  LDL.LU R24, [R1+0x38c4] ;  /* 0x0038c40001187983 */ /* 0x000f220000300800 */
[----:B--2---:R-:W-:-:S03]  /*35b10*/  IMAD.MOV.U32 R94, RZ, RZ, R25 ;  /* 0x000000ffff5e7224 */ /* 0x004fc600078e0019 */
[----:B------:R-:W2:Y:S01]  /*35b20*/  LDL.LU R25, [R1+0x38c0] ;  /* 0x0038c00001197983 */ /* 0x000ea20000300800 */
[----:B---3--:R-:W-:-:S03]  /*35b30*/  IMAD.MOV.U32 R126, RZ, RZ, R13 ;  /* 0x000000ffff7e7224 */ /* 0x008fc600078e000d */
[----:B------:R-:W3:Y:S01]  /*35b40*/  LDL.LU R16, [R1+0x38bc] ;  /* 0x0038bc0001107983 */ /* 0x000ee20000300800 */
[----:B----4-:R-:W-:-:S03]  /*35b50*/  IMAD.MOV.U32 R124, RZ, RZ, R20 ;  /* 0x000000ffff7c7224 */ /* 0x010fc600078e0014 */
[----:B------:R-:W4:Y:S01]  /*35b60*/  LDL.LU R20, [R1+0x38b8] ;  /* 0x0038b80001147983 */ /* 0x000f220000300800 */
[----:B------:R-:W-:-:S03]  /*35b70*/  MOV R125, R17 ;  /* 0x00000011007d7202 */ /* 0x000fc60000000f00 */
[----:B------:R-:W2:Y:S04]  /*35b80*/  LDL.LU R17, [R1+0x38b4] ;  /* 0x0038b40001117983 */ /* 0x000ea80000300800 */
[----:B------:R-:W2:Y:S04]  /*35b90*/  LDL.LU R13, [R1+0x38b0] ;  /* 0x0038b000010d7983 */ /* 0x000ea80000300800 */
[----:B------:R-:W2:Y:S01]  /*35ba0*/  LDL.LU R127, [R1+0x56c] ;  /* 0x00056c00017f7983 */ /* 0x000ea20000300800 */
[C---:B------:R-:W-:Y:S03]  /*35bb0*/  HMMA.1688.F32.TF32 R92, R120.reuse, R70, R92 ;  /* 0x00000046785c723c */ /* 0x040fe6000008105c */
[----:B------:R-:W3:Y:S05]  /*35bc0*/  LDL.LU R164, [R1+0x610] ;  /* 0x0006100001a47983 */ /* 0x000eea0000300800 */
[C---:B------:R-:W-:Y:S01]  /*35bd0*/  HMMA.1688.F32.TF32 R244, R120.reuse, R66, R244 ;  /* 0x0000004278f4723c */ /* 0x040fe200000810f4 */
[----:B------:R-:W-:Y:S04]  /*35be0*/  STL [R1+0x36b8], R252 ;  /* 0x0036b8fc01007387 */ /* 0x000fe80000100800 */
[----:B------:R-:W-:Y:S03]  /*35bf0*/  STL [R1+0x36bc], R3 ;  /* 0x0036bc0301007387 */ /* 0x000fe60000100800 */
[C---:B------:R-:W-:Y:S08]  /*35c00*/  HMMA.1688.F32.TF32 R220, R120.reuse, R62, R220 ;  /* 0x0000003e78dc723c */ /* 0x040ff000000810dc */
[C---:B------:R-:W-:Y:S08]  /*35c10*/  HMMA.1688.F32.TF32 R216, R120.reuse, R58, R216 ;  /* 0x0000003a78d8723c */ /* 0x040ff000000810d8 */
[----:B--2---:R-:W-:Y:S11]  /*35c20*/  HMMA.1688.F32.TF32 R124, R120, R74, R124 ;  /* 0x0000004a787c723c */ /* 0x004ff6000008107c */
[----:B------:R-:W-:Y:S11]  /*35c30*/  @!UPT UIADD3 URZ, URZ, URZ, URZ ;  /* 0x0000003f3f3ff290 */ /* 0x000ff6000fffe03f */
[----:B------:R-:W-:Y:S01]  /*35c40*/  @!UPT UIADD3 URZ, URZ, URZ, URZ ;  /* 0x0000003f3f3ff290 */ /* 0x000fe2000fffe03f */
        /* <DEDUP_REMOVED lines=12> */
[----:B------:R1:W-:Y:S04]  /*35d10*/  STL.64 [R1+0xb0], R220 ;  /* 0x0000b0dc01007387 */ /* 0x0003e80000100a00 */
[----:B------:R3:W-:Y:S04]  /*35d20*/  STL.64 [R1+0xb8], R222 ;  /* 0x0000b8de01007387 */ /* 0x0007e80000100a00 */
[----:B-1----:R-:W2:Y:S04]  /*35d30*/  LDL.LU R220, [R1+0x4b0] ;  /* 0x0004b00001dc7983 */ /* 0x002ea80000300800 */
[----:B------:R1:W-:Y:S04]  /*35d40*/  STL.64 [R1+0x90], R216 ;  /* 0x000090d801007387 */ /* 0x0003e80000100a00 */
[----:B------:R1:W-:Y:S04]  /*35d50*/  STL.64 [R1+0x98], R218 ;  /* 0x000098da01007387 */ /* 0x0003e80000100a00 */
[----:B------:R-:W2:Y:S04]  /*35d60*/  LDL.LU R221, [R1+0x4b4] ;  /* 0x0004b40001dd7983 */ /* 0x000ea80000300800 */
[----:B---3--:R-:W3:Y:S04]  /*35d70*/  LDL.LU R222, [R1+0x4b8] ;  /* 0x0004b80001de7983 */ /* 0x008ee80000300800 */
[----:B------:R-:W3:Y:S01]  /*35d80*/  LDL.LU R223, [R1+0x4bc] ;  /* 0x0004bc0001df7983 */ /* 0x000ee20000300800 */
[----:B------:R-:W-:-:S02]  /*35d90*/  IMAD.MOV.U32 R181, RZ, RZ, R17 ;  /* 0x000000ffffb57224 */ /* 0x000fc400078e0011 */
[----:B------:R-:W-:Y:S01]  /*35da0*/  IMAD.MOV.U32 R182, RZ, RZ, R16 ;  /* 0x000000ffffb67224 */ /* 0x000fe200078e0010 */
[----:B------:R-:W-:Y:S01]  /*35db0*/  HMMA.1688.F32.TF32 R236, R120, R54, R236 ;  /* 0x0000003678ec723c */ /* 0x000fe200000810ec */
[----:B------:R-:W1:Y:S01]  /*35dc0*/  LDSM.16.M88.4 R16, [R12+0x40000] ;  /* 0x040000000c10783b */ /* 0x000e620000000200 */
[----:B------:R-:W-:-:S06]  /*35dd0*/  IMAD.MOV.U32 R165, RZ, RZ, R25 ;  /* 0x000000ffffa57224 */ /* 0x000fcc00078e0019 */
[C---:B------:R-:W-:Y:S01]  /*35de0*/  HMMA.1688.F32.TF32 R232, R120.reuse, R50, R232 ;  /* 0x0000003278e8723c */ /* 0x040fe200000810e8 */
[----:B------:R-:W-:Y:S01]  /*35df0*/  IMAD.MOV.U32 R166, RZ, RZ, R24 ;  /* 0x000000ffffa67224 */ /* 0x000fe200078e0018 */
[----:B------:R-:W-:Y:S01]  /*35e00*/  MOV R167, R21 ;  /* 0x0000001500a77202 */ /* 0x000fe20000000f00 */
[----:B----4-:R-:W-:Y:S01]  /*35e10*/  IMAD.MOV.U32 R180, RZ, RZ, R20 ;  /* 0x000000ffffb47224 */ /* 0x010fe200078e0014 */
[----:B------:R-:W-:Y:S01]  /*35e20*/  MOV R183, R13 ;  /* 0x0000000d00b77202 */ /* 0x000fe20000000f00 */
[----:B-1----:R-:W4:Y:S03]  /*35e30*/  LDL.LU R216, [R1+0x2c0] ;  /* 0x0002c00001d87983 */ /* 0x002f260000300800 */
[C---:B------:R-:W-:Y:S01]  /*35e40*/  HMMA.1688.F32.TF32 R228, R120.reuse, R46, R228 ;  /* 0x0000002e78e4723c */ /* 0x040fe200000810e4 */
[----:B------:R-:W4:Y:S04]  /*35e50*/  LDL.LU R217, [R1+0x2c4] ;  /* 0x0002c40001d97983 */ /* 0x000f280000300800 */
[----:B------:R-:W4:Y:S03]  /*35e60*/  LDL.LU R218, [R1+0x2c8] ;  /* 0x0002c80001da7983 */ /* 0x000f260000300800 */
[C---:B------:R-:W-:Y:S01]  /*35e70*/  HMMA.1688.F32.TF32 R224, R120.reuse, R42, R224 ;  /* 0x0000002a78e0723c */ /* 0x040fe200000810e0 */
[----:B------:R-:W4:Y:S04]  /*35e80*/  LDL.LU R219, [R1+0x2cc] ;  /* 0x0002cc0001db7983 */ /* 0x000f280000300800 */
[----:B------:R-:W-:Y:S03]  /*35e90*/  LDS R24, [R252+0x4300] ;  /* 0x00430000fc187984 */ /* 0x000fe60000000800 */
[C---:B------:R-:W-:Y:S01]  /*35ea0*/  HMMA.1688.F32.TF32 R212, R120.reuse, R38, R212 ;  /* 0x0000002678d4723c */ /* 0x040fe200000810d4 */
[----:B------:R-:W-:Y:S04]  /*35eb0*/  LDS R25, [R3+0x4300] ;  /* 0x0043000003197984 */ /* 0x000fe80000000800 */
[----:B------:R-:W-:Y:S03]  /*35ec0*/  LDS R20, [R252+0x4380] ;  /* 0x00438000fc147984 */ /* 0x000fe60000000800 */
[----:B------:R-:W-:Y:S01]  /*35ed0*/  HMMA.1688.F32.TF32 R180, R120, R6, R180 ;  /* 0x0000000678b4723c */ /* 0x000fe200000810b4 */
[----:B------:R1:W-:Y:S07]  /*35ee0*/  LDS R21, [R3+0x4380] ;  /* 0x0043800003157984 */ /* 0x0003ee0000000800 */
[----:B------:R-:W-:Y:S08]  /*35ef0*/  HMMA.1688.F32.TF32 R248, R112, R16, R248 ;  /* 0x0000001070f8723c */ /* 0x000ff000000810f8 */
[----:B------:R-:W-:Y:S01]  /*35f00*/  HMMA.1688.F32.TF32 R164, R120, R10, R164 ;  /* 0x0000000a78a4723c */ /* 0x000fe200000810a4 */
[----:B------:R-:W-:Y:S04]  /*35f10*/  STL.64 [R1+0x80], R236 ;  /* 0x000080ec01007387 */ /* 0x000fe80000100a00 */
[----:B------:R-:W-:Y:S04]  /*35f20*/  STL.64 [R1+0x88], R238 ;  /* 0x000088ee01007387 */ /* 0x000fe80000100a00 */
[----:B------:R-:W-:Y:S04]  /*35f30*/  STL.64 [R1+0x70], R232 ;  /* 0x000070e801007387 */ /* 0x000fe80000100a00 */
[----:B------:R-:W-:Y:S04]  /*35f40*/  STL.64 [R1+0x78], R234 ;  /* 0x000078ea01007387 */ /* 0x000fe80000100a00 */
[----:B------:R-:W-:Y:S04]  /*35f50*/  STL.64 [R1+0x60], R228 ;  /* 0x000060e401007387 */ /* 0x000fe80000100a00 */
[----:B------:R-:W-:Y:S04]  /*35f60*/  STL.64 [R1+0x68], R230 ;  /* 0x000068e601007387 */ /* 0x000fe80000100a00 */
[----:B------:R-:W-:Y:S01]  /*35f70*/  STL.64 [R1+0x10], R224 ;  /* 0x000010e001007387 */ /* 0x000fe20000100a00 */
[----:B-1----:R-:W-:-:S03]  /*35f80*/  IMAD.MOV.U32 R3, RZ, RZ, R214 ;  /* 0x000000ffff037224 */ /* 0x002fc600078e00d6 */
[----:B------:R-:W-:Y:S01]  /*35f90*/  STL.64 [R1+0x18], R226 ;  /* 0x000018e201007387 */ /* 0x000fe20000100a00 */
[----:B------:R-:W-:-:S03]  /*35fa0*/  IMAD.MOV.U32 R252, RZ, RZ, R215 ;  /* 0x000000fffffc7224 */ /* 0x000fc600078e00d7 */
[----:B------:R1:W-:Y:S01]  /*35fb0*/  STL.64 [R1], R212 ;  /* 0x000000d401007387 */ /* 0x0003e20000100a00 */
[----:B------:R-:W-:-:S03]  /*35fc0*/  IMAD.MOV.U32 R214, RZ, RZ, R40 ;  /* 0x000000ffffd67224 */ /* 0x000fc600078e0028 */
[----:B------:R-:W3:Y:S01]  /*35fd0*/  LDSM.16.M88.4 R12, [R12+0x42000] ;  /* 0x042000000c0c783b */ /* 0x000ee20000000200 */
[----:B------:R-:W-:Y:S02]  /*35fe0*/  IMAD.MOV.U32 R215, RZ, RZ, R41 ;  /* 0x000000ffffd77224 */ /* 0x000fe400078e0029 */
[----:B-1----:R-:W-:Y:S01]  /*35ff0*/  IMAD.MOV.U32 R212, RZ, RZ, R36 ;  /* 0x000000ffffd47224 */ /* 0x002fe200078e0024 */
[----:B------:R-:W-:Y:S01]  /*36000*/  MOV R213, R37 ;  /* 0x0000002500d57202 */ /* 0x000fe20000000f00 */
[----:B------:R-:W4:Y:S04]  /*36010*/  LDL.LU R36, [R1+0x387c] ;  /* 0x00387c0001247983 */ /* 0x000f280000300800 */
[----:B------:R-:W4:Y:S04]  /*36020*/  LDL.LU R37, [R1+0x3878] ;  /* 0x0038780001257983 */ /* 0x000f280000300800 */
[----:B------:R-:W4:Y:S04]  /*36030*/  LDL.LU R40, [R1+0x3874] ;  /* 0x0038740001287983 */ /* 0x000f280000300800 */
[----:B------:R-:W4:Y:S04]  /*36040*/  LDL.LU R41, [R1+0x3870] ;  /* 0x0038700001297983 */ /* 0x000f280000300800 */
[----:B------:R-:W-:Y:S04]  /*36050*/  STL.64 [R1+0x3618], R250 ;  /* 0x003618fa01007387 */ /* 0x000fe80000100a00 */
[----:B------:R-:W-:Y:S01]  /*36060*/  STL.64 [R1+0x3610], R248 ;  /* 0x003610f801007387 */ /* 0x000fe20000100a00 */
[----:B------:R-:W-:Y:S01]  /*36070*/  IMAD.MOV.U32 R224, RZ, RZ, R56 ;  /* 0x000000ffffe07224 */ /* 0x000fe200078e0038 */
[----:B------:R-:W-:Y:S01]  /*36080*/  MOV R225, R57 ;  /* 0x0000003900e17202 */ /* 0x000fe20000000f00 */
[-C--:B--2---:R-:W-:Y:S08]  /*36090*/  HMMA.1688.F32.TF32 R124, R76, R16.reuse, R124 ;  /* 0x000000104c7c723c */ /* 0x084ff0000008107c */
[-C--:B------:R-:W-:Y:S08]  /*360a0*/  HMMA.1688.F32.TF32 R92, R80, R16.reuse, R92 ;  /* 0x00000010505c723c */ /* 0x080ff0000008105c */
[-C--:B------:R-:W-:Y:S11]  /*360b0*/  HMMA.1688.F32.TF32 R120, R84, R16.reuse, R244 ;  /* 0x000000105478723c */ /* 0x080ff600000810f4 */
[----:B------:R-:W-:Y:S11]  /*360c0*/  @!UPT UIADD3 URZ, URZ, URZ, URZ ;  /* 0x0000003f3f3ff290 */ /* 0x000ff6000fffe03f */
[----:B------:R-:W-:Y:S01]  /*360d0*/  @!UPT UIADD3 URZ, URZ, URZ, URZ ;  /* 0x0000003f3f3ff290 */ /* 0x000fe2000fffe03f */
[----:B------:R-:W-:Y:S04]  /*360e0*/  STL [R1+0x360c], R120 ;  /* 0x00360c7801007387 */ /* 0x000fe80000100800 */
[----:B------:R-:W-:Y:S04]  /*360f0*/  STL [R1+0x3608], R121 ;  /* 0x0036087901007387 */ /* 0x000fe80000100800 */
[----:B------:R-:W-:Y:S04]  /*36100*/  STL [R1+0x3604], R122 ;  /* 0x0036047a01007387 */ /* 0x000fe80000100800 */
[----:B------:R1:W-:Y:S04]  /*36110*/  STL [R1+0x3600], R123 ;  /* 0x0036007b01007387 */ /* 0x0003e80000100800 */
[----:B------:R-:W-:Y:S04]  /*36120*/  STL.64 [R1+0x600], R92 ;  /* 0x0006005c01007387 */ /* 0x000fe80000100a00 */
[----:B------:R2:W-:Y:S01]  /*36130*/  STL.64 [R1+0x608], R94 ;  /* 0x0006085e01007387 */ /* 0x0005e20000100a00 */
[-C--:B-1----:R-:W-:Y:S03]  /*36140*/  HMMA.1688.F32.TF32 R120, R32, R16.reuse, R156 ;  /* 0x000000102078723c */ /* 0x082fe6000008109c */
[----:B------:R-:W-:Y:S04]  /*36150*/  STL.64 [R1+0x6a0], R124 ;  /* 0x0006a07c01007387 */ /* 0x000fe80000100a00 */
[----:B------:R-:W-:Y:S01]  /*36160*/  STL.64 [R1+0x6a8], R126 ;  /* 0x0006a87e01007387 */ /* 0x000fe20000100a00 */
[----:B--2---:R-:W-:Y:S03]  /*36170*/  HMMA.1688.F32.TF32 R92, R28, R16, R192 ;  /* 0x000000101c5c723c */ /* 0x004fe600000810c0 */
[----:B------:R-:W2:Y:S11]  /*36180*/  LDL R195, [R1+0xa40] ;  /* 0x000a400001c37983 */ /* 0x000eb60000100800 */
[----:B------:R-:W-:Y:S01]  /*36190*/  @!UPT UIADD3 URZ, URZ, URZ, URZ ;  /* 0x0000003f3f3ff290 */ /* 0x000fe2000fffe03f */
[----:B------:R-:W-:Y:S04]  /*361a0*/  STL.64 [R1+0x840], R120 ;  /* 0x0008407801007387 */ /* 0x000fe80000100a00 */
[----:B------:R1:W-:Y:S01]  /*361b0*/  STL.64 [R1+0x848], R122 ;  /* 0x0008487a01007387 */ /* 0x0003e20000100a00 */
[----:B---3--:R-:W-:Y:S03]  /*361c0*/  HMMA.1688.F32.TF32 R244, R112, R12, R220 ;  /* 0x0000000c70f4723c */ /* 0x008fe600000810dc */
[----:B------:R-:W-:Y:S04]  /*361d0*/  STL.64 [R1+0x930], R92 ;  /* 0x0009305c01007387 */ /* 0x000fe80000100a00 */
[----:B------:R3:W-:Y:S01]  /*361e0*/  STL.64 [R1+0x938], R94 ;  /* 0x0009385e01007387 */ /* 0x0007e20000100a00 */
[-C--:B-1----:R-:W-:Y:S08]  /*361f0*/  HMMA.1688.F32.TF32 R120, R24, R16.reuse, R200 ;  /* 0x000000101878723c */ /* 0x082ff000000810c8 */
[----:B---3--:R-:W-:Y:S01]  /*36200*/  HMMA.1688.F32.TF32 R92, R20, R16, R208 ;  /* 0x00000010145c723c */ /* 0x008fe200000810d0 */
[----:B------:R-:W-:Y:S11]  /*36210*/  STL.64 [R1+0x3620], R18 ;  /* 0x0036201201007387 */ /* 0x000ff60000100a00 */
[----:B------:R-:W-:Y:S03]  /*36220*/  @!UPT UIADD3 URZ, URZ, URZ, URZ ;  /* 0x0000003f3f3ff290 */ /* 0x000fe6000fffe03f */
[----:B------:R-:W-:Y:S04]  /*36230*/  STL.64 [R1+0x980], R120 ;  /* 0x0009807801007387 */ /* 0x000fe80000100a00 */
[----:B------:R1:W-:Y:S04]  /*36240*/  STL.64 [R1+0x988], R122 ;  /* 0x0009887a01007387 */ /* 0x0003e80000100a00 */
[----:B------:R-:W-:Y:S04]  /*36250*/  STL.64 [R1+0x9b0], R92 ;  /* 0x0009b05c01007387 */ /* 0x000fe80000100a00 */
[----:B------:R3:W-:Y:S04]  /*36260*/  STL.64 [R1+0x9b8], R94 ;  /* 0x0009b85e01007387 */ /* 0x0007e80000100a00 */
[----:B------:R-:W-:Y:S04]  /*36270*/  STL.64 [R1+0x3630], R246 ;  /* 0x003630f601007387 */ /* 0x000fe80000100a00 */
[----:B------:R-:W-:Y:S04]  /*36280*/  STL.64 [R1+0x3628], R244 ;  /* 0x003628f401007387 */ /* 0x000fe80000100a00 */
[----:B------:R-:W2:Y:S04]  /*36290*/  LDL.LU R232, [R1+0x570] ;  /* 0x0005700001e87983 */ /* 0x000ea80000300800 */
        /* <DEDUP_REMOVED lines=8> */
[----:B------:R-:W2:Y:S01]  /*36320*/  LDL.LU R57, [R1+0x3868] ;  /* 0x0038680001397983 */ /* 0x000ea20000300800 */
[----:B------:R-:W-:-:S02]  /*36330*/  IMAD.MOV.U32 R226, RZ, RZ, R60 ;  /* 0x000000ffffe27224 */ /* 0x000fc400078e003c */
[----:B------:R-:W-:Y:S01]  /*36340*/  IMAD.MOV.U32 R227, RZ, RZ, R61 ;  /* 0x000000ffffe37224 */ /* 0x000fe200078e003d */
[----:B------:R-:W2:Y:S04]  /*36350*/  LDL.LU R60, [R1+0x3864] ;  /* 0x00386400013c7983 */ /* 0x000ea80000300800 */
[----:B------:R-:W2:Y:S01]  /*36360*/  LDL.LU R61, [R1+0x3860] ;  /* 0x00386000013d7983 */ /* 0x000ea20000300800 */
[-C--:B----4-:R-:W-:Y:S08]  /*36370*/  HMMA.1688.F32.TF32 R124, R84, R12.reuse, R216 ;  /* 0x0000000c547c723c */ /* 0x090ff000000810d8 */
[-C--:B-1----:R-:W-:Y:S08]  /*36380*/  HMMA.1688.F32.TF32 R120, R80, R12.reuse, R212 ;  /* 0x0000000c5078723c */ /* 0x082ff000000810d4 */
[-C--:B---3--:R-:W-:Y:S08]  /*36390*/  HMMA.1688.F32.TF32 R92, R76, R12.reuse, R108 ;  /* 0x0000000c4c5c723c */ /* 0x088ff0000008106c */
[-C--:B------:R-:W-:Y:S01]  /*363a0*/  HMMA.1688.F32.TF32 R16, R32, R12.reuse, R128 ;  /* 0x0000000c2010723c */ /* 0x080fe20000081080 */
[----:B------:R-:W-:Y:S01]  /*363b0*/  IMAD.MOV.U32 R216, RZ, RZ, R41 ;  /* 0x000000ffffd87224 */ /* 0x000fe200078e0029 */
[----:B------:R-:W-:Y:S01]  /*363c0*/  MOV R217, R40 ;  /* 0x0000002800d97202 */ /* 0x000fe20000000f00 */
[----:B------:R-:W-:Y:S04]  /*363d0*/  STL.64 [R1+0x3640], R126 ;  /* 0x0036407e01007387 */ /* 0x000fe80000100a00 */
[----:B------:R-:W-:Y:S01]  /*363e0*/  STL.64 [R1+0x3638], R124 ;  /* 0x0036387c01007387 */ /* 0x000fe20000100a00 */
[-C--:B------:R-:W-:Y:S03]  /*363f0*/  HMMA.1688.F32.TF32 R108, R28, R12.reuse, R184 ;  /* 0x0000000c1c6c723c */ /* 0x080fe600000810b8 */
[----:B------:R-:W-:Y:S04]  /*36400*/  STL.64 [R1+0x540], R120 ;  /* 0x0005407801007387 */ /* 0x000fe80000100a00 */
[----:B------:R-:W-:Y:S04]  /*36410*/  STL.64 [R1+0x548], R122 ;  /* 0x0005487a01007387 */ /* 0x000fe80000100a00 */
[----:B------:R-:W-:Y:S04]  /*36420*/  STL.64 [R1+0x660], R92 ;  /* 0x0006605c01007387 */ /* 0x000fe80000100a00 */
[----:B------:R1:W-:Y:S04]  /*36430*/  STL.64 [R1+0x668], R94 ;  /* 0x0006685e01007387 */ /* 0x0003e80000100a00 */
[----:B------:R-:W-:Y:S04]  /*36440*/  STL.64 [R1+0x800], R16 ;  /* 0x0008001001007387 */ /* 0x000fe80000100a00 */
[----:B------:R3:W-:Y:S01]  /*36450*/  STL.64 [R1+0x808], R18 ;  /* 0x0008081201007387 */ /* 0x0007e20000100a00 */
[-C--:B-1----:R-:W-:Y:S08]  /*36460*/  HMMA.1688.F32.TF32 R92, R24, R12.reuse, R196 ;  /* 0x0000000c185c723c */ /* 0x082ff000000810c4 */
[----:B---3--:R-:W-:Y:S01]  /*36470*/  HMMA.1688.F32.TF32 R16, R20, R12, R204 ;  /* 0x0000000c1410723c */ /* 0x008fe200000810cc */
[----:B------:R-:W-:Y:S04]  /*36480*/  STL.64 [R1+0x900], R108 ;  /* 0x0009006c01007387 */ /* 0x000fe80000100a00 */
[----:B------:R-:W-:Y:S10]  /*36490*/  STL.64 [R1+0x908], R110 ;  /* 0x0009086e01007387 */ /* 0x000ff40000100a00 */
[----:B------:R-:W-:Y:S04]  /*364a0*/  STL.64 [R1+0x960], R92 ;  /* 0x0009605c01007387 */ /* 0x000fe80000100a00 */
[----:B------:R-:W-:Y:S04]  /*364b0*/  STL.64 [R1+0x968], R94 ;  /* 0x0009685e01007387 */ /* 0x000fe80000100a00 */
[----:B------:R-:W-:Y:S04]  /*364c0*/  STL.64 [R1+0x9a0], R16 ;  /* 0x0009a01001007387 */ /* 0x000fe80000100a00 */
[----:B------:R-:W-:Y:S04]  /*364d0*/  STL.64 [R1+0x9a8], R18 ;  /* 0x0009a81201007387 */ /* 0x000fe80000100a00 */
[----:B------:R-:W-:Y:S01]  /*364e0*/  STL.64 [R1+0x3648], R14 ;  /* 0x0036480e01007387 */ /* 0x000fe20000100a00 */
[----:B------:R-:W-:-:S02]  /*364f0*/  IMAD.MOV.U32 R218, RZ, RZ, R37 ;  /* 0x000000ffffda7224 */ /* 0x000fc400078e0025 */
[----:B------:R-:W-:Y:S01]  /*36500*/  IMAD.MOV.U32 R219, RZ, RZ, R36 ;  /* 0x000000ffffdb7224 */ /* 0x000fe200078e0024 */
[----:B--2---:R-:W1:Y:S04]  /*36510*/  LDSM.16.M88.4 R40, [R195+0x44000] ;  /* 0x04400000c328783b */ /* 0x004e680000000200 */
[----:B------:R-:W2:Y:S01]  /*36520*/  LDSM.16.M88.4 R36, [R195+0x46000] ;  /* 0x04600000c324783b */ /* 0x000ea20000000200 */
[----:B------:R-:W-:Y:S01]  /*36530*/  IMAD.MOV.U32 R212, RZ, RZ, R9 ;  /* 0x000000ffffd47224 */ /* 0x000fe200078e0009 */
[----:B------:R-:W-:Y:S01]  /*36540*/  MOV R213, R8 ;  /* 0x0000000800d57202 */ /* 0x000fe20000000f00 */
[----:B------:R-:W-:Y:S01]  /*36550*/  IMAD.MOV.U32 R214, RZ, RZ, R5 ;  /* 0x000000ffffd67224 */ /* 0x000fe200078e0005 */
[----:B------:R-:W3:Y:S01]  /*36560*/  LDSM.16.M88.4 R8, [R195+0x48000] ;  /* 0x04800000c308783b */ /* 0x000ee20000000200 */
[----:B------:R-:W-:-:S03]  /*36570*/  IMAD.MOV.U32 R215, RZ, RZ, R4 ;  /* 0x000000ffffd77224 */ /* 0x000fc600078e0004 */
[----:B------:R-:W4:Y:S04]  /*36580*/  LDSM.16.M88.4 R4, [R195+0x4a000] ;  /* 0x04a00000c304783b */ /* 0x000f280000000200 */
[----:B------:R-:W-:Y:S04]  /*36590*/  LDSM.16.M88.4 R184, [R195+0x4e000] ;  /* 0x04e00000c3b8783b */ /* 0x000fe80000000200 */
[----:B------:R-:W-:Y:S04]  /*365a0*/  LDSM.16.M88.4 R204, [R195+0x58000] ;  /* 0x05800000c3cc783b */ /* 0x000fe80000000200 */
[----:B------:R-:W2:Y:S04]  /*365b0*/  LDSM.16.M88.4 R208, [R195+0x56000] ;  /* 0x05600000c3d0783b */ /* 0x000ea80000000200 */
[----:B------:R-:W-:Y:S04]  /*365c0*/  LDSM.16.M88.4 R200, [R195+0x5a000] ;  /* 0x05a00000c3c8783b */ /* 0x000fe80000000200 */
[----:B------:R-:W-:Y:S01]  /*365d0*/  LDSM.16.M88.4 R196, [R195+0x5c000] ;  /* 0x05c00000c3c4783b */ /* 0x000fe20000000200 */
[-C--:B-1----:R-:W-:Y:S08]  /*365e0*/  HMMA.1688.F32.TF32 R12, R80, R40.reuse, R224 ;  /* 0x00000028500c723c */ /* 0x082ff000000810e0 */
[-C--:B------:R-:W-:Y:S11]  /*365f0*/  HMMA.1688.F32.TF32 R16, R76, R40.reuse, R96 ;  /* 0x000000284c10723c */ /* 0x080ff60000081060 */
[----:B------:R-:W-:Y:S05]  /*36600*/  @!UPT UIADD3 URZ, URZ, URZ, URZ ;  /* 0x0000003f3f3ff290 */ /* 0x000fea000fffe03f */
[----:B------:R-:W-:Y:S01]  /*36610*/  IMAD.MOV.U32 R120, RZ, RZ, R12 ;  /* 0x000000ffff787224 */ /* 0x000fe200078e000c */
[----:B------:R-:W-:Y:S01]  /*36620*/  MOV R121, R13 ;  /* 0x0000000d00797202 */ /* 0x000fe20000000f00 */
[----:B------:R-:W-:Y:S02]  /*36630*/  IMAD.MOV.U32 R122, RZ, RZ, R14 ;  /* 0x000000ffff7a7224 */ /* 0x000fe400078e000e */
[----:B------:R-:W-:Y:S02]  /*36640*/  IMAD.MOV.U32 R123, RZ, RZ, R15 ;  /* 0x000000ffff7b7224 */ /* 0x000fe400078e000f */
[-C--:B------:R-:W-:Y:S08]  /*36650*/  HMMA.1688.F32.TF32 R12, R32, R40.reuse, R132 ;  /* 0x00000028200c723c */ /* 0x080ff00000081084 */
[----:B------:R-:W-:Y:S01]  /*36660*/  HMMA.1688.F32.TF32 R128, R84, R40, R228 ;  /* 0x000000285480723c */ /* 0x000fe200000810e4 */
[----:B------:R-:W-:-:S02]  /*36670*/  IMAD.MOV.U32 R223, RZ, RZ, R56 ;  /* 0x000000ffffdf7224 */ /* 0x000fc400078e0038 */
[----:B------:R-:W-:-:S05]  /*36680*/  IMAD.MOV.U32 R222, RZ, RZ, R57 ;  /* 0x000000ffffde7224 */ /* 0x000fca00078e0039 */
[----:B------:R-:W-:Y:S01]  /*36690*/  HMMA.1688.F32.TF32 R56, R112, R40, R232 ;  /* 0x000000287038723c */ /* 0x000fe200000810e8 */
[----:B------:R-:W-:Y:S01]  /*366a0*/  MOV R221, R60 ;  /* 0x0000003c00dd7202 */ /* 0x000fe20000000f00 */
[----:B------:R-:W-:-:S06]  /*366b0*/  IMAD.MOV.U32 R220, RZ, RZ, R61 ;  /* 0x000000ffffdc7224 */ /* 0x000fcc00078e003d */
[----:B--2---:R-:W-:Y:S11]  /*366c0*/  HMMA.1688.F32.TF32 R132, R84, R36, R216 ;  /* 0x000000245484723c */ /* 0x004ff600000810d8 */
[----:B------:R-:W-:Y:S04]  /*366d0*/  @!UPT UIADD3 URZ, URZ, URZ, URZ ;  /* 0x0000003f3f3ff290 */ /* 0x000fe8000fffe03f */
[----:B------:R-:W-:Y:S04]  /*366e0*/  STL.64 [R1+0x3658], R58 ;  /* 0x0036583a01007387 */ /* 0x000fe80000100a00 */
[----:B------:R1:W-:Y:S04]  /*366f0*/  STL.64 [R1+0x3650], R56 ;  /* 0x0036503801007387 */ /* 0x0003e80000100a00 */
[----:B------:R-:W-:Y:S04]  /*36700*/  STL.64 [R1+0x3668], R130 ;  /* 0x0036688201007387 */ /* 0x000fe80000100a00 */
[----:B------:R-:W-:Y:S04]  /*36710*/  STL.64 [R1+0x3660], R128 ;  /* 0x0036608001007387 */ /* 0x000fe80000100a00 */
[----:B------:R-:W-:Y:S01]  /*36720*/  STL.64 [R1+0x3678], R122 ;  /* 0x0036787a01007387 */ /* 0x000fe20000100a00 */
[----:B-1----:R-:W-:Y:S03]  /*36730*/  HMMA.1688.F32.TF32 R56, R28, R40, R168 ;  /* 0x000000281c38723c */ /* 0x002fe600000810a8 */
[----:B------:R-:W-:Y:S04]  /*36740*/  STL.64 [R1+0x3670], R120 ;  /* 0x0036707801007387 */ /* 0x000fe80000100a00 */
[----:B------:R-:W-:Y:S04]  /*36750*/  STL.64 [R1+0x620], R16 ;  /* 0x0006201001007387 */ /* 0x000fe80000100a00 */
[----:B------:R1:W-:Y:S04]  /*36760*/  STL.64 [R1+0x628], R18 ;  /* 0x0006281201007387 */ /* 0x0003e80000100a00 */
[----:B------:R-:W-:Y:S01]  /*36770*/  STL.64 [R1+0x740], R12 ;  /* 0x0007400c01007387 */ /* 0x000fe20000100a00 */
[----:B------:R-:W-:Y:S03]  /*36780*/  HMMA.1688.F32.TF32 R60, R112, R36, R220 ;  /* 0x00000024703c723c */ /* 0x000fe600000810dc */
[----:B------:R2:W-:Y:S05]  /*36790*/  STL.64 [R1+0x748], R14 ;  /* 0x0007480e01007387 */ /* 0x0005ea0000100a00 */
[-C--:B-1----:R-:W-:Y:S08]  /*367a0*/  HMMA.1688.F32.TF32 R16, R24, R40.reuse, R172 ;  /* 0x000000281810723c */ /* 0x082ff000000810ac */
[----:B--2---:R-:W-:Y:S01]  /*367b0*/  HMMA.1688.F32.TF32 R12, R20, R40, R188 ;  /* 0x00000028140c723c */ /* 0x004fe200000810bc */
[----:B------:R-:W-:Y:S04]  /*367c0*/  STL.64 [R1+0x8e0], R56 ;  /* 0x0008e03801007387 */ /* 0x000fe80000100a00 */
[----:B------:R-:W-:Y:S04]  /*367d0*/  STL.64 [R1+0x8e8], R58 ;  /* 0x0008e83a01007387 */ /* 0x000fe80000100a00 */
[----:B------:R-:W-:Y:S01]  /*367e0*/  STL.64 [R1+0x3680], R42 ;  /* 0x0036802a01007387 */ /* 0x000fe20000100a00 */
[----:B------:R-:W-:Y:S01]  /*367f0*/  HMMA.1688.F32.TF32 R172, R80, R36, R212 ;  /* 0x0000002450ac723c */ /* 0x000fe200000810d4 */
[----:B------:R-:W-:Y:S01]  /*36800*/  IMAD.MOV.U32 R230, RZ, RZ, R73 ;  /* 0x000000ffffe67224 */ /* 0x000fe200078e0049 */
[----:B------:R-:W-:Y:S01]  /*36810*/  MOV R231, R72 ;  /* 0x0000004800e77202 */ /* 0x000fe20000000f00 */
[----:B------:R-:W-:-:S02]  /*36820*/  IMAD.MOV.U32 R216, RZ, RZ, R48 ;  /* 0x000000ffffd87224 */ /* 0x000fc400078e0030 */
[----:B------:R-:W-:Y:S01]  /*36830*/  IMAD.MOV.U32 R217, RZ, RZ, R49 ;  /* 0x000000ffffd97224 */ /* 0x000fe200078e0031 */
[----:B------:R-:W-:Y:S04]  /*36840*/  STL.64 [R1+0x940], R16 ;  /* 0x0009401001007387 */ /* 0x000fe80000100a00 */
[----:B------:R-:W-:Y:S04]  /*36850*/  STL.64 [R1+0x948], R18 ;  /* 0x0009481201007387 */ /* 0x000fe80000100a00 */
[----:B------:R-:W-:Y:S04]  /*36860*/  STL.64 [R1+0x990], R12 ;  /* 0x0009900c01007387 */ /* 0x000fe80000100a00 */
[----:B------:R1:W-:Y:S04]  /*36870*/  STL.64 [R1+0x998], R14 ;  /* 0x0009980e01007387 */ /* 0x0003e80000100a00 */
[----:B------:R-:W-:Y:S04]  /*36880*/  STL.64 [R1+0x3690], R62 ;  /* 0x0036903e01007387 */ /* 0x000fe80000100a00 */
[----:B------:R-:W-:Y:S04]  /*36890*/  STL.64 [R1+0x3688], R60 ;  /* 0x0036883c01007387 */ /* 0x000fe80000100a00 */
[----:B------:R-:W-:Y:S04]  /*368a0*/  STL.64 [R1+0x36a0], R134 ;  /* 0x0036a08601007387 */ /* 0x000fe80000100a00 */
[----:B------:R-:W-:Y:S04]  /*368b0*/  STL.64 [R1+0x3698], R132 ;  /* 0x0036988401007387 */ /* 0x000fe80000100a00 */
[----:B------:R-:W2:Y:S04]  /*368c0*/  LDL.LU R236, [R1+0x650] ;  /* 0x0006500001ec7983 */ /* 0x000ea80000300800 */
[----:B------:R-:W2:Y:S04]  /*368d0*/  LDL.LU R237, [R1+0x654] ;  /* 0x0006540001ed7983 */ /* 0x000ea80000300800 */
[----:B------:R-:W2:Y:S04]  /*368e0*/  LDL.LU R238, [R1+0x658] ;  /* 0x0006580001ee7983 */ /* 0x000ea80000300800 */
[----:B------:R-:W2:Y:S04]  /*368f0*/  LDL.LU R239, [R1+0x65c] ;  /* 0x00065c0001ef7983 */ /* 0x000ea80000300800 */
[----:B------:R-:W4:Y:S04]  /*36900*/  LDL.LU R232, [R1+0x350] ;  /* 0x0003500001e87983 */ /* 0x000f280000300800 */
[----:B------:R-:W4:Y:S04]  /*36910*/  LDL.LU R233, [R1+0x354] ;  /* 0x0003540001e97983 */ /* 0x000f280000300800 */
[----:B------:R-:W4:Y:S04]  /*36920*/  LDL.LU R234, [R1+0x358] ;  /* 0x0003580001ea7983 */ /* 0x000f280000300800 */
[----:B------:R-:W4:Y:S04]  /*36930*/  LDL.LU R235, [R1+0x35c] ;  /* 0x00035c0001eb7983 */ /* 0x000f280000300800 */
[----:B------:R-:W4:Y:S04]  /*36940*/  LDL.LU R228, [R1+0x2b0] ;  /* 0x0002b00001e47983 */ /* 0x000f280000300800 */
[----:B------:R-:W4:Y:S01]  /*36950*/  LDL.LU R229, [R1+0x2b4] ;  /* 0x0002b40001e57983 */ /* 0x000f220000300800 */
[-C--:B-1----:R-:W-:Y:S03]  /*36960*/  HMMA.1688.F32.TF32 R12, R76, R36.reuse, R88 ;  /* 0x000000244c0c723c */ /* 0x082fe60000081058 */
[----:B------:R-:W4:Y:S04]  /*36970*/  LDL.LU R73, [R1+0x385c] ;  /* 0x00385c0001497983 */ /* 0x000f280000300800 */
[----:B------:R-:W4:Y:S04]  /*36980*/  LDL.LU R72, [R1+0x3858] ;  /* 0x0038580001487983 */ /* 0x000f280000300800 */
[----:B------:R-:W-:Y:S04]  /*36990*/  STL.64 [R1+0x36b0], R174 ;  /* 0x0036b0ae01007387 */ /* 0x000fe80000100a00 */
[----:B------:R-:W-:Y:S04]  /*369a0*/  STL.64 [R1+0x36a8], R172 ;  /* 0x0036a8ac01007387 */ /* 0x000fe80000100a00 */
[----:B------:R-:W4:Y:S04]  /*369b0*/  LDL.LU R224, [R1+0x690] ;  /* 0x0006900001e07983 */ /* 0x000f280000300800 */
[----:B------:R-:W-:Y:S04]  /*369c0*/  STL.64 [R1+0x5f0], R12 ;  /* 0x0005f00c01007387 */ /* 0x000fe80000100a00 */
[----:B------:R1:W-:Y:S04]  /*369d0*/  STL.64 [R1+0x5f8], R14 ;  /* 0x0005f80e01007387 */ /* 0x0003e80000100a00 */
        /* <DEDUP_REMOVED lines=9> */
[-C--:B-1----:R-:W-:Y:S01]  /*36a70*/  HMMA.1688.F32.TF32 R12, R32, R36.reuse, R116 ;  /* 0x00000024200c723c */ /* 0x082fe20000081074 */
[----:B------:R-:W-:Y:S01]  /*36a80*/  IMAD.MOV.U32 R218, RZ, RZ, R69 ;  /* 0x000000ffffda7224 */ /* 0x000fe200078e0045 */
[----:B------:R-:W-:Y:S01]  /*36a90*/  MOV R219, R68 ;  /* 0x0000004400db7202 */ /* 0x000fe20000000f00 */
[----:B------:R-:W-:Y:S05]  /*36aa0*/  LDSM.16.M88.4 R188, [R195+0x4c000] ;  /* 0x04c00000c3bc783b */ /* 0x000fea0000000200 */
[-C--:B------:R-:W-:Y:S08]  /*36ab0*/  HMMA.1688.F32.TF32 R40, R28, R36.reuse, R136 ;  /* 0x000000241c28723c */ /* 0x080ff00000081088 */
[-C--:B------:R-:W-:Y:S07]  /*36ac0*/  HMMA.1688.F32.TF32 R16, R24, R36.reuse, R160 ;  /* 0x000000241810723c */ /* 0x080fee00000810a0 */
[----:B------:R-:W-:Y:S04]  /*36ad0*/  STL.64 [R1+0x670], R12 ;  /* 0x0006700c01007387 */ /* 0x000fe80000100a00 */
[----:B------:R1:W-:Y:S02]  /*36ae0*/  STL.64 [R1+0x678], R14 ;  /* 0x0006780e01007387 */ /* 0x0003e40000100a00 */
[----:B-1----:R-:W-:Y:S01]  /*36af0*/  HMMA.1688.F32.TF32 R12, R20, R36, R176 ;  /* 0x00000024140c723c */ /* 0x002fe200000810b0 */
[----:B------:R-:W-:-:S02]  /*36b00*/  IMAD.MOV.U32 R212, RZ, RZ, R65 ;  /* 0x000000ffffd47224 */ /* 0x000fc400078e0041 */
[----:B------:R-:W-:Y:S01]  /*36b10*/  IMAD.MOV.U32 R213, RZ, RZ, R64 ;  /* 0x000000ffffd57224 */ /* 0x000fe200078e0040 */
[----:B------:R-:W-:Y:S04]  /*36b20*/  STL.64 [R1+0x810], R40 ;  /* 0x0008102801007387 */ /* 0x000fe80000100a00 */
[----:B------:R-:W-:Y:S04]  /*36b30*/  STL.64 [R1+0x818], R42 ;  /* 0x0008182a01007387 */ /* 0x000fe80000100a00 */
[----:B------:R-:W-:Y:S04]  /*36b40*/  STL.64 [R1+0x36c0], R38 ;  /* 0x0036c02601007387 */ /* 0x000fe80000100a00 */
[----:B------:R-:W-:Y:S04]  /*36b50*/  STL.64 [R1+0x910], R16 ;  /* 0x0009101001007387 */ /* 0x000fe80000100a00 */
[----:B------:R3:W-:Y:S04]  /*36b60*/  STL.64 [R1+0x918], R18 ;  /* 0x0009181201007387 */ /* 0x0007e80000100a00 */
[----:B------:R-:W-:Y:S04]  /*36b70*/  STL.64 [R1+0x970], R12 ;  /* 0x0009700c01007387 */ /* 0x000fe80000100a00 */
[----:B------:R1:W-:Y:S01]  /*36b80*/  STL.64 [R1+0x978], R14 ;  /* 0x0009780e01007387 */ /* 0x0003e20000100a00 */
[-C--:B---3--:R-:W-:Y:S08]  /*36b90*/  HMMA.1688.F32.TF32 R16, R76, R8.reuse, R240 ;  /* 0x000000084c10723c */ /* 0x088ff000000810f0 */
[-C--:B-1----:R-:W-:Y:S08]  /*36ba0*/  HMMA.1688.F32.TF32 R12, R32, R8.reuse, R104 ;  /* 0x00000008200c723c */ /* 0x082ff00000081068 */
[----:B------:R-:W-:Y:S01]  /*36bb0*/  HMMA.1688.F32.TF32 R36, R28, R8, R140 ;  /* 0x000000081c24723c */ /* 0x000fe2000008108c */
[----:B------:R-:W-:Y:S01]  /*36bc0*/  IMAD.MOV.U32 R214, RZ, RZ, R2 ;  /* 0x000000ffffd67224 */ /* 0x000fe200078e0002 */
[----:B------:R-:W-:-:S06]  /*36bd0*/  MOV R215, R0 ;  /* 0x0000000000d77202 */ /* 0x000fcc0000000f00 */
[-C--:B--2---:R-:W-:Y:S08]  /*36be0*/  HMMA.1688.F32.TF32 R64, R112, R8.reuse, R236 ;  /* 0x000000087040723c */ /* 0x084ff000000810ec */
[-C--:B----4-:R-:W-:Y:S08]  /*36bf0*/  HMMA.1688.F32.TF32 R136, R84, R8.reuse, R232 ;  /* 0x000000085488723c */ /* 0x090ff000000810e8 */
[-C--:B------:R-:W-:Y:S07]  /*36c00*/  HMMA.1688.F32.TF32 R176, R80, R8.reuse, R228 ;  /* 0x0000000850b0723c */ /* 0x080fee00000810e4 */
        /* <DEDUP_REMOVED lines=10> */
[-C--:B-1----:R-:W-:Y:S08]  /*36cb0*/  HMMA.1688.F32.TF32 R16, R24, R8.reuse, R152 ;  /* 0x000000081810723c */ /* 0x082ff00000081098 */
[----:B--2---:R-:W-:Y:S01]  /*36cc0*/  HMMA.1688.F32.TF32 R12, R20, R8, R180 ;  /* 0x00000008140c723c */ /* 0x004fe200000810b4 */
[----:B------:R-:W-:Y:S04]  /*36cd0*/  STL.64 [R1+0x750], R36 ;  /* 0x0007502401007387 */ /* 0x000fe80000100a00 */
[----:B------:R-:W-:Y:S03]  /*36ce0*/  STL.64 [R1+0x758], R38 ;  /* 0x0007582601007387 */ /* 0x000fe60000100a00 */
[-C--:B------:R-:W-:Y:S01]  /*36cf0*/  HMMA.1688.F32.TF32 R68, R112, R4.reuse, R224 ;  /* 0x000000047044723c */ /* 0x080fe200000810e0 */
[----:B------:R1:W-:Y:S07]  /*36d00*/  STL.64 [R1+0x36f8], R10 ;  /* 0x0036f80a01007387 */ /* 0x0003ee0000100a00 */
[-C--:B------:R-:W-:Y:S01]  /*36d10*/  HMMA.1688.F32.TF32 R140, R84, R4.reuse, R220 ;  /* 0x00000004548c723c */ /* 0x080fe200000810dc */
[----:B------:R-:W-:Y:S04]  /*36d20*/  STL.64 [R1+0x8f0], R16 ;  /* 0x0008f01001007387 */ /* 0x000fe80000100a00 */
[----:B------:R-:W-:Y:S03]  /*36d30*/  STL.64 [R1+0x8f8], R18 ;  /* 0x0008f81201007387 */ /* 0x000fe60000100a00 */
[-C--:B------:R-:W-:Y:S01]  /*36d40*/  HMMA.1688.F32.TF32 R180, R80, R4.reuse, R216 ;  /* 0x0000000450b4723c */ /* 0x080fe200000810d8 */
[----:B------:R-:W-:Y:S04]  /*36d50*/  STL.64 [R1+0x950], R12 ;  /* 0x0009500c01007387 */ /* 0x000fe80000100a00 */
[----:B------:R2:W-:Y:S03]  /*36d60*/  STL.64 [R1+0x958], R14 ;  /* 0x0009580e01007387 */ /* 0x0005e60000100a00 */
[-C--:B-1----:R-:W-:Y:S01]  /*36d70*/  HMMA.1688.F32.TF32 R8, R32, R4.reuse, R100 ;  /* 0x000000042008723c */ /* 0x082fe20000081064 */
[----:B------:R-:W-:Y:S01]  /*36d80*/  IMAD.MOV.U32 R224, RZ, RZ, R44 ;  /* 0x000000ffffe07224 */ /* 0x000fe200078e002c */
[----:B------:R-:W-:Y:S01]  /*36d90*/  MOV R225, R53 ;  /* 0x0000003500e17202 */ /* 0x000fe20000000f00 */
[----:B------:R-:W-:Y:S01]  /*36da0*/  IMAD.MOV.U32 R226, RZ, RZ, R52 ;  /* 0x000000ffffe27224 */ /* 0x000fe200078e0034 */
[----:B------:R-:W-:Y:S01]  /*36db0*/  MOV R229, R48 ;  /* 0x0000003000e57202 */ /* 0x000fe20000000f00 */
[----:B------:R-:W-:Y:S01]  /*36dc0*/  IMAD.MOV.U32 R227, RZ, RZ, R45 ;  /* 0x000000ffffe37224 */ /* 0x000fe200078e002d */
[----:B------:R-:W-:Y:S02]  /*36dd0*/  LDSM.16.M88.4 R220, [R195+0x50000] ;  /* 0x05000000c3dc783b */ /* 0x000fe40000000200 */
[----:B--2---:R-:W-:Y:S02]  /*36de0*/  HMMA.1688.F32.TF32 R12, R76, R4, R212 ;  /* 0x000000044c0c723c */ /* 0x004fe400000810d4 */
[----:B------:R-:W-:Y:S04]  /*36df0*/  STL.64 [R1+0x3708], R70 ;  /* 0x0037084601007387 */ /* 0x000fe80000100a00 */
[----:B------:R-:W-:Y:S04]  /*36e00*/  STL.64 [R1+0x3700], R68 ;  /* 0x0037004401007387 */ /* 0x000fe80000100a00 */
[----:B------:R-:W-:Y:S04]  /*36e10*/  STL.64 [R1+0x3718], R142 ;  /* 0x0037188e01007387 */ /* 0x000fe80000100a00 */
[----:B------:R-:W-:Y:S04]  /*36e20*/  STL.64 [R1+0x3710], R140 ;  /* 0x0037108c01007387 */ /* 0x000fe80000100a00 */
[----:B------:R-:W-:Y:S04]  /*36e30*/  STL [R1+0x35e0], R180 ;  /* 0x0035e0b401007387 */ /* 0x000fe80000100800 */
[----:B------:R-:W-:Y:S04]  /*36e40*/  STL [R1+0x35dc], R181 ;  /* 0x0035dcb501007387 */ /* 0x000fe80000100800 */
[----:B------:R-:W-:Y:S04]  /*36e50*/  STL [R1+0x35d8], R182 ;  /* 0x0035d8b601007387 */ /* 0x000fe80000100800 */
[----:B------:R-:W-:Y:S04]  /*36e60*/  STL [R1+0x35d4], R183 ;  /* 0x0035d4b701007387 */ /* 0x000fe80000100800 */
[----:B------:R-:W-:Y:S04]  /*36e70*/  STL.64 [R1+0x3750], R34 ;  /* 0x0037502201007387 */ /* 0x000fe80000100a00 */
[----:B------:R-:W-:Y:S04]  /*36e80*/  STL.64 [R1+0x410], R12 ;  /* 0x0004100c01007387 */ /* 0x000fe80000100a00 */
[----:B------:R-:W-:Y:S04]  /*36e90*/  STL.64 [R1+0x418], R14 ;  /* 0x0004180e01007387 */ /* 0x000fe80000100a00 */
[----:B------:R-:W-:Y:S04]  /*36ea0*/  STL.64 [R1+0x3748], R32 ;  /* 0x0037482001007387 */ /* 0x000fe80000100a00 */
[----:B------:R-:W-:Y:S04]  /*36eb0*/  STL.64 [R1+0x610], R8 ;  /* 0x0006100801007387 */ /* 0x000fe80000100a00 */
[----:B------:R1:W-:Y:S01]  /*36ec0*/  STL.64 [R1+0x618], R10 ;  /* 0x0006180a01007387 */ /* 0x0003e20000100a00 */
[----:B------:R-:W-:-:S02]  /*36ed0*/  IMAD.MOV.U32 R228, RZ, RZ, R49 ;  /* 0x000000ffffe47224 */ /* 0x000fc400078e0031 */
[----:B------:R-:W-:Y:S01]  /*36ee0*/  IMAD.MOV.U32 R230, RZ, RZ, R72 ;  /* 0x000000ffffe67224 */ /* 0x000fe200078e0048 */
[----:B------:R-:W2:Y:S01]  /*36ef0*/  LDSM.16.M88.4 R212, [R195+0x54000] ;  /* 0x05400000c3d4783b */ /* 0x000ea20000000200 */
[----:B------:R-:W-:-:S03]  /*36f00*/  IMAD.MOV.U32 R231, RZ, RZ, R73 ;  /* 0x000000ffffe77224 */ /* 0x000fc600078e0049 */
[----:B------:R-:W-:Y:S01]  /*36f10*/  LDSM.16.M88.4 R216, [R195+0x52000] ;  /* 0x05200000c3d8783b */ /* 0x000fe20000000200 */
[-C--:B-1----:R-:W-:Y:S03]  /*36f20*/  HMMA.1688.F32.TF32 R8, R28, R4.reuse, R144 ;  /* 0x000000041c08723c */ /* 0x082fe60000081090 */
[----:B------:R-:W1:Y:S11]  /*36f30*/  LDSM.16.M88.4 R192, [R195+0x5e000] ;  /* 0x05e00000c3c0783b */ /* 0x000e760000000200 */
[----:B------:R-:W-:Y:S09]  /*36f40*/  @!UPT UIADD3 URZ, URZ, URZ, URZ ;  /* 0x0000003f3f3ff290 */ /* 0x000ff2000fffe03f */
[----:B------:R3:W-:Y:S01]  /*36f50*/  STL.64 [R1+0x690], R8 ;  /* 0x0006900801007387 */ /* 0x0007e20000100a00 */
[----:B------:R-:W-:Y:S02]  /*36f60*/  IMAD.MOV.U32 R2, RZ, RZ, R10 ;  /* 0x000000ffff027224 */ /* 0x000fe400078e000a */
[----:B------:R-:W-:Y:S02]  /*36f70*/  IMAD.MOV.U32 R0, RZ, RZ, R11 ;  /* 0x000000ffff007224 */ /* 0x000fe400078e000b */
[-C--:B---3--:R-:W-:Y:S01]  /*36f80*/  HMMA.1688.F32.TF32 R8, R24, R4.reuse, R148 ;  /* 0x000000041808723c */ /* 0x088fe20000081094 */
[----:B------:R-:W-:Y:S04]  /*36f90*/  STL.64 [R1+0x3728], R30 ;  /* 0x0037281e01007387 */ /* 0x000fe80000100a00 */
[----:B------:R-:W-:Y:S04]  /*36fa0*/  STL.64 [R1+0x3720], R28 ;  /* 0x0037201c01007387 */ /* 0x000fe80000100a00 */
[----:B------:R-:W-:Y:S04]  /*36fb0*/  STL [R1+0x35cc], R0 ;  /* 0x0035cc0001007387 */ /* 0x000fe80000100800 */
[----:B------:R-:W-:Y:S04]  /*36fc0*/  STL [R1+0x35c8], R2 ;  /* 0x0035c80201007387 */ /* 0x000fe80000100800 */
[----:B------:R-:W-:Y:S04]  /*36fd0*/  STL.64 [R1+0x3738], R26 ;  /* 0x0037381a01007387 */ /* 0x000fe80000100a00 */
[----:B------:R-:W-:Y:S04]  /*36fe0*/  STL.64 [R1+0x3730], R24 ;  /* 0x0037301801007387 */ /* 0x000fe80000100a00 */
[----:B------:R-:W-:Y:S04]  /*36ff0*/  STL.64 [R1+0x820], R8 ;  /* 0x0008200801007387 */ /* 0x000fe80000100a00 */
[----:B------:R3:W-:Y:S04]  /*37000*/  STL.64 [R1+0x828], R10 ;  /* 0x0008280a01007387 */ /* 0x0007e80000100a00 */
[----:B------:R-:W4:Y:S01]  /*37010*/  LDL.LU R44, [R1+0x384c] ;  /* 0x00384c00012c7983 */ /* 0x000f220000300800 */
[----:B---3--:R-:W-:Y:S11]  /*37020*/  HMMA.1688.F32.TF32 R8, R20, R4, R164 ;  /* 0x000000041408723c */ /* 0x008ff600000810a4 */
[----:B------:R-:W-:Y:S11]  /*37030*/  @!UPT UIADD3 URZ, URZ, URZ, URZ ;  /* 0x0000003f3f3ff290 */ /* 0x000ff6000fffe03f */
[----:B------:R-:W-:Y:S01]  /*37040*/  @!UPT UIADD3 URZ, URZ, URZ, URZ ;  /* 0x0000003f3f3ff290 */ /* 0x000fe2000fffe03f */
[----:B------:R-:W-:Y:S04]  /*37050*/  STL.64 [R1+0x920], R8 ;  /* 0x0009200801007387 */ /* 0x000fe80000100a00 */
[----:B------:R-:W-:Y:S04]  /*37060*/  STL.64 [R1+0x928], R10 ;  /* 0x0009280a01007387 */ /* 0x000fe80000100a00 */
[----:B------:R-:W3:Y:S04]  /*37070*/  LDL.LU R53, [R1+0x3848] ;  /* 0x0038480001357983 */ /* 0x000ee80000300800 */
[----:B------:R-:W2:Y:S04]  /*37080*/  LDL.LU R52, [R1+0x3844] ;  /* 0x0038440001347983 */ /* 0x000ea80000300800 */
[----:B------:R-:W2:Y:S04]  /*37090*/  LDL.LU R45, [R1+0x3840] ;  /* 0x00384000012d7983 */ /* 0x000ea80000300800 */
[----:B------:R-:W2:Y:S04]  /*370a0*/  LDL.LU R49, [R1+0x383c] ;  /* 0x00383c0001317983 */ /* 0x000ea80000300800 */
[----:B------:R-:W2:Y:S04]  /*370b0*/  LDL.LU R48, [R1+0x3838] ;  /* 0x0038380001307983 */ /* 0x000ea80000300800 */
[----:B------:R-:W2:Y:S04]  /*370c0*/  LDL.LU R72, [R1+0x3834] ;  /* 0x0038340001487983 */ /* 0x000ea80000300800 */
[----:B------:R-:W2:Y:S01]  /*370d0*/  LDL.LU R73, [R1+0x3830] ;  /* 0x0038300001497983 */ /* 0x000ea20000300800 */
[----:B----4-:R-:W-:-:S02]  /*370e0*/  IMAD.MOV.U32 R235, RZ, RZ, R44 ;  /* 0x000000ffffeb7224 */ /* 0x010fc400078e002c */
[----:B---3--:R-:W-:Y:S02]  /*370f0*/  IMAD.MOV.U32 R234, RZ, RZ, R53 ;  /* 0x000000ffffea7224 */ /* 0x008fe400078e0035 */
[----:B--2---:R-:W-:Y:S02]  /*37100*/  IMAD.MOV.U32 R232, RZ, RZ, R52 ;  /* 0x000000ffffe87224 */ /* 0x004fe400078e0034 */
[----:B------:R-:W2:Y:S01]  /*37110*/  LDL.LU R52, [R1+0x382c] ;  /* 0x00382c0001347983 */ /* 0x000ea20000300800 */
[----:B------:R-:W-:-:S03]  /*37120*/  MOV R233, R45 ;  /* 0x0000002d00e97202 */ /* 0x000fc60000000f00 */
[----:B------:R-:W3:Y:S04]  /*37130*/  LDL.LU R45, [R1+0x3828] ;  /* 0x00382800012d7983 */ /* 0x000ee80000300800 */
[----:B------:R-:W4:Y:S01]  /*37140*/  LDL.LU R53, [R1+0x3824] ;  /* 0x0038240001357983 */ /* 0x000f220000300800 */
[----:B------:R-:W-:-:S03]  /*37150*/  IMAD.MOV.U32 R239, RZ, RZ, R49 ;  /* 0x000000ffffef7224 */ /* 0x000fc600078e0031 */
[----:B------:R-:W4:Y:S01]  /*37160*/  LDL.LU R44, [R1+0x3820] ;  /* 0x00382000012c7983 */ /* 0x000f220000300800 */
[----:B------:R-:W-:-:S03]  /*37170*/  IMAD.MOV.U32 R236, RZ, RZ, R72 ;  /* 0x000000ffffec7224 */ /* 0x000fc600078e0048 */
[----:B------:R-:W4:Y:S01]  /*37180*/  LDL.LU R72, [R1+0x381c] ;  /* 0x00381c0001487983 */ /* 0x000f220000300800 */
[----:B------:R-:W-:Y:S01]  /*37190*/  IMAD.MOV.U32 R238, RZ, RZ, R48 ;  /* 0x000000ffffee7224 */ /* 0x000fe200078e0030 */
[----:B------:R-:W-:Y:S02]  /*371a0*/  MOV R237, R73 ;  /* 0x0000004900ed7202 */ /* 0x000fe40000000f00 */
[----:B------:R-:W4:Y:S04]  /*371b0*/  LDL.LU R73, [R1+0x3818] ;  /* 0x0038180001497983 */ /* 0x000f280000300800 */
[----:B------:R-:W4:Y:S04]  /*371c0*/  LDL.LU R48, [R1+0x3814] ;  /* 0x0038140001307983 */ /* 0x000f280000300800 */
[----:B------:R-:W4:Y:S01]  /*371d0*/  LDL.LU R49, [R1+0x3810] ;  /* 0x0038100001317983 */ /* 0x000f220000300800 */
[----:B--2---:R-:W-:-:S02]  /*371e0*/  IMAD.MOV.U32 R251, RZ, RZ, R52 ;  /* 0x000000fffffb7224 */ /* 0x004fc400078e0034 */
[----:B---3--:R-:W-:Y:S02]  /*371f0*/  IMAD.MOV.U32 R250, RZ, RZ, R45 ;  /* 0x000000fffffa7224 */ /* 0x008fe400078e002d */
[----:B----4-:R-:W-:Y:S02]  /*37200*/  IMAD.MOV.U32 R248, RZ, RZ, R53 ;  /* 0x000000fffff87224 */ /* 0x010fe400078e0035 */
        /* <DEDUP_REMOVED lines=34> */
[----:B------:R-:W1:Y:S04]  /*37430*/  LDL.LU R53, [R1+0x37c8] ;  /* 0x0037c80001357983 */ /* 0x000e680000300800 */
[----:B------:R-:W1:Y:S01]  /*37440*/  LDL.LU R52, [R1+0x37c4] ;  /* 0x0037c40001347983 */ /* 0x000e620000300800 */
[----:B------:R-:W-:-:S03]  /*37450*/  IMAD.MOV.U32 R59, RZ, RZ, R73 ;  /* 0x000000ffff3b7224 */ /* 0x000fc600078e0049 */
[----:B------:R-:W3:Y:S01]  /*37460*/  LDL.LU R45, [R1+0x37c0] ;  /* 0x0037c000012d7983 */ /* 0x000ee20000300800 */
[----:B------:R-:W-:-:S03]  /*37470*/  IMAD.MOV.U32 R56, RZ, RZ, R49 ;  /* 0x000000ffff387224 */ /* 0x000fc600078e0031 */
[----:B------:R-:W4:Y:S01]  /*37480*/  LDL.LU R49, [R1+0x37bc] ;  /* 0x0037bc0001317983 */ /* 0x000f220000300800 */
[----:B------:R-:W-:Y:S01]  /*37490*/  IMAD.MOV.U32 R58, RZ, RZ, R72 ;  /* 0x000000ffff3a7224 */ /* 0x000fe200078e0048 */
[----:B------:R-:W-:Y:S02]  /*374a0*/  MOV R57, R48 ;  /* 0x0000003000397202 */ /* 0x000fe40000000f00 */
[----:B------:R-:W4:Y:S04]  /*374b0*/  LDL.LU R48, [R1+0x37b8] ;  /* 0x0037b80001307983 */ /* 0x000f280000300800 */
[----:B------:R-:W4:Y:S04]  /*374c0*/  LDL.LU R72, [R1+0x37b4] ;  /* 0x0037b40001487983 */ /* 0x000f280000300800 */
[----:B------:R-:W4:Y:S01]  /*374d0*/  LDL.LU R73, [R1+0x37b0] ;  /* 0x0037b00001497983 */ /* 0x000f220000300800 */
[----:B--2---:R-:W-:Y:S01]  /*374e0*/  MOV R55, R44 ;  /* 0x0000002c00377202 */ /* 0x004fe20000000f00 */
[----:B---3--:R-:W-:-:S02]  /*374f0*/  IMAD.MOV.U32 R54, RZ, RZ, R45 ;  /* 0x000000ffff367224 */ /* 0x008fc400078e002d */
[----:B------:R-:W2:Y:S04]  /*37500*/  LDL.LU R45, [R1+0x37ac] ;  /* 0x0037ac00012d7983 */ /* 0x000ea80000300800 */
[----:B------:R-:W2:Y:S01]  /*37510*/  LDL.LU R44, [R1+0x37a8] ;  /* 0x0037a800012c7983 */ /* 0x000ea20000300800 */
[----:B----4-:R-:W-:-:S03]  /*37520*/  IMAD.MOV.U32 R50, RZ, RZ, R72 ;  /* 0x000000ffff327224 */ /* 0x010fc600078e0048 */
[----:B------:R-:W3:Y:S01]  /*37530*/  LDL.LU R72, [R1+0x37a4] ;  /* 0x0037a40001487983 */ /* 0x000ee20000300800 */
[----:B------:R-:W-:-:S03]  /*37540*/  IMAD.MOV.U32 R51, RZ, RZ, R73 ;  /* 0x000000ffff337224 */ /* 0x000fc600078e0049 */
[----:B------:R-:W4:Y:S04]  /*37550*/  LDL.LU R73, [R1+0x37a0] ;  /* 0x0037a00001497983 */ /* 0x000f280000300800 */
[----:B------:R-:W2:Y:S04]  /*37560*/  LDL.LU R108, [R1+0x870] ;  /* 0x00087000016c7983 */ /* 0x000ea80000300800 */
[----:B------:R-:W2:Y:S04]  /*37570*/  LDL.LU R109, [R1+0x874] ;  /* 0x00087400016d7983 */ /* 0x000ea80000300800 */
[----:B------:R-:W2:Y:S04]  /*37580*/  LDL.LU R110, [R1+0x878] ;  /* 0x00087800016e7983 */ /* 0x000ea80000300800 */
[----:B------:R-:W2:Y:S04]  /*37590*/  LDL.LU R111, [R1+0x87c] ;  /* 0x00087c00016f7983 */ /* 0x000ea80000300800 */
[----:B------:R-:W2:Y:S01]  /*375a0*/  LDL.LU R128, [R1+0x880] ;  /* 0x0008800001807983 */ /* 0x000ea20000300800 */
[----:B---3--:R-:W-:Y:S01]  /*375b0*/  MOV R130, R72 ;  /* 0x0000004800827202 */ /* 0x008fe20000000f00 */
[----:B----4-:R-:W-:-:S02]  /*375c0*/  IMAD.MOV.U32 R129, RZ, RZ, R73 ;  /* 0x000000ffff817224 */ /* 0x010fc400078e0049 */
[----:B------:R-:W3:Y:S04]  /*375d0*/  LDL.LU R73, [R1+0x379c] ;  /* 0x00379c0001497983 */ /* 0x000ee80000300800 */
[----:B------:R-:W3:Y:S04]  /*375e0*/  LDL.LU R72, [R1+0x3798] ;  /* 0x0037980001487983 */ /* 0x000ee80000300800 */
[----:B------:R-:W4:Y:S04]  /*375f0*/  LDL.LU R131, [R1+0x88c] ;  /* 0x00088c0001837983 */ /* 0x000f280000300800 */
[----:B------:R-:W3:Y:S04]  /*37600*/  LDL.LU R120, [R1+0x890] ;  /* 0x0008900001787983 */ /* 0x000ee80000300800 */
[----:B------:R-:W3:Y:S04]  /*37610*/  LDL.LU R121, [R1+0x894] ;  /* 0x0008940001797983 */ /* 0x000ee80000300800 */
        /* <DEDUP_REMOVED lines=22> */
[----:B------:R-:W-:Y:S04]  /*37780*/  STL.64 [R1+0x3760], R22 ;  /* 0x0037601601007387 */ /* 0x000fe80000100a00 */
[----:B------:R-:W-:Y:S04]  /*37790*/  STL.64 [R1+0x3758], R20 ;  /* 0x0037581401007387 */ /* 0x000fe80000100a00 */
[----:B------:R1:W-:Y:S01]  /*377a0*/  STL.64 [R1+0x3740], R6 ;  /* 0x0037400601007387 */ /* 0x0003e20000100a00 */
[C---:B------:R-:W-:Y:S08]  /*377b0*/  HMMA.1688.F32.TF32 R164, R84.reuse, R208, R16 ;  /* 0x000000d054a4723c */ /* 0x040ff00000081010 */
[----:B------:R-:W-:Y:S08]  /*377c0*/  HMMA.1688.F32.TF32 R160, R84, R212, R244 ;  /* 0x000000d454a0723c */ /* 0x000ff000000810f4 */
[C---:B--2---:R-:W-:Y:S08]  /*377d0*/  HMMA.1688.F32.TF32 R108, R112.reuse, R204, R108 ;  /* 0x000000cc706c723c */ /* 0x044ff0000008106c */
[C---:B------:R-:W-:Y:S08]  /*377e0*/  HMMA.1688.F32.TF32 R48, R112.reuse, R196, R48 ;  /* 0x000000c47030723c */ /* 0x040ff00000081030 */
[----:B-1----:R-:W-:Y:S08]  /*377f0*/  HMMA.1688.F32.TF32 R52, R112, R192, R52 ;  /* 0x000000c07034723c */ /* 0x002ff00000081034 */
[C---:B------:R-:W-:Y:S08]  /*37800*/  HMMA.1688.F32.TF32 R144, R84.reuse, R188, R56 ;  /* 0x000000bc5490723c */ /* 0x040ff00000081038 */
[C---:B------:R-:W-:Y:S08]  /*37810*/  HMMA.1688.F32.TF32 R152, R84.reuse, R220, R124 ;  /* 0x000000dc5498723c */ /* 0x040ff0000008107c */
[C---:B------:R-:W-:Y:S08]  /*37820*/  HMMA.1688.F32.TF32 R156, R84.reuse, R216, R156 ;  /* 0x000000d8549c723c */ /* 0x040ff0000008109c */
[----:B------:R-:W-:Y:S08]  /*37830*/  HMMA.1688.F32.TF32 R116, R84, R196, R232 ;  /* 0x000000c45474723c */ /* 0x000ff000000810e8 */
[C---:B---3--:R-:W-:Y:S08]  /*37840*/  HMMA.1688.F32.TF32 R72, R112.reuse, R188, R72 ;  /* 0x000000bc7048723c */ /* 0x048ff00000081048 */
[C---:B----4-:R-:W-:Y:S08]  /*37850*/  HMMA.1688.F32.TF32 R88, R112.reuse, R184, R168 ;  /* 0x000000b87058723c */ /* 0x050ff000000810a8 */
[----:B------:R-:W-:Y:S07]  /*37860*/  HMMA.1688.F32.TF32 R92, R112, R220, R92 ;  /* 0x000000dc705c723c */ /* 0x000fee000008105c */
[----:B------:R-:W-:Y:S04]  /*37870*/  STL.64 [R1+0x3770], R74 ;  /* 0x0037704a01007387 */ /* 0x000fe80000100a00 */
[----:B------:R-:W-:Y:S04]  /*37880*/  STL.64 [R1+0x3768], R72 ;  /* 0x0037684801007387 */ /* 0x000fe80000100a00 */
[----:B------:R-:W-:Y:S01]  /*37890*/  STL.64 [R1+0x3780], R90 ;  /* 0x0037805a01007387 */ /* 0x000fe20000100a00 */
[----:B------:R-:W-:Y:S03]  /*378a0*/  HMMA.1688.F32.TF32 R168, R84, R204, R248 ;  /* 0x000000cc54a8723c */ /* 0x000fe600000810f8 */
[----:B------:R-:W-:Y:S04]  /*378b0*/  STL.64 [R1+0x3778], R88 ;  /* 0x0037785801007387 */ /* 0x000fe80000100a00 */
[----:B------:R-:W-:Y:S04]  /*378c0*/  STL.64 [R1+0x3790], R94 ;  /* 0x0037905e01007387 */ /* 0x000fe80000100a00 */
[----:B------:R-:W-:Y:S04]  /*378d0*/  STL.64 [R1+0x3788], R92 ;  /* 0x0037885c01007387 */ /* 0x000fe80000100a00 */
        /* <DEDUP_REMOVED lines=12> */
[----:B------:R-:W2:Y:S04]  /*379a0*/  LDL.LU R40, [R1+0x6d0] ;  /* 0x0006d00001287983 */ /* 0x000ea80000300800 */
[----:B------:R-:W2:Y:S04]  /*379b0*/  LDL.LU R41, [R1+0x6d4] ;  /* 0x0006d40001297983 */ /* 0x000ea80000300800 */
[----:B------:R-:W2:Y:S04]  /*379c0*/  LDL.LU R42, [R1+0x6d8] ;  /* 0x0006d800012a7983 */ /* 0x000ea80000300800 */
[----:B------:R-:W2:Y:S04]  /*379d0*/  LDL.LU R43, [R1+0x6dc] ;  /* 0x0006dc00012b7983 */ /* 0x000ea80000300800 */
[----:B------:R-:W3:Y:S04]  /*379e0*/  LDL.LU R60, [R1+0x6e0] ;  /* 0x0006e000013c7983 */ /* 0x000ee80000300800 */
[----:B------:R-:W3:Y:S01]  /*379f0*/  LDL.LU R61, [R1+0x6e4] ;  /* 0x0006e400013d7983 */ /* 0x000ee20000300800 */
[C---:B------:R-:W-:Y:S03]  /*37a00*/  HMMA.1688.F32.TF32 R96, R112.reuse, R216, R96 ;  /* 0x000000d87060723c */ /* 0x040fe60000081060 */
[----:B------:R-:W3:Y:S04]  /*37a10*/  LDL.LU R62, [R1+0x6e8] ;  /* 0x0006e800013e7983 */ /* 0x000ee80000300800 */
[----:B------:R-:W3:Y:S01]  /*37a20*/  LDL.LU R63, [R1+0x6ec] ;  /* 0x0006ec00013f7983 */ /* 0x000ee20000300800 */
[C---:B------:R-:W-:Y:S03]  /*37a30*/  HMMA.1688.F32.TF32 R100, R112.reuse, R212, R120 ;  /* 0x000000d47064723c */ /* 0x040fe60000081078 */
[----:B------:R-:W4:Y:S04]  /*37a40*/  LDL.LU R132, [R1+0x6f0] ;  /* 0x0006f00001847983 */ /* 0x000f280000300800 */
[----:B------:R-:W4:Y:S01]  /*37a50*/  LDL.LU R133, [R1+0x6f4] ;  /* 0x0006f40001857983 */ /* 0x000f220000300800 */
[C---:B------:R-:W-:Y:S03]  /*37a60*/  HMMA.1688.F32.TF32 R104, R112.reuse, R208, R128 ;  /* 0x000000d07068723c */ /* 0x040fe60000081080 */
[----:B------:R-:W4:Y:S04]  /*37a70*/  LDL.LU R134, [R1+0x6f8] ;  /* 0x0006f80001867983 */ /* 0x000f280000300800 */
[----:B------:R-:W4:Y:S01]  /*37a80*/  LDL.LU R135, [R1+0x6fc] ;  /* 0x0006fc0001877983 */ /* 0x000f220000300800 */
[----:B------:R-:W-:Y:S08]  /*37a90*/  HMMA.1688.F32.TF32 R44, R112, R200, R44 ;  /* 0x000000c8702c723c */ /* 0x000ff0000008102c */
[C---:B------:R-:W-:Y:S08]  /*37aa0*/  HMMA.1688.F32.TF32 R148, R84.reuse, R184, R12 ;  /* 0x000000b85494723c */ /* 0x040ff0000008100c */
[C---:B------:R-:W-:Y:S08]  /*37ab0*/  HMMA.1688.F32.TF32 R112, R84.reuse, R200, R236 ;  /* 0x000000c85470723c */ /* 0x040ff000000810ec */
[----:B------:R-:W-:Y:S01]  /*37ac0*/  HMMA.1688.F32.TF32 R84, R84, R192, R228 ;  /* 0x000000c05454723c */ /* 0x000fe200000810e4 */
        /* <DEDUP_REMOVED lines=32> */
[C---:B------:R-:W-:Y:S11]  /*37cd0*/  HMMA.1688.F32.TF32 R224, R80.reuse, R188, R224 ;  /* 0x000000bc50e0723c */ /* 0x040ff600000810e0 */
[----:B------:R-:W-:Y:S11]  /*37ce0*/  @!UPT UIADD3 URZ, URZ, URZ, URZ ;  /* 0x0000003f3f3ff290 */ /* 0x000ff6000fffe03f */
[----:B------:R-:W-:Y:S01]  /*37cf0*/  @!UPT UIADD3 URZ, URZ, URZ, URZ ;  /* 0x0000003f3f3ff290 */ /* 0x000fe2000fffe03f */
[----:B------:R-:W-:Y:S04]  /*37d00*/  STL [R1+0x35ec], R224 ;  /* 0x0035ece001007387 */ /* 0x000fe80000100800 */
[----:B------:R-:W-:Y:S04]  /*37d10*/  STL [R1+0x35e8], R225 ;  /* 0x0035e8e101007387 */ /* 0x000fe80000100800 */
[----:B------:R-:W-:Y:S04]  /*37d20*/  STL [R1+0x35e4], R226 ;  /* 0x0035e4e201007387 */ /* 0x000fe80000100800 */
[----:B------:R-:W-:Y:S01]  /*37d30*/  STL [R1+0x35d0], R227 ;  /* 0x0035d0e301007387 */ /* 0x000fe20000100800 */
[C---:B--2---:R-:W-:Y:S08]  /*37d40*/  HMMA.1688.F32.TF32 R4, R80.reuse, R204, R40 ;  /* 0x000000cc5004723c */ /* 0x044ff00000081028 */
[C---:B---3--:R-:W-:Y:S08]  /*37d50*/  HMMA.1688.F32.TF32 R8, R80.reuse, R208, R60 ;  /* 0x000000d05008723c */ /* 0x048ff0000008103c */
[----:B----4-:R-:W-:Y:S11]  /*37d60*/  HMMA.1688.F32.TF32 R228, R80, R184, R228 ;  /* 0x000000b850e4723c */ /* 0x010ff600000810e4 */
[----:B------:R-:W-:Y:S11]  /*37d70*/  @!UPT UIADD3 URZ, URZ, URZ, URZ ;  /* 0x0000003f3f3ff290 */ /* 0x000ff6000fffe03f */
[----:B------:R-:W-:Y:S01]  /*37d80*/  @!UPT UIADD3 URZ, URZ, URZ, URZ ;  /* 0x0000003f3f3ff290 */ /* 0x000fe2000fffe03f */
[----:B------:R1:W-:Y:S04]  /*37d90*/  STL [R1+0x35fc], R228 ;  /* 0x0035fce401007387 */ /* 0x0003e80000100800 */
[----:B------:R2:W-:Y:S04]  /*37da0*/  STL [R1+0x35f8], R229 ;  /* 0x0035f8e501007387 */ /* 0x0005e80000100800 */
[----:B------:R3:W-:Y:S01]  /*37db0*/  STL [R1+0x35f4], R230 ;  /* 0x0035f4e601007387 */ /* 0x0007e20000100800 */
[----:B-1----:R-:W-:-:S03]  /*37dc0*/  IMAD.MOV.U32 R228, RZ, RZ, R4 ;  /* 0x000000ffffe47224 */ /* 0x002fc600078e0004 */
[----:B------:R1:W-:Y:S01]  /*37dd0*/  STL [R1+0x35f0], R231 ;  /* 0x0035f0e701007387 */ /* 0x0003e20000100800 */
[----:B--2---:R-:W-:Y:S02]  /*37de0*/  IMAD.MOV.U32 R229, RZ, RZ, R5 ;  /* 0x000000ffffe57224 */ /* 0x004fe400078e0005 */
[----:B---3--:R-:W-:Y:S01]  /*37df0*/  IMAD.MOV.U32 R230, RZ, RZ, R6 ;  /* 0x000000ffffe67224 */ /* 0x008fe200078e0006 */
[----:B-1----:R-:W-:Y:S02]  /*37e00*/  MOV R231, R7 ;  /* 0x0000000700e77202 */ /* 0x002fe40000000f00 */
[C---:B------:R-:W-:Y:S01]  /*37e10*/  HMMA.1688.F32.TF32 R4, R80.reuse, R200, R120 ;  /* 0x000000c85004723c */ /* 0x040fe20000081078 */
[----:B------:R-:W-:Y:S11]  /*37e20*/  STL.64 [R1+0x20], R8 ;  /* 0x0000200801007387 */ /* 0x000ff60000100a00 */
[----:B------:R-:W-:Y:S11]  /*37e30*/  @!UPT UIADD3 URZ, URZ, URZ, URZ ;  /* 0x0000003f3f3ff290 */ /* 0x000ff6000fffe03f */
[----:B------:R-:W-:Y:S01]  /*37e40*/  @!UPT UIADD3 URZ, URZ, URZ, URZ ;  /* 0x0000003f3f3ff290 */ /* 0x000fe2000fffe03f */
[----:B------:R-:W-:Y:S01]  /*37e50*/  IMAD.MOV.U32 R224, RZ, RZ, R4 ;  /* 0x000000ffffe07224 */ /* 0x000fe200078e0004 */
[----:B------:R-:W-:Y:S01]  /*37e60*/  MOV R180, R7 ;  /* 0x0000000700b47202 */ /* 0x000fe20000000f00 */
[----:B------:R-:W-:Y:S02]  /*37e70*/  IMAD.MOV.U32 R225, RZ, RZ, R5 ;  /* 0x000000ffffe17224 */ /* 0x000fe400078e0005 */
[----:B------:R-:W-:Y:S02]  /*37e80*/  IMAD.MOV.U32 R226, RZ, RZ, R6 ;  /* 0x000000ffffe27224 */ /* 0x000fe400078e0006 */
[----:B------:R-:W-:Y:S01]  /*37e90*/  HMMA.1688.F32.TF32 R4, R80, R196, R128 ;  /* 0x000000c45004723c */ /* 0x000fe20000081080 */
[----:B------:R1:W-:Y:S07]  /*37ea0*/  STL.64 [R1+0x28], R10 ;  /* 0x0000280a01007387 */ /* 0x0003ee0000100a00 */
[C---:B-1----:R-:W-:Y:S11]  /*37eb0*/  HMMA.1688.F32.TF32 R8, R76.reuse, R188, R12 ;  /* 0x000000bc4c08723c */ /* 0x042ff6000008100c */
[----:B------:R-:W-:Y:S05]  /*37ec0*/  @!UPT UIADD3 URZ, URZ, URZ, URZ ;  /* 0x0000003f3f3ff290 */ /* 0x000fea000fffe03f */
[----:B------:R-:W-:Y:S01]  /*37ed0*/  IMAD.MOV.U32 R181, RZ, RZ, R4 ;  /* 0x000000ffffb57224 */ /* 0x000fe200078e0004 */
[----:B------:R-:W-:Y:S01]  /*37ee0*/  MOV R227, R7 ;  /* 0x0000000700e37202 */ /* 0x000fe20000000f00 */
[----:B------:R-:W-:Y:S02]  /*37ef0*/  IMAD.MOV.U32 R182, RZ, RZ, R5 ;  /* 0x000000ffffb67224 */ /* 0x000fe400078e0005 */
[----:B------:R-:W-:Y:S02]  /*37f00*/  IMAD.MOV.U32 R183, RZ, RZ, R6 ;  /* 0x000000ffffb77224 */ /* 0x000fe400078e0006 */
[C---:B------:R-:W-:Y:S01]  /*37f10*/  HMMA.1688.F32.TF32 R4, R76.reuse, R184, R124 ;  /* 0x000000b84c04723c */ /* 0x040fe2000008107c */
[----:B------:R-:W-:Y:S07]  /*37f20*/  STL.64 [R1+0xa0], R8 ;  /* 0x0000a00801007387 */ /* 0x000fee0000100a00 */
[C---:B------:R-:W-:Y:S01]  /*37f30*/  HMMA.1688.F32.TF32 R12, R76.reuse, R220, R244 ;  /* 0x000000dc4c0c723c */ /* 0x040fe200000810f4 */
[----:B------:R1:W-:Y:S07]  /*37f40*/  STL.64 [R1+0xa8], R10 ;  /* 0x0000a80a01007387 */ /* 0x0003ee0000100a00 */
[C---:B-1----:R-:W-:Y:S07]  /*37f50*/  HMMA.1688.F32.TF32 R8, R76.reuse, R216, R16 ;  /* 0x000000d84c08723c */ /* 0x042fee0000081010 */
[----:B------:R-:W-:Y:S04]  /*37f60*/  STL.64 [R1+0x340], R4 ;  /* 0x0003400401007387 */ /* 0x000fe80000100a00 */
[----:B------:R1:W-:Y:S02]  /*37f70*/  STL.64 [R1+0x348], R6 ;  /* 0x0003480601007387 */ /* 0x0003e40000100a00 */
[----:B-1----:R-:W-:Y:S02]  /*37f80*/  HMMA.1688.F32.TF32 R4, R76, R212, R248 ;  /* 0x000000d44c04723c */ /* 0x002fe400000810f8 */
[----:B------:R-:W-:Y:S04]  /*37f90*/  STL.64 [R1+0x370], R12 ;  /* 0x0003700c01007387 */ /* 0x000fe80000100a00 */
[----:B------:R-:W-:Y:S04]  /*37fa0*/  STL.64 [R1+0x378], R14 ;  /* 0x0003780e01007387 */ /* 0x000fe80000100a00 */
[----:B------:R-:W2:Y:S04]  /*37fb0*/  LDL.LU R16, [R1+0x160] ;  /* 0x0001600001107983 */ /* 0x000ea80000300800 */
[----:B------:R-:W-:Y:S04]  /*37fc0*/  STL.64 [R1+0x3a0], R8 ;  /* 0x0003a00801007387 */ /* 0x000fe80000100a00 */
[----:B------:R-:W-:Y:S05]  /*37fd0*/  STL.64 [R1+0x3a8], R10 ;  /* 0x0003a80a01007387 */ /* 0x000fea0000100a00 */
[----:B------:R1:W-:Y:S04]  /*37fe0*/  STL.64 [R1+0x3d0], R4 ;  /* 0x0003d00401007387 */ /* 0x0003e80000100a00 */
[----:B------:R3:W-:Y:S04]  /*37ff0*/  STL.64 [R1+0x3d8], R6 ;  /* 0x0003d80601007387 */ /* 0x0007e80000100a00 */
[----:B------:R-:W2:Y:S04]  /*38000*/  LDL.LU R17, [R1+0x164] ;  /* 0x0001640001117983 */ /* 0x000ea80000300800 */
[----:B------:R-:W2:Y:S04]  /*38010*/  LDL.LU R18, [R1+0x168] ;  /* 0x0001680001127983 */ /* 0x000ea80000300800 */
[----:B------:R-:W2:Y:S04]  /*38020*/  LDL.LU R19, [R1+0x16c] ;  /* 0x00016c0001137983 */ /* 0x000ea80000300800 */
[----:B------:R-:W4:Y:S04]  /*38030*/  LDL.LU R244, [R1+0x170] ;  /* 0x0001700001f47983 */ /* 0x000f280000300800 */
[----:B------:R-:W4:Y:S04]  /*38040*/  LDL.LU R245, [R1+0x174] ;  /* 0x0001740001f57983 */ /* 0x000f280000300800 */
[----:B------:R-:W4:Y:S01]  /*38050*/  LDL.LU R246, [R1+0x178] ;  /* 0x0001780001f67983 */ /* 0x000f220000300800 */
[C---:B------:R-:W-:Y:S03]  /*38060*/  HMMA.1688.F32.TF32 R232, R80.reuse, R220, R232 ;  /* 0x000000dc50e8723c */ /* 0x040fe600000810e8 */
[----:B------:R-:W4:Y:S04]  /*38070*/  LDL.LU R247, [R1+0x17c] ;  /* 0x00017c0001f77983 */ /* 0x000f280000300800 */
[----:B------:R-:W2:Y:S01]  /*38080*/  LDL.LU R124, [R1+0x180] ;  /* 0x00018000017c7983 */ /* 0x000ea20000300800 */
[C---:B------:R-:W-:Y:S03]  /*38090*/  HMMA.1688.F32.TF32 R236, R80.reuse, R216, R236 ;  /* 0x000000d850ec723c */ /* 0x040fe600000810ec */
[----:B------:R-:W2:Y:S04]  /*380a0*/  LDL.LU R125, [R1+0x184] ;  /* 0x00018400017d7983 */ /* 0x000ea80000300800 */
[----:B------:R-:W2:Y:S01]  /*380b0*/  LDL.LU R126, [R1+0x188] ;  /* 0x00018800017e7983 */ /* 0x000ea20000300800 */
[C---:B------:R-:W-:Y:S03]  /*380c0*/  HMMA.1688.F32.TF32 R240, R80.reuse, R212, R132 ;  /* 0x000000d450f0723c */ /* 0x040fe60000081084 */
[----:B------:R-:W2:Y:S05]  /*380d0*/  LDL.LU R127, [R1+0x18c] ;  /* 0x00018c00017f7983 */ /* 0x000eaa0000300800 */
[----:B------:R-:W-:Y:S01]  /*380e0*/  HMMA.1688.F32.TF32 R80, R80, R192, R56 ;  /* 0x000000c05050723c */ /* 0x000fe20000081038 */
        /* <DEDUP_REMOVED lines=68> */
[----:B-1----:R-:W4:Y:S04]  /*38530*/  LDL.LU R4, [R1+0x480] ;  /* 0x0004800001047983 */ /* 0x002f280000300800 */
[----:B------:R-:W4:Y:S04]  /*38540*/  LDL.LU R5, [R1+0x484] ;  /* 0x0004840001057983 */ /* 0x000f280000300800 */
[----:B---3--:R-:W3:Y:S04]  /*38550*/  LDL.LU R6, [R1+0x488] ;  /* 0x0004880001067983 */ /* 0x008ee80000300800 */
        /* <DEDUP_REMOVED lines=25> */
[C---:B--2---:R-:W-:Y:S08]  /*386f0*/  HMMA.1688.F32.TF32 R20, R76.reuse, R196, R20 ;  /* 0x000000c44c14723c */ /* 0x044ff00000081014 */
[C---:B----4-:R-:W-:Y:S08]  /*38700*/  HMMA.1688.F32.TF32 R88, R76.reuse, R204, R88 ;  /* 0x000000cc4c58723c */ /* 0x050ff00000081058 */
[C---:B------:R-:W-:Y:S08]  /*38710*/  HMMA.1688.F32.TF32 R92, R76.reuse, R208, R92 ;  /* 0x000000d04c5c723c */ /* 0x040ff0000008105c */
[C---:B------:R-:W-:Y:S11]  /*38720*/  HMMA.1688.F32.TF32 R72, R76.reuse, R200, R72 ;  /* 0x000000c84c48723c */ /* 0x040ff60000081048 */
[----:B------:R-:W-:Y:S04]  /*38730*/  @!UPT UIADD3 URZ, URZ, URZ, URZ ;  /* 0x0000003f3f3ff290 */ /* 0x000fe8000fffe03f */
[----:B------:R-:W-:Y:S04]  /*38740*/  STL.64 [R1+0x3e0], R92 ;  /* 0x0003e05c01007387 */ /* 0x000fe80000100a00 */
[----:B------:R1:W-:Y:S04]  /*38750*/  STL.64 [R1+0x3e8], R94 ;  /* 0x0003e85e01007387 */ /* 0x0003e80000100a00 */
[----:B-1----:R-:W2:Y:S04]  /*38760*/  LDL.LU.64 R94, [R1+0x3790] ;  /* 0x00379000015e7983 */ /* 0x002ea80000300a00 */
[----:B------:R-:W2:Y:S04]  /*38770*/  LDL.LU.64 R92, [R1+0x3788] ;  /* 0x00378800015c7983 */ /* 0x000ea80000300a00 */
[----:B------:R-:W-:Y:S04]  /*38780*/  STL.64 [R1+0x400], R88 ;  /* 0x0004005801007387 */ /* 0x000fe80000100a00 */
[----:B------:R1:W-:Y:S01]  /*38790*/  STL.64 [R1+0x408], R90 ;  /* 0x0004085a01007387 */ /* 0x0003e20000100a00 */
[----:B------:R-:W-:Y:S03]  /*387a0*/  HMMA.1688.F32.TF32 R76, R76, R192, R32 ;  /* 0x000000c04c4c723c */ /* 0x000fe60000081020 */
[----:B-1----:R-:W4:Y:S04]  /*387b0*/  LDL.LU.64 R90, [R1+0x3780] ;  /* 0x00378000015a7983 */ /* 0x002f280000300a00 */
[----:B------:R-:W4:Y:S04]  /*387c0*/  LDL.LU.64 R88, [R1+0x3778] ;  /* 0x0037780001587983 */ /* 0x000f280000300a00 */
        /* <DEDUP_REMOVED lines=8> */
[----:B------:R-:W3:Y:S04]  /*38850*/  LDL.LU.64 R34, [R1+0x3750] ;  /* 0x0037500001227983 */ /* 0x000ee80000300a00 */
[----:B------:R-:W3:Y:S04]  /*38860*/  LDL.LU.64 R32, [R1+0x3748] ;  /* 0x0037480001207983 */ /* 0x000ee80000300a00 */
[----:B------:R1:W-:Y:S04]  /*38870*/  STL.64 [R1+0x440], R76 ;  /* 0x0004404c01007387 */ /* 0x0003e80000100a00 */
[----:B------:R1:W-:Y:S04]  /*38880*/  STL.64 [R1+0x448], R78 ;  /* 0x0004484e01007387 */ /* 0x0003e80000100a00 */
[----:B-1----:R-:W2:Y:S04]  /*38890*/  LDL.LU R76, [R1+0x240] ;  /* 0x00024000014c7983 */ /* 0x002ea80000300800 */
[----:B------:R-:W2:Y:S04]  /*388a0*/  LDL.LU R77, [R1+0x244] ;  /* 0x00024400014d7983 */ /* 0x000ea80000300800 */
[----:B------:R-:W2:Y:S04]  /*388b0*/  LDL.LU R78, [R1+0x248] ;  /* 0x00024800014e7983 */ /* 0x000ea80000300800 */
[----:B------:R-:W2:Y:S01]  /*388c0*/  LDL.LU R79, [R1+0x24c] ;  /* 0x00024c00014f7983 */ /* 0x000ea20000300800 */
[C---:B---3--:R-:W-:Y:S08]  /*388d0*/  HMMA.1688.F32.TF32 R4, R32.reuse, R188, R4 ;  /* 0x000000bc2004723c */ /* 0x048ff00000081004 */
[C---:B------:R-:W-:Y:S08]  /*388e0*/  HMMA.1688.F32.TF32 R24, R32.reuse, R184, R24 ;  /* 0x000000b82018723c */ /* 0x040ff00000081018 */
[C---:B------:R-:W-:Y:S08]  /*388f0*/  HMMA.1688.F32.TF32 R28, R32.reuse, R220, R28 ;  /* 0x000000dc201c723c */ /* 0x040ff0000008101c */
[C---:B------:R-:W-:Y:S08]  /*38900*/  HMMA.1688.F32.TF32 R140, R32.reuse, R216, R140 ;  /* 0x000000d8208c723c */ /* 0x040ff0000008108c */
[C---:B------:R-:W-:Y:S01]  /*38910*/  HMMA.1688.F32.TF32 R68, R32.reuse, R212, R68 ;  /* 0x000000d42044723c */ /* 0x040fe20000081044 */
[----:B------:R-:W-:Y:S07]  /*38920*/  STL.64 [R1+0x5c0], R4 ;  /* 0x0005c00401007387 */ /* 0x000fee0000100a00 */
[C---:B------:R-:W-:Y:S01]  /*38930*/  HMMA.1688.F32.TF32 R8, R32.reuse, R208, R8 ;  /* 0x000000d02008723c */ /* 0x040fe20000081008 */
[----:B------:R1:W-:Y:S07]  /*38940*/  STL.64 [R1+0x5c8], R6 ;  /* 0x0005c80601007387 */ /* 0x0003ee0000100a00 */
[C---:B------:R-:W-:Y:S01]  /*38950*/  HMMA.1688.F32.TF32 R176, R32.reuse, R204, R176 ;  /* 0x000000cc20b0723c */ /* 0x040fe200000810b0 */
[----:B-1----:R-:W3:Y:S07]  /*38960*/  LDL.LU.64 R6, [R1+0x3740] ;  /* 0x0037400001067983 */ /* 0x002eee0000300a00 */
[C---:B------:R-:W-:Y:S01]  /*38970*/  HMMA.1688.F32.TF32 R136, R32.reuse, R200, R136 ;  /* 0x000000c82088723c */ /* 0x040fe20000081088 */
[----:B------:R-:W-:Y:S04]  /*38980*/  STL.64 [R1+0x5b0], R24 ;  /* 0x0005b01801007387 */ /* 0x000fe80000100a00 */
[----:B------:R1:W-:Y:S03]  /*38990*/  STL.64 [R1+0x5b8], R26 ;  /* 0x0005b81a01007387 */ /* 0x0003e60000100a00 */
[C---:B------:R-:W-:Y:S01]  /*389a0*/  HMMA.1688.F32.TF32 R64, R32.reuse, R196, R64 ;  /* 0x000000c42040723c */ /* 0x040fe20000081040 */
[----:B-1----:R-:W2:Y:S04]  /*389b0*/  LDL.LU.64 R26, [R1+0x3738] ;  /* 0x00373800011a7983 */ /* 0x002ea80000300a00 */
[----:B------:R-:W2:Y:S04]  /*389c0*/  LDL.LU.64 R24, [R1+0x3730] ;  /* 0x0037300001187983 */ /* 0x000ea80000300a00 */
[----:B------:R-:W-:Y:S04]  /*389d0*/  STL.64 [R1+0x5a0], R28 ;  /* 0x0005a01c01007387 */ /* 0x000fe80000100a00 */
[----:B------:R1:W-:Y:S01]  /*389e0*/  STL.64 [R1+0x5a8], R30 ;  /* 0x0005a81e01007387 */ /* 0x0003e20000100a00 */
[----:B------:R-:W-:Y:S03]  /*389f0*/  HMMA.1688.F32.TF32 R32, R32, R192, R36 ;  /* 0x000000c02020723c */ /* 0x000fe60000081024 */
        /* <DEDUP_REMOVED lines=8> */
[----:B-1----:R-:W3:Y:S04]  /*38a80*/  LDL.LU.64 R70, [R1+0x3708] ;  /* 0x0037080001467983 */ /* 0x002ee80000300a00 */
[----:B------:R-:W3:Y:S04]  /*38a90*/  LDL.LU.64 R68, [R1+0x3700] ;  /* 0x0037000001447983 */ /* 0x000ee80000300a00 */
[----:B------:R-:W-:Y:S04]  /*38aa0*/  STL.64 [R1+0x570], R8 ;  /* 0x0005700801007387 */ /* 0x000fe80000100a00 */
[----:B------:R1:W-:Y:S04]  /*38ab0*/  STL.64 [R1+0x578], R10 ;  /* 0x0005780a01007387 */ /* 0x0003e80000100a00 */
[----:B-1----:R-:W3:Y:S04]  /*38ac0*/  LDL.LU.64 R10, [R1+0x36f8] ;  /* 0x0036f800010a7983 */ /* 0x002ee80000300a00 */
[----:B------:R-:W-:Y:S04]  /*38ad0*/  STL.64 [R1+0x560], R176 ;  /* 0x000560b001007387 */ /* 0x000fe80000100a00 */
[----:B------:R1:W-:Y:S04]  /*38ae0*/  STL.64 [R1+0x568], R178 ;  /* 0x000568b201007387 */ /* 0x0003e80000100a00 */
[----:B-1----:R-:W3:Y:S04]  /*38af0*/  LDL.LU.64 R178, [R1+0x36f0] ;  /* 0x0036f00001b27983 */ /* 0x002ee80000300a00 */
[----:B------:R-:W3:Y:S04]  /*38b00*/  LDL.LU.64 R176, [R1+0x36e8] ;  /* 0x0036e80001b07983 */ /* 0x000ee80000300a00 */
[----:B------:R-:W-:Y:S04]  /*38b10*/  STL.64 [R1+0x550], R136 ;  /* 0x0005508801007387 */ /* 0x000fe80000100a00 */
[----:B------:R1:W-:Y:S01]  /*38b20*/  STL.64 [R1+0x558], R138 ;  /* 0x0005588a01007387 */ /* 0x0003e20000100a00 */
[----:B------:R-:W-:-:S03]  /*38b30*/  IMAD.MOV.U32 R0, RZ, RZ, R34 ;  /* 0x000000ffff007224 */ /* 0x000fc600078e0022 */
[----:B-1----:R-:W3:Y:S04]  /*38b40*/  LDL.LU.64 R138, [R1+0x36e0] ;  /* 0x0036e000018a7983 */ /* 0x002ee80000300a00 */
[----:B------:R-:W3:Y:S04]  /*38b50*/  LDL.LU.64 R136, [R1+0x36d8] ;  /* 0x0036d80001887983 */ /* 0x000ee80000300a00 */
[----:B------:R-:W-:Y:S04]  /*38b60*/  STL.64 [R1+0x530], R64 ;  /* 0x0005304001007387 */ /* 0x000fe80000100a00 */
[----:B------:R1:W-:Y:S01]  /*38b70*/  STL.64 [R1+0x538], R66 ;  /* 0x0005384201007387 */ /* 0x0003e20000100a00 */
[----:B------:R-:W-:-:S03]  /*38b80*/  IMAD.MOV.U32 R2, RZ, RZ, R35 ;  /* 0x000000ffff027224 */ /* 0x000fc600078e0023 */
[----:B-1----:R-:W3:Y:S04]  /*38b90*/  LDL.LU.64 R66, [R1+0x36d0] ;  /* 0x0036d00001427983 */ /* 0x002ee80000300a00 */
[----:B------:R-:W3:Y:S04]  /*38ba0*/  LDL.LU.64 R64, [R1+0x36c8] ;  /* 0x0036c80001407983 */ /* 0x000ee80000300a00 */
[----:B------:R-:W3:Y:S04]  /*38bb0*/  LDL.LU.64 R38, [R1+0x36c0] ;  /* 0x0036c00001267983 */ /* 0x000ee80000300a00 */
[----:B------:R1:W-:Y:S04]  /*38bc0*/  STL.64 [R1+0x520], R32 ;  /* 0x0005202001007387 */ /* 0x0003e80000100a00 */
[----:B-1----:R-:W3:Y:S04]  /*38bd0*/  LDL.LU R32, [R1+0x260] ;  /* 0x0002600001207983 */ /* 0x002ee80000300800 */
[----:B------:R-:W3:Y:S04]  /*38be0*/  LDL.LU R33, [R1+0x264] ;  /* 0x0002640001217983 */ /* 0x000ee80000300800 */
[----:B------:R-:W3:Y:S04]  /*38bf0*/  LDL.LU R34, [R1+0x268] ;  /* 0x0002680001227983 */ /* 0x000ee80000300800 */
[----:B------:R-:W3:Y:S01]  /*38c00*/  LDL.LU R35, [R1+0x26c] ;  /* 0x00026c0001237983 */ /* 0x000ee20000300800 */
[C---:B--2---:R-:W-:Y:S08]  /*38c10*/  HMMA.1688.F32.TF32 R76, R28.reuse, R184, R76 ;  /* 0x000000b81c4c723c */ /* 0x044ff0000008104c */
[C---:B------:R-:W-:Y:S08]  /*38c20*/  HMMA.1688.F32.TF32 R132, R28.reuse, R216, R132 ;  /* 0x000000d81c84723c */ /* 0x040ff00000081084 */
[C---:B---3--:R-:W-:Y:S11]  /*38c30*/  HMMA.1688.F32.TF32 R32, R28.reuse, R188, R32 ;  /* 0x000000bc1c20723c */ /* 0x048ff60000081020 */
[----:B------:R-:W-:Y:S11]  /*38c40*/  @!UPT UIADD3 URZ, URZ, URZ, URZ ;  /* 0x0000003f3f3ff290 */ /* 0x000ff6000fffe03f */
[----:B------:R-:W-:Y:S01]  /*38c50*/  @!UPT UIADD3 URZ, URZ, URZ, URZ ;  /* 0x0000003f3f3ff290 */ /* 0x000fe2000fffe03f */
[----:B------:R-:W-:Y:S04]  /*38c60*/  STL.64 [R1+0x5e0], R32 ;  /* 0x0005e02001007387 */ /* 0x000fe80000100a00 */
[----:B------:R1:W-:Y:S02]  /*38c70*/  STL.64 [R1+0x5e8], R34 ;  /* 0x0005e82201007387 */ /* 0x0003e40000100a00 */
[C---:B-1----:R-:W-:Y:S02]  /*38c80*/  HMMA.1688.F32.TF32 R32, R28.reuse, R220, R172 ;  /* 0x000000dc1c20723c */ /* 0x042fe400000810ac */
[----:B------:R-:W-:Y:S04]  /*38c90*/  STL.64 [R1+0x5d0], R76 ;  /* 0x0005d04c01007387 */ /* 0x000fe80000100a00 */
[----:B------:R1:W-:Y:S02]  /*38ca0*/  STL.64 [R1+0x5d8], R78 ;  /* 0x0005d84e01007387 */ /* 0x0003e40000100a00 */
[C---:B-1----:R-:W-:Y:S11]  /*38cb0*/  HMMA.1688.F32.TF32 R76, R28.reuse, R212, R60 ;  /* 0x000000d41c4c723c */ /* 0x042ff6000008103c */
[----:B------:R-:W-:Y:S04]  /*38cc0*/  @!UPT UIADD3 URZ, URZ, URZ, URZ ;  /* 0x0000003f3f3ff290 */ /* 0x000fe8000fffe03f */
[----:B------:R-:W-:Y:S04]  /*38cd0*/  STL.64 [R1+0x510], R32 ;  /* 0x0005102001007387 */ /* 0x000fe80000100a00 */
[----:B------:R1:W-:Y:S02]  /*38ce0*/  STL.64 [R1+0x518], R34 ;  /* 0x0005182201007387 */ /* 0x0003e40000100a00 */
[C---:B-1----:R-:W-:Y:S02]  /*38cf0*/  HMMA.1688.F32.TF32 R32, R28.reuse, R208, R40 ;  /* 0x000000d01c20723c */ /* 0x042fe40000081028 */
[----:B------:R-:W-:Y:S04]  /*38d00*/  STL.64 [R1+0x500], R132 ;  /* 0x0005008401007387 */ /* 0x000fe80000100a00 */
[----:B------:R-:W-:Y:S02]  /*38d10*/  STL.64 [R1+0x508], R134 ;  /* 0x0005088601007387 */ /* 0x000fe40000100a00 */
[C---:B------:R-:W-:Y:S02]  /*38d20*/  HMMA.1688.F32.TF32 R60, R28.reuse, R204, R120 ;  /* 0x000000cc1c3c723c */ /* 0x040fe40000081078 */
[----:B------:R-:W-:Y:S04]  /*38d30*/  STL.64 [R1+0x4f0], R76 ;  /* 0x0004f04c01007387 */ /* 0x000fe80000100a00 */
[----:B------:R-:W-:Y:S02]  /*38d40*/  STL.64 [R1+0x4f8], R78 ;  /* 0x0004f84e01007387 */ /* 0x000fe40000100a00 */
[C---:B------:R-:W-:Y:S07]  /*38d50*/  HMMA.1688.F32.TF32 R40, R28.reuse, R200, R128 ;  /* 0x000000c81c28723c */ /* 0x040fee0000081080 */
[----:B------:R-:W-:Y:S04]  /*38d60*/  STL.64 [R1+0x4e0], R32 ;  /* 0x0004e02001007387 */ /* 0x000fe80000100a00 */
[----:B------:R1:W-:Y:S02]  /*38d70*/  STL.64 [R1+0x4e8], R34 ;  /* 0x0004e82201007387 */ /* 0x0003e40000100a00 */
[C---:B-1----:R-:W-:Y:S08]  /*38d80*/  HMMA.1688.F32.TF32 R32, R28.reuse, R196, R56 ;  /* 0x000000c41c20723c */ /* 0x042ff00000081038 */
[----:B------:R-:W-:Y:S08]  /*38d90*/  HMMA.1688.F32.TF32 R28, R28, R192, R12 ;  /* 0x000000c01c1c723c */ /* 0x000ff0000008100c */
[C---:B------:R-:W-:Y:S01]  /*38da0*/  HMMA.1688.F32.TF32 R12, R24.reuse, R188, R124 ;  /* 0x000000bc180c723c */ /* 0x040fe2000008107c */
        /* <DEDUP_REMOVED lines=11> */
[C---:B--2---:R-:W-:Y:S08]  /*38e60*/  HMMA.1688.F32.TF32 R28, R24.reuse, R220, R16 ;  /* 0x000000dc181c723c */ /* 0x044ff00000081010 */
[----:B-1----:R-:W-:Y:S07]  /*38e70*/  HMMA.1688.F32.TF32 R12, R24, R216, R248 ;  /* 0x000000d8180c723c */ /* 0x002fee00000810f8 */
[----:B------:R-:W-:Y:S04]  /*38e80*/  STL.64 [R1+0x470], R32 ;  /* 0x0004702001007387 */ /* 0x000fe80000100a00 */
[----:B------:R-:W-:Y:S04]  /*38e90*/  STL.64 [R1+0x478], R34 ;  /* 0x0004782201007387 */ /* 0x000fe80000100a00 */
[----:B------:R-:W2:Y:S04]  /*38ea0*/  LDL.LU R16, [R1+0x80] ;  /* 0x0000800001107983 */ /* 0x000ea80000300800 */
[----:B------:R-:W-:Y:S04]  /*38eb0*/  STL.64 [R1+0x460], R28 ;  /* 0x0004601c01007387 */ /* 0x000fe80000100a00 */
[----:B------:R-:W-:Y:S04]  /*38ec0*/  STL.64 [R1+0x468], R30 ;  /* 0x0004681e01007387 */ /* 0x000fe80000100a00 */
[----:B------:R1:W-:Y:S04]  /*38ed0*/  STL.64 [R1+0x430], R12 ;  /* 0x0004300c01007387 */ /* 0x0003e80000100a00 */
[----:B------:R3:W-:Y:S04]  /*38ee0*/  STL.64 [R1+0x438], R14 ;  /* 0x0004380e01007387 */ /* 0x0007e80000100a00 */
[----:B------:R-:W2:Y:S04]  /*38ef0*/  LDL.LU R17, [R1+0x84] ;  /* 0x0000840001117983 */ /* 0x000ea80000300800 */
[----:B------:R-:W2:Y:S04]  /*38f00*/  LDL.LU R18, [R1+0x88] ;  /* 0x0000880001127983 */ /* 0x000ea80000300800 */
[----:B------:R-:W2:Y:S04]  /*38f10*/  LDL.LU R19, [R1+0x8c] ;  /* 0x00008c0001137983 */ /* 0x000ea80000300800 */
        /* <DEDUP_REMOVED lines=58> */
[----:B---3--:R-:W-:Y:S08]  /*392c0*/  HMMA.1688.F32.TF32 R12, R20, R220, R12 ;  /* 0x000000dc140c723c */ /* 0x008ff0000008100c */
[C---:B------:R-:W-:Y:S08]  /*392d0*/  HMMA.1688.F32.TF32 R40, R24.reuse, R196, R40 ;  /* 0x000000c41828723c */ /* 0x040ff00000081028 */
[C---:B------:R-:W-:Y:S08]  /*392e0*/  HMMA.1688.F32.TF32 R60, R24.reuse, R200, R60 ;  /* 0x000000c8183c723c */ /* 0x040ff0000008103c */
[C---:B------:R-:W-:Y:S08]  /*392f0*/  HMMA.1688.F32.TF32 R76, R24.reuse, R212, R76 ;  /* 0x000000d4184c723c */ /* 0x040ff0000008104c */
[C---:B------:R-:W-:Y:S08]  /*39300*/  HMMA.1688.F32.TF32 R172, R24.reuse, R208, R172 ;  /* 0x000000d018ac723c */ /* 0x040ff000000810ac */
[C---:B------:R-:W-:Y:S07]  /*39310*/  HMMA.1688.F32.TF32 R132, R24.reuse, R204, R132 ;  /* 0x000000cc1884723c */ /* 0x040fee0000081084 */
[----:B------:R1:W-:Y:S04]  /*39320*/  STL.64 [R1+0x3c0], R76 ;  /* 0x0003c04c01007387 */ /* 0x0003e80000100a00 */
[----:B------:R2:W-:Y:S01]  /*39330*/  STL.64 [R1+0x3c8], R78 ;  /* 0x0003c84e01007387 */ /* 0x0005e20000100a00 */
[----:B------:R-:W-:Y:S03]  /*39340*/  HMMA.1688.F32.TF32 R24, R24, R192, R120 ;  /* 0x000000c01818723c */ /* 0x000fe60000081078 */
[----:B-1----:R-:W3:Y:S04]  /*39350*/  LDL.LU R76, [R1] ;  /* 0x00000000014c7983 */ /* 0x002ee80000300800 */
[----:B------:R-:W3:Y:S01]  /*39360*/  LDL.LU R77, [R1+0x4] ;  /* 0x00000400014d7983 */ /* 0x000ee20000300800 */
[----:B--2---:R-:W-:Y:S01]  /*39370*/  IMAD.MOV.U32 R78, RZ, RZ, R3 ;  /* 0x000000ffff4e7224 */ /* 0x004fe200078e0003 */
[----:B------:R-:W-:-:S02]  /*39380*/  MOV R79, R252 ;  /* 0x000000fc004f7202 */ /* 0x000fc40000000f00 */
[----:B------:R-:W2:Y:S01]  /*39390*/  LDL.LU R3, [R1+0x36bc] ;  /* 0x0036bc0001037983 */ /* 0x000ea20000300800 */
[C---:B------:R-:W-:Y:S03]  /*393a0*/  HMMA.1688.F32.TF32 R56, R20.reuse, R184, R56 ;  /* 0x000000b81438723c */ /* 0x040fe60000081038 */
[----:B------:R-:W4:Y:S05]  /*393b0*/  LDL.LU R252, [R1+0x36b8] ;  /* 0x0036b80001fc7983 */ /* 0x000f2a0000300800 */
[C---:B------:R-:W-:Y:S01]  /*393c0*/  HMMA.1688.F32.TF32 R128, R20.reuse, R188, R128 ;  /* 0x000000bc1480723c */ /* 0x040fe20000081080 */
[----:B------:R-:W-:Y:S04]  /*393d0*/  STL.64 [R1+0x390], R172 ;  /* 0x000390ac01007387 */ /* 0x000fe80000100a00 */
[----:B------:R1:W-:Y:S04]  /*393e0*/  STL.64 [R1+0x398], R174 ;  /* 0x000398ae01007387 */ /* 0x0003e80000100a00 */
[----:B-1----:R-:W3:Y:S04]  /*393f0*/  LDL.LU.64 R174, [R1+0x36b0] ;  /* 0x0036b00001ae7983 */ /* 0x002ee80000300a00 */
[----:B------:R-:W3:Y:S04]  /*39400*/  LDL.LU.64 R172, [R1+0x36a8] ;  /* 0x0036a80001ac7983 */ /* 0x000ee80000300a00 */
[----:B------:R-:W-:Y:S04]  /*39410*/  STL.64 [R1+0x360], R132 ;  /* 0x0003608401007387 */ /* 0x000fe80000100a00 */
[----:B------:R1:W-:Y:S01]  /*39420*/  STL.64 [R1+0x368], R134 ;  /* 0x0003688601007387 */ /* 0x0003e20000100a00 */
[C---:B------:R-:W-:Y:S03]  /*39430*/  HMMA.1688.F32.TF32 R244, R20.reuse, R212, R244 ;  /* 0x000000d414f4723c */ /* 0x040fe600000810f4 */
[----:B-1----:R-:W3:Y:S04]  /*39440*/  LDL.LU.64 R134, [R1+0x36a0] ;  /* 0x0036a00001867983 */ /* 0x002ee80000300a00 */
[----:B------:R-:W3:Y:S04]  /*39450*/  LDL.LU.64 R132, [R1+0x3698] ;  /* 0x0036980001847983 */ /* 0x000ee80000300a00 */
[----:B------:R-:W-:Y:S04]  /*39460*/  STL.64 [R1+0x330], R60 ;  /* 0x0003303c01007387 */ /* 0x000fe80000100a00 */
[----:B------:R1:W-:Y:S01]  /*39470*/  STL.64 [R1+0x338], R62 ;  /* 0x0003383e01007387 */ /* 0x0003e20000100a00 */
[----:B------:R-:W-:Y:S03]  /*39480*/  HMMA.1688.F32.TF32 R248, R20, R204, R248 ;  /* 0x000000cc14f8723c */ /* 0x000fe600000810f8 */
[----:B-1----:R-:W3:Y:S04]  /*39490*/  LDL.LU.64 R62, [R1+0x3690] ;  /* 0x00369000013e7983 */ /* 0x002ee80000300a00 */
[----:B------:R-:W3:Y:S04]  /*394a0*/  LDL.LU.64 R60, [R1+0x3688] ;  /* 0x00368800013c7983 */ /* 0x000ee80000300a00 */
[----:B------:R-:W-:Y:S04]  /*394b0*/  STL.64 [R1+0x310], R40 ;  /* 0x0003102801007387 */ /* 0x000fe80000100a00 */
[----:B------:R1:W-:Y:S04]  /*394c0*/  STL.64 [R1+0x318], R42 ;  /* 0x0003182a01007387 */ /* 0x0003e80000100a00 */
[----:B-1----:R-:W3:Y:S04]  /*394d0*/  LDL.LU.64 R42, [R1+0x3680] ;  /* 0x00368000012a7983 */ /* 0x002ee80000300a00 */
[----:B------:R-:W3:Y:S04]  /*394e0*/  LDL.LU.64 R122, [R1+0x3678] ;  /* 0x00367800017a7983 */ /* 0x000ee80000300a00 */
[----:B------:R-:W3:Y:S04]  /*394f0*/  LDL.LU.64 R120, [R1+0x3670] ;  /* 0x0036700001787983 */ /* 0x000ee80000300a00 */
[----:B------:R-:W-:Y:S04]  /*39500*/  STL.64 [R1+0x2e0], R24 ;  /* 0x0002e01801007387 */ /* 0x000fe80000100a00 */
[----:B------:R-:W-:Y:S04]  /*39510*/  STL.64 [R1+0x2e8], R26 ;  /* 0x0002e81a01007387 */ /* 0x000fe80000100a00 */
        /* <DEDUP_REMOVED lines=9> */
[----:B------:R1:W-:Y:S01]  /*395b0*/  STL.64 [R1+0x288], R14 ;  /* 0x0002880e01007387 */ /* 0x0003e20000100a00 */
[----:B------:R-:W-:Y:S01]  /*395c0*/  IMAD.MOV.U32 R189, RZ, RZ, R18 ;  /* 0x000000ffffbd7224 */ /* 0x000fe200078e0012 */
[----:B------:R-:W-:Y:S01]  /*395d0*/  MOV R188, R19 ;  /* 0x0000001300bc7202 */ /* 0x000fe20000000f00 */
[----:B------:R-:W-:Y:S01]  /*395e0*/  IMAD.MOV.U32 R37, RZ, RZ, R250 ;  /* 0x000000ffff257224 */ /* 0x000fe200078e00fa */
[----:B-1----:R-:W3:Y:S04]  /*395f0*/  LDL.LU.64 R14, [R1+0x3648] ;  /* 0x00364800010e7983 */ /* 0x002ee80000300a00 */
[----:B------:R-:W-:Y:S04]  /*39600*/  STL.64 [R1+0x260], R124 ;  /* 0x0002607c01007387 */ /* 0x000fe80000100a00 */
[----:B------:R1:W-:Y:S01]  /*39610*/  STL.64 [R1+0x268], R126 ;  /* 0x0002687e01007387 */ /* 0x0003e20000100a00 */
[----:B------:R-:W-:Y:S01]  /*39620*/  MOV R36, R251 ;  /* 0x000000fb00247202 */ /* 0x000fe20000000f00 */
[----:B------:R-:W-:-:S02]  /*39630*/  IMAD.MOV.U32 R41, RZ, RZ, R248 ;  /* 0x000000ffff297224 */ /* 0x000fc400078e00f8 */
[----:B------:R-:W-:Y:S01]  /*39640*/  IMAD.MOV.U32 R40, RZ, RZ, R249 ;  /* 0x000000ffff287224 */ /* 0x000fe200078e00f9 */
[----:B-1----:R-:W3:Y:S04]  /*39650*/  LDL.LU.64 R126, [R1+0x3640] ;  /* 0x00364000017e7983 */ /* 0x002ee80000300a00 */
[----:B------:R-:W3:Y:S04]  /*39660*/  LDL.LU.64 R124, [R1+0x3638] ;  /* 0x00363800017c7983 */ /* 0x000ee80000300a00 */
[----:B------:R-:W-:Y:S04]  /*39670*/  STL.64 [R1+0x240], R244 ;  /* 0x000240f401007387 */ /* 0x000fe80000100a00 */
[----:B------:R1:W-:Y:S04]  /*39680*/  STL.64 [R1+0x248], R246 ;  /* 0x000248f601007387 */ /* 0x0003e80000100a00 */
[----:B-1----:R-:W3:Y:S04]  /*39690*/  LDL.LU.64 R246, [R1+0x3630] ;  /* 0x0036300001f67983 */ /* 0x002ee80000300a00 */
[----:B------:R-:W3:Y:S04]  /*396a0*/  LDL.LU.64 R244, [R1+0x3628] ;  /* 0x0036280001f47983 */ /* 0x000ee80000300a00 */
[----:B------:R-:W3:Y:S04]  /*396b0*/  LDL.LU.64 R18, [R1+0x3620] ;  /* 0x0036200001127983 */ /* 0x000ee80000300a00 */
[----:B------:R-:W3:Y:S04]  /*396c0*/  LDL.LU.64 R250, [R1+0x3618] ;  /* 0x0036180001fa7983 */ /* 0x000ee80000300a00 */
[----:B------:R-:W3:Y:S01]  /*396d0*/  LDL.LU.64 R248, [R1+0x3610] ;  /* 0x0036100001f87983 */ /* 0x000ee20000300a00 */
[C---:B------:R-:W-:Y:S11]  /*396e0*/  HMMA.1688.F32.TF32 R28, R20.reuse, R200, R28 ;  /* 0x000000c8141c723c */ /* 0x040ff6000008101c */
[----:B------:R-:W-:Y:S11]  /*396f0*/  @!UPT UIADD3 URZ, URZ, URZ, URZ ;  /* 0x0000003f3f3ff290 */ /* 0x000ff6000fffe03f */
[----:B------:R-:W-:Y:S01]  /*39700*/  @!UPT UIADD3 URZ, URZ, URZ, URZ ;  /* 0x0000003f3f3ff290 */ /* 0x000fe2000fffe03f */
[----:B------:R-:W-:Y:S04]  /*39710*/  STL.64 [R1+0x1e0], R28 ;  /* 0x0001e01c01007387 */ /* 0x000fe80000100a00 */
[----:B--2---:R-:W-:Y:S04]  /*39720*/  LDS R25, [R3+0x6000] ;  /* 0x0060000003197984 */ /* 0x004fe80000000800 */
[----:B----4-:R-:W-:Y:S04]  /*39730*/  LDS R24, [R252+0x6000] ;  /* 0x00600000fc187984 */ /* 0x010fe80000000800 */
[----:B------:R-:W-:Y:S04]  /*39740*/  LDS R26, [R252+0x7000] ;  /* 0x00700000fc1a7984 */ /* 0x000fe80000000800 */
[----:B------:R-:W1:Y:S04]  /*39750*/  LDS R27, [R3+0x7000] ;  /* 0x00700000031b7984 */ /* 0x000e680000000800 */
[----:B------:R2:W-:Y:S02]  /*39760*/  STL.64 [R1+0x1e8], R30 ;  /* 0x0001e81e01007387 */ /* 0x0005e40000100a00 */
[----:B--2---:R-:W-:Y:S01]  /*39770*/  HMMA.1688.F32.TF32 R28, R20, R196, R32 ;  /* 0x000000c4141c723c */ /* 0x004fe20000081020 */
[----:B------:R-:W-:-:S02]  /*39780*/  IMAD.MOV.U32 R221, RZ, RZ, R16 ;  /* 0x000000ffffdd7224 */ /* 0x000fc400078e0010 */
[----:B------:R-:W-:Y:S11]  /*39790*/  IMAD.MOV.U32 R220, RZ, RZ, R17 ;  /* 0x000000ffffdc7224 */ /* 0x000ff600078e0011 */
[----:B------:R-:W-:Y:S10]  /*397a0*/  @!UPT UIADD3 URZ, URZ, URZ, URZ ;  /* 0x0000003f3f3ff290 */ /* 0x000ff4000fffe03f */
[----:B------:R-:W-:Y:S01]  /*397b0*/  IMAD.MOV.U32 R17, RZ, RZ, R28 ;  /* 0x000000ffff117224 */ /* 0x000fe200078e001c */
[----:B------:R-:W-:Y:S01]  /*397c0*/  MOV R12, R31 ;  /* 0x0000001f000c7202 */ /* 0x000fe20000000f00 */
[----:B------:R-:W-:Y:S02]  /*397d0*/  IMAD.MOV.U32 R16, RZ, RZ, R29 ;  /* 0x000000ffff107224 */ /* 0x000fe400078e001d */
[----:B------:R-:W-:Y:S01]  /*397e0*/  IMAD.MOV.U32 R13, RZ, RZ, R30 ;  /* 0x000000ffff0d7224 */ /* 0x000fe200078e001e */
[----:B---3--:R-:W-:Y:S08]  /*397f0*/  HMMA.1688.F32.TF32 R20, R20, R192, R76 ;  /* 0x000000c01414723c */ /* 0x008ff0000008104c */
[C---:B-1----:R-:W-:Y:S08]  /*39800*/  HMMA.1688.F32.TF32 R56, R24.reuse, R42, R56 ;  /* 0x0000002a1838723c */ /* 0x042ff00000081038 */
[C---:B------:R-:W-:Y:S08]  /*39810*/  HMMA.1688.F32.TF32 R32, R24.reuse, R18, R248 ;  /* 0x000000121820723c */ /* 0x040ff000000810f8 */
[C---:B------:R-:W-:Y:S11]  /*39820*/  HMMA.1688.F32.TF32 R28, R24.reuse, R14, R244 ;  /* 0x0000000e181c723c */ /* 0x040ff600000810f4 */
[----:B------:R-:W-:Y:S04]  /*39830*/  @!UPT UIADD3 URZ, URZ, URZ, URZ ;  /* 0x0000003f3f3ff290 */ /* 0x000fe8000fffe03f */
[----:B------:R-:W-:Y:S04]  /*39840*/  STL.64 [R1+0x3b0], R32 ;  /* 0x0003b02001007387 */ /* 0x000fe80000100a00 */
[----:B------:R1:W-:Y:S02]  /*39850*/  STL.64 [R1+0x3b8], R34 ;  /* 0x0003b82201007387 */ /* 0x0003e40000100a00 */
[----:B-1----:R-:W-:Y:S02]  /*39860*/  HMMA.1688.F32.TF32 R32, R24, R38, R60 ;  /* 0x000000261820723c */ /* 0x002fe4000008103c */
[----:B------:R-:W-:Y:S04]  /*39870*/  STL.64 [R1+0x380], R28 ;  /* 0x0003801c01007387 */ /* 0x000fe80000100a00 */
[----:B------:R1:W-:Y:S04]  /*39880*/  STL.64 [R1+0x388], R30 ;  /* 0x0003881e01007387 */ /* 0x0003e80000100a00 */
[----:B------:R-:W-:Y:S01]  /*39890*/  STL.64 [R1+0x350], R56 ;  /* 0x0003503801007387 */ /* 0x000fe20000100a00 */
[----:B------:R-:W-:-:S02]  /*398a0*/  IMAD.MOV.U32 R76, RZ, RZ, R120 ;  /* 0x000000ffff4c7224 */ /* 0x000fc400078e0078 */
[----:B------:R-:W-:Y:S01]  /*398b0*/  IMAD.MOV.U32 R77, RZ, RZ, R121 ;  /* 0x000000ffff4d7224 */ /* 0x000fe200078e0079 */
[----:B------:R-:W-:Y:S01]  /*398c0*/  MOV R79, R123 ;  /* 0x0000007b004f7202 */ /* 0x000fe20000000f00 */
[----:B------:R-:W-:Y:S01]  /*398d0*/  IMAD.MOV.U32 R78, RZ, RZ, R122 ;  /* 0x000000ffff4e7224 */ /* 0x000fe200078e007a */
[----:B------:R-:W-:Y:S01]  /*398e0*/  MOV R4, R23 ;  /* 0x0000001700047202 */ /* 0x000fe20000000f00 */
[----:B------:R-:W-:Y:S01]  /*398f0*/  IMAD.MOV.U32 R9, RZ, RZ, R20 ;  /* 0x000000ffff097224 */ /* 0x000fe200078e0014 */
[C---:B-1----:R-:W-:Y:S01]  /*39900*/  HMMA.1688.F32.TF32 R28, R24.reuse, R10, R64 ;  /* 0x0000000a181c723c */ /* 0x042fe20000081040 */
[----:B------:R1:W-:Y:S01]  /*39910*/  STL.64 [R1+0x358], R58 ;  /* 0x0003583a01007387 */ /* 0x0003e20000100a00 */
[----:B------:R-:W-:Y:S02]  /*39920*/  IMAD.MOV.U32 R8, RZ, RZ, R21 ;  /* 0x000000ffff087224 */ /* 0x000fe400078e0015 */
[----:B------:R-:W-:Y:S01]  /*39930*/  IMAD.MOV.U32 R5, RZ, RZ, R22 ;  /* 0x000000ffff057224 */ /* 0x000fe200078e0016 */
[----:B------:R-:W-:Y:S04]  /*39940*/  LDS R20, [R252+0x6080] ;  /* 0x00608000fc147984 */ /* 0x000fe80000000800 */
[----:B------:R-:W-:Y:S04]  /*39950*/  STL.64 [R1+0x320], R32 ;  /* 0x0003202001007387 */ /* 0x000fe80000100a00 */
[----:B------:R2:W-:Y:S01]  /*39960*/  STL.64 [R1+0x328], R34 ;  /* 0x0003282201007387 */ /* 0x0005e20000100a00 */
[C---:B-1----:R-:W-:Y:S03]  /*39970*/  HMMA.1688.F32.TF32 R56, R24.reuse, R186, R88 ;  /* 0x000000ba1838723c */ /* 0x042fe60000081058 */
[----:B------:R-:W-:Y:S04]  /*39980*/  LDS R22, [R252+0x7080] ;  /* 0x00708000fc167984 */ /* 0x000fe80000000800 */
[----:B------:R-:W-:Y:S01]  /*39990*/  LDS R21, [R3+0x6080] ;  /* 0x0060800003157984 */ /* 0x000fe20000000800 */
[----:B--2---:R-:W-:Y:S02]  /*399a0*/  HMMA.1688.F32.TF32 R32, R24, R6, R68 ;  /* 0x000000061820723c */ /* 0x004fe40000081044 */
[----:B------:R-:W-:Y:S01]  /*399b0*/  IMAD.MOV.U32 R184, RZ, RZ, R31 ;  /* 0x000000ffffb87224 */ /* 0x000fe200078e001f */
[----:B------:R-:W1:Y:S01]  /*399c0*/  LDS R23, [R3+0x7080] ;  /* 0x0070800003177984 */ /* 0x000e620000000800 */
[----:B------:R-:W-:-:S03]  /*399d0*/  IMAD.MOV.U32 R185, RZ, RZ, R30 ;  /* 0x000000ffffb97224 */ /* 0x000fc600078e001e */
[----:B------:R2:W-:Y:S04]  /*399e0*/  STL.64 [R1+0x300], R28 ;  /* 0x0003001c01007387 */ /* 0x0005e80000100a00 */
[----:B------:R-:W-:Y:S04]  /*399f0*/  STL [R1+0x35c4], R184 ;  /* 0x0035c4b801007387 */ /* 0x000fe80000100800 */
[----:B------:R-:W-:Y:S01]  /*39a00*/  STL [R1+0x35c0], R185 ;  /* 0x0035c0b901007387 */ /* 0x000fe20000100800 */
[C---:B--2---:R-:W-:Y:S03]  /*39a10*/  HMMA.1688.F32.TF32 R28, R24.reuse, R190, R72 ;  /* 0x000000be181c723c */ /* 0x044fe60000081048 */
[----:B------:R-:W-:Y:S04]  /*39a20*/  LDS R60, [R252+0x6180] ;  /* 0x00618000fc3c7984 */ /* 0x000fe80000000800 */
[----:B------:R-:W-:Y:S04]  /*39a30*/  STL.64 [R1+0x2f0], R32 ;  /* 0x0002f02001007387 */ /* 0x000fe80000100a00 */
[----:B------:R2:W-:Y:S04]  /*39a40*/  STL.64 [R1+0x2f8], R34 ;  /* 0x0002f82201007387 */ /* 0x0005e80000100a00 */
[----:B------:R-:W-:Y:S04]  /*39a50*/  LDS R62, [R252+0x7180] ;  /* 0x00718000fc3e7984 */ /* 0x000fe80000000800 */
[----:B------:R-:W-:Y:S01]  /*39a60*/  LDS R61, [R3+0x6180] ;  /* 0x00618000033d7984 */ /* 0x000fe20000000800 */
[----:B--2---:R-:W-:Y:S03]  /*39a70*/  HMMA.1688.F32.TF32 R32, R24, R222, R92 ;  /* 0x000000de1820723c */ /* 0x004fe6000008105c */
[----:B------:R-:W-:Y:S01]  /*39a80*/  LDS R63, [R3+0x7180] ;  /* 0x00718000033f7984 */ /* 0x000fe20000000800 */
[----:B------:R-:W-:Y:S01]  /*39a90*/  IMAD.MOV.U32 R184, RZ, RZ, R30 ;  /* 0x000000ffffb87224 */ /* 0x000fe200078e001e */
[----:B------:R-:W-:-:S02]  /*39aa0*/  MOV R185, R31 ;  /* 0x0000001f00b97202 */ /* 0x000fc40000000f00 */
[----:B------:R2:W-:Y:S04]  /*39ab0*/  STL.64 [R1+0x2d0], R28 ;  /* 0x0002d01c01007387 */ /* 0x0005e80000100a00 */
[----:B------:R-:W-:Y:S04]  /*39ac0*/  STL.64 [R1+0x2b0], R56 ;  /* 0x0002b03801007387 */ /* 0x000fe80000100a00 */
[----:B------:R3:W-:Y:S01]  /*39ad0*/  STL.64 [R1+0x2b8], R58 ;  /* 0x0002b83a01007387 */ /* 0x0007e20000100a00 */
[C---:B--2---:R-:W-:Y:S07]  /*39ae0*/  HMMA.1688.F32.TF32 R28, R24.reuse, R218, R96 ;  /* 0x000000da181c723c */ /* 0x044fee0000081060 */
[----:B------:R-:W-:Y:S01]  /*39af0*/  STL.64 [R1+0x290], R32 ;  /* 0x0002902001007387 */ /* 0x000fe20000100a00 */
[C---:B---3--:R-:W-:Y:S03]  /*39b00*/  HMMA.1688.F32.TF32 R56, R24.reuse, R214, R100 ;  /* 0x000000d61838723c */ /* 0x048fe60000081064 */
[----:B------:R2:W-:Y:S05]  /*39b10*/  STL.64 [R1+0x298], R34 ;  /* 0x0002982201007387 */ /* 0x0005ea0000100a00 */
[C---:B--2---:R-:W-:Y:S07]  /*39b20*/  HMMA.1688.F32.TF32 R32, R24.reuse, R210, R104 ;  /* 0x000000d21820723c */ /* 0x044fee0000081068 */
[----:B------:R2:W-:Y:S04]  /*39b30*/  STL.64 [R1+0x270], R28 ;  /* 0x0002701c01007387 */ /* 0x0005e80000100a00 */
[----:B------:R3:W-:Y:S04]  /*39b40*/  STL.64 [R1+0x278], R30 ;  /* 0x0002781e01007387 */ /* 0x0007e80000100a00 */
[----:B--2---:R-:W2:Y:S04]  /*39b50*/  LDL.LU R28, [R1+0x540] ;  /* 0x00054000011c7983 */ /* 0x004ea80000300800 */
[----:B------:R-:W-:Y:S04]  /*39b60*/  STL.64 [R1+0x250], R56 ;  /* 0x0002503801007387 */ /* 0x000fe80000100a00 */
[----:B------:R4:W-:Y:S04]  /*39b70*/  STL.64 [R1+0x258], R58 ;  /* 0x0002583a01007387 */ /* 0x0009e80000100a00 */
[----:B------:R-:W-:Y:S04]  /*39b80*/  STL.64 [R1+0x230], R32 ;  /* 0x0002302001007387 */ /* 0x000fe80000100a00 */
[----:B------:R1:W-:Y:S04]  /*39b90*/  STL.64 [R1+0x238], R34 ;  /* 0x0002382201007387 */ /* 0x0003e80000100a00 */
[----:B------:R-:W2:Y:S04]  /*39ba0*/  LDL.LU R29, [R1+0x544] ;  /* 0x00054400011d7983 */ /* 0x000ea80000300800 */
[----:B---3--:R-:W2:Y:S04]  /*39bb0*/  LDL.LU R30, [R1+0x548] ;  /* 0x00054800011e7983 */ /* 0x008ea80000300800 */
        /* <DEDUP_REMOVED lines=9> */
[C---:B----4-:R-:W-:Y:S08]  /*39c50*/  HMMA.1688.F32.TF32 R56, R24.reuse, R206, R108 ;  /* 0x000000ce1838723c */ /* 0x050ff0000008106c */
[C---:B-1----:R-:W-:Y:S08]  /*39c60*/  HMMA.1688.F32.TF32 R32, R24.reuse, R202, R44 ;  /* 0x000000ca1820723c */ /* 0x042ff0000008102c */
[C---:B------:R-:W-:Y:S08]  /*39c70*/  HMMA.1688.F32.TF32 R44, R24.reuse, R198, R48 ;  /* 0x000000c6182c723c */ /* 0x040ff00000081030 */
[----:B------:R-:W-:Y:S01]  /*39c80*/  HMMA.1688.F32.TF32 R24, R24, R194, R52 ;  /* 0x000000c21818723c */ /* 0x000fe20000081034 */
        /* <DEDUP_REMOVED lines=9> */
[----:B------:R-:W-:Y:S04]  /*39d20*/  LDS R32, [R252+0x6100] ;  /* 0x00610000fc207984 */ /* 0x000fe80000000800 */
[----:B------:R-:W-:Y:S01]  /*39d30*/  LDS R34, [R252+0x7100] ;  /* 0x00710000fc227984 */ /* 0x000fe20000000800 */
[----:B----4-:R-:W-:Y:S03]  /*39d40*/  HMMA.1688.F32.TF32 R24, R20, R42, R128 ;  /* 0x0000002a1418723c */ /* 0x010fe60000081080 */
[----:B------:R-:W-:Y:S04]  /*39d50*/  LDS R33, [R3+0x6100] ;  /* 0x0061000003217984 */ /* 0x000fe80000000800 */
[----:B------:R-:W3:Y:S01]  /*39d60*/  LDS R35, [R3+0x7100] ;  /* 0x0071000003237984 */ /* 0x000ee20000000800 */
[----:B------:R-:W-:-:S02]  /*39d70*/  IMAD.MOV.U32 R64, RZ, RZ, R228 ;  /* 0x000000ffff407224 */ /* 0x000fc400078e00e4 */
[----:B------:R-:W-:Y:S01]  /*39d80*/  IMAD.MOV.U32 R65, RZ, RZ, R229 ;  /* 0x000000ffff417224 */ /* 0x000fe200078e00e5 */
[----:B------:R-:W-:Y:S01]  /*39d90*/  MOV R67, R231 ;  /* 0x000000e700437202 */ /* 0x000fe20000000f00 */
[----:B------:R-:W-:Y:S02]  /*39da0*/  IMAD.MOV.U32 R66, RZ, RZ, R230 ;  /* 0x000000ffff427224 */ /* 0x000fe400078e00e6 */
[----:B------:R-:W-:Y:S02]  /*39db0*/  IMAD.MOV.U32 R56, RZ, RZ, R224 ;  /* 0x000000ffff387224 */ /* 0x000fe400078e00e0 */
[----:B------:R-:W-:Y:S01]  /*39dc0*/  IMAD.MOV.U32 R57, RZ, RZ, R225 ;  /* 0x000000ffff397224 */ /* 0x000fe200078e00e1 */
[----:B------:R-:W-:Y:S01]  /*39dd0*/  MOV R59, R180 ;  /* 0x000000b4003b7202 */ /* 0x000fe20000000f00 */
[----:B------:R-:W-:Y:S01]  /*39de0*/  IMAD.MOV.U32 R58, RZ, RZ, R226 ;  /* 0x000000ffff3a7224 */ /* 0x000fe200078e00e2 */
[C---:B--2---:R-:W-:Y:S11]  /*39df0*/  HMMA.1688.F32.TF32 R48, R20.reuse, R18, R120 ;  /* 0x000000121430723c */ /* 0x044ff60000081078 */
[----:B------:R-:W-:Y:S11]  /*39e00*/  @!UPT UIADD3 URZ, URZ, URZ, URZ ;  /* 0x0000003f3f3ff290 */ /* 0x000ff6000fffe03f */
[----:B------:R-:W-:Y:S01]  /*39e10*/  @!UPT UIADD3 URZ, URZ, URZ, URZ ;  /* 0x0000003f3f3ff290 */ /* 0x000fe2000fffe03f */
        /* <DEDUP_REMOVED lines=16> */
[C---:B--2---:R-:W-:Y:S03]  /*39f20*/  HMMA.1688.F32.TF32 R44, R20.reuse, R186, R148 ;  /* 0x000000ba142c723c */ /* 0x044fe60000081094 */
[----:B------:R-:W-:Y:S04]  /*39f30*/  LDS R148, [R252+0x6200] ;  /* 0x00620000fc947984 */ /* 0x000fe80000000800 */
[----:B------:R-:W-:Y:S01]  /*39f40*/  LDS R150, [R252+0x7200] ;  /* 0x00720000fc967984 */ /* 0x000fe20000000800 */
[C---:B-1----:R-:W-:Y:S03]  /*39f50*/  HMMA.1688.F32.TF32 R24, R20.reuse, R222, R152 ;  /* 0x000000de1418723c */ /* 0x042fe60000081098 */
[----:B------:R-:W-:Y:S04]  /*39f60*/  LDS R149, [R3+0x6200] ;  /* 0x0062000003957984 */ /* 0x000fe80000000800 */
[----:B------:R-:W1:Y:S04]  /*39f70*/  LDS R151, [R3+0x7200] ;  /* 0x0072000003977984 */ /* 0x000e680000000800 */
[----:B------:R-:W-:Y:S04]  /*39f80*/  STL.64 [R1+0x130], R48 ;  /* 0x0001303001007387 */ /* 0x000fe80000100a00 */
[----:B------:R2:W-:Y:S04]  /*39f90*/  STL.64 [R1+0x138], R50 ;  /* 0x0001383201007387 */ /* 0x0005e80000100a00 */
[----:B------:R-:W-:Y:S04]  /*39fa0*/  STL.64 [R1+0x120], R44 ;  /* 0x0001202c01007387 */ /* 0x000fe80000100a00 */
[----:B------:R4:W-:Y:S01]  /*39fb0*/  STL.64 [R1+0x128], R46 ;  /* 0x0001282e01007387 */ /* 0x0009e20000100a00 */
[C---:B--2---:R-:W-:Y:S03]  /*39fc0*/  HMMA.1688.F32.TF32 R48, R20.reuse, R218, R156 ;  /* 0x000000da1430723c */ /* 0x044fe6000008109c */
[----:B------:R-:W-:Y:S04]  /*39fd0*/  STL.64 [R1+0x110], R24 ;  /* 0x0001101801007387 */ /* 0x000fe80000100a00 */
[----:B------:R2:W-:Y:S01]  /*39fe0*/  STL.64 [R1+0x118], R26 ;  /* 0x0001181a01007387 */ /* 0x0005e20000100a00 */
[C---:B----4-:R-:W-:Y:S08]  /*39ff0*/  HMMA.1688.F32.TF32 R44, R20.reuse, R214, R160 ;  /* 0x000000d6142c723c */ /* 0x050ff000000810a0 */
[C---:B--2---:R-:W-:Y:S07]  /*3a000*/  HMMA.1688.F32.TF32 R24, R20.reuse, R210, R164 ;  /* 0x000000d21418723c */ /* 0x044fee00000810a4 */
        /* <DEDUP_REMOVED lines=8> */
[C---:B--2---:R-:W-:Y:S08]  /*3a090*/  HMMA.1688.F32.TF32 R24, R20.reuse, R198, R116 ;  /* 0x000000c61418723c */ /* 0x044ff00000081074 */
        /* <DEDUP_REMOVED lines=9> */
[C---:B---3--:R-:W-:Y:S08]  /*3a130*/  HMMA.1688.F32.TF32 R24, R32.reuse, R18, R248 ;  /* 0x000000122018723c */ /* 0x048ff000000810f8 */
[C---:B--2---:R-:W-:Y:S08]  /*3a140*/  HMMA.1688.F32.TF32 R20, R32.reuse, R14, R28 ;  /* 0x0000000e2014723c */ /* 0x044ff0000008101c */
[C---:B------:R-:W-:Y:S07]  /*3a150*/  HMMA.1688.F32.TF32 R28, R32.reuse, R42, R76 ;  /* 0x0000002a201c723c */ /* 0x040fee000008104c */
[----:B------:R-:W-:Y:S04]  /*3a160*/  STL.64 [R1+0x80], R24 ;  /* 0x0000801801007387 */ /* 0x000fe80000100a00 */
[----:B------:R2:W-:Y:S04]  /*3a170*/  STL.64 [R1+0x88], R26 ;  /* 0x0000881a01007387 */ /* 0x0005e80000100a00 */
[----:B------:R-:W-:Y:S04]  /*3a180*/  STL.64 [R1+0x70], R20 ;  /* 0x0000701401007387 */ /* 0x000fe80000100a00 */
[----:B------:R3:W-:Y:S01]  /*3a190*/  STL.64 [R1+0x78], R22 ;  /* 0x0000781601007387 */ /* 0x0007e20000100a00 */
[C---:B--2---:R-:W-:Y:S08]  /*3a1a0*/  HMMA.1688.F32.TF32 R24, R32.reuse, R38, R172 ;  /* 0x000000262018723c */ /* 0x044ff000000810ac */
[----:B---3--:R-:W-:Y:S01]  /*3a1b0*/  HMMA.1688.F32.TF32 R20, R32, R10, R176 ;  /* 0x0000000a2014723c */ /* 0x008fe200000810b0 */
[----:B------:R2:W-:Y:S04]  /*3a1c0*/  STL.64 [R1+0x60], R28 ;  /* 0x0000601c01007387 */ /* 0x0005e80000100a00 */
[----:B------:R3:W-:Y:S10]  /*3a1d0*/  STL.64 [R1+0x68], R30 ;  /* 0x0000681e01007387 */ /* 0x0007f40000100a00 */
[----:B------:R-:W-:Y:S04]  /*3a1e0*/  STL.64 [R1+0x10], R24 ;  /* 0x0000101801007387 */ /* 0x000fe80000100a00 */
[----:B------:R2:W-:Y:S04]  /*3a1f0*/  STL.64 [R1+0x18], R26 ;  /* 0x0000181a01007387 */ /* 0x0005e80000100a00 */
[----:B------:R-:W4:Y:S04]  /*3a200*/  LDL.LU R228, [R1+0x35fc] ;  /* 0x0035fc0001e47983 */ /* 0x000f280000300800 */
[----:B------:R-:W-:Y:S04]  /*3a210*/  STL.64 [R1], R20 ;  /* 0x0000001401007387 */ /* 0x000fe80000100a00 */
[----:B------:R1:W-:Y:S04]  /*3a220*/  STL.64 [R1+0x8], R22 ;  /* 0x0000081601007387 */ /* 0x0003e80000100a00 */
[----:B------:R-:W4:Y:S04]  /*3a230*/  LDL.LU R229, [R1+0x35f8] ;  /* 0x0035f80001e57983 */ /* 0x000f280000300800 */
[----:B------:R-:W4:Y:S04]  /*3a240*/  LDL.LU R230, [R1+0x35f4] ;  /* 0x0035f40001e67983 */ /* 0x000f280000300800 */
[----:B------:R-:W4:Y:S04]  /*3a250*/  LDL.LU R231, [R1+0x35f0] ;  /* 0x0035f00001e77983 */ /* 0x000f280000300800 */
[----:B------:R-:W1:Y:S04]  /*3a260*/  LDL.LU R68, [R1+0x20] ;  /* 0x0000200001447983 */ /* 0x000e680000300800 */
[----:B------:R-:W1:Y:S04]  /*3a270*/  LDL.LU R69, [R1+0x24] ;  /* 0x0000240001457983 */ /* 0x000e680000300800 */
[----:B------:R-:W1:Y:S04]  /*3a280*/  LDL.LU R70, [R1+0x28] ;  /* 0x0000280001467983 */ /* 0x000e680000300800 */
[----:B------:R-:W1:Y:S01]  /*3a290*/  LDL.LU R71, [R1+0x2c] ;  /* 0x00002c0001477983 */ /* 0x000e620000300800 */
[----:B--2---:R-:W-:-:S03]  /*3a2a0*/  IMAD.MOV.U32 R28, RZ, RZ, R181 ;  /* 0x000000ffff1c7224 */ /* 0x004fc600078e00b5 */
[----:B------:R-:W2:Y:S01]  /*3a2b0*/  LDL.LU R224, [R1+0x35ec] ;  /* 0x0035ec0001e07983 */ /* 0x000ea20000300800 */
[----:B------:R-:W-:-:S03]  /*3a2c0*/  IMAD.MOV.U32 R29, RZ, RZ, R182 ;  /* 0x000000ffff1d7224 */ /* 0x000fc600078e00b6 */
[----:B------:R-:W2:Y:S01]  /*3a2d0*/  LDL.LU R225, [R1+0x35e8] ;  /* 0x0035e80001e17983 */ /* 0x000ea20000300800 */
[----:B---3--:R-:W-:-:S03]  /*3a2e0*/  IMAD.MOV.U32 R30, RZ, RZ, R183 ;  /* 0x000000ffff1e7224 */ /* 0x008fc600078e00b7 */
[----:B------:R-:W2:Y:S04]  /*3a2f0*/  LDL.LU R226, [R1+0x35e4] ;  /* 0x0035e40001e27983 */ /* 0x000ea80000300800 */
[----:B------:R-:W3:Y:S01]  /*3a300*/  LDL.LU R180, [R1+0x35e0] ;  /* 0x0035e00001b47983 */ /* 0x000ee20000300800 */
[----:B------:R-:W-:-:S03]  /*3a310*/  MOV R31, R227 ;  /* 0x000000e3001f7202 */ /* 0x000fc60000000f00 */
[----:B------:R-:W3:Y:S04]  /*3a320*/  LDL.LU R181, [R1+0x35dc] ;  /* 0x0035dc0001b57983 */ /* 0x000ee80000300800 */
[----:B------:R-:W3:Y:S04]  /*3a330*/  LDL.LU R182, [R1+0x35d8] ;  /* 0x0035d80001b67983 */ /* 0x000ee80000300800 */
[----:B------:R-:W3:Y:S04]  /*3a340*/  LDL.LU R183, [R1+0x35d4] ;  /* 0x0035d40001b77983 */ /* 0x000ee80000300800 */
[----:B------:R-:W2:Y:S04]  /*3a350*/  LDL.LU R227, [R1+0x35d0] ;  /* 0x0035d00001e37983 */ /* 0x000ea80000300800 */
[----:B------:R-:W2:Y:S04]  /*3a360*/  LDL.LU R76, [R1+0x6a0] ;  /* 0x0006a000014c7983 */ /* 0x000ea80000300800 */
[----:B------:R-:W2:Y:S04]  /*3a370*/  LDL.LU R77, [R1+0x6a4] ;  /* 0x0006a400014d7983 */ /* 0x000ea80000300800 */
[----:B------:R-:W2:Y:S04]  /*3a380*/  LDL.LU R78, [R1+0x6a8] ;  /* 0x0006a800014e7983 */ /* 0x000ea80000300800 */
[----:B------:R-:W2:Y:S01]  /*3a390*/  LDL.LU R79, [R1+0x6ac] ;  /* 0x0006ac00014f7983 */ /* 0x000ea20000300800 */
[C---:B------:R-:W-:Y:S08]  /*3a3a0*/  HMMA.1688.F32.TF32 R232, R32.reuse, R222, R232 ;  /* 0x000000de20e8723c */ /* 0x040ff000000810e8 */
[C---:B------:R-:W-:Y:S08]  /*3a3b0*/  HMMA.1688.F32.TF32 R240, R32.reuse, R214, R240 ;  /* 0x000000d620f0723c */ /* 0x040ff000000810f0 */
[C---:B------:R-:W-:Y:S08]  /*3a3c0*/  HMMA.1688.F32.TF32 R132, R32.reuse, R206, R64 ;  /* 0x000000ce2084723c */ /* 0x040ff00000081040 */
[C---:B------:R-:W-:Y:S08]  /*3a3d0*/  HMMA.1688.F32.TF32 R24, R32.reuse, R202, R56 ;  /* 0x000000ca2018723c */ /* 0x040ff00000081038 */
[C---:B------:R-:W-:Y:S08]  /*3a3e0*/  HMMA.1688.F32.TF32 R28, R32.reuse, R198, R28 ;  /* 0x000000c6201c723c */ /* 0x040ff0000008101c */
[C---:B----4-:R-:W-:Y:S08]  /*3a3f0*/  HMMA.1688.F32.TF32 R228, R32.reuse, R186, R228 ;  /* 0x000000ba20e4723c */ /* 0x050ff000000810e4 */
[C---:B-1----:R-:W-:Y:S08]  /*3a400*/  HMMA.1688.F32.TF32 R20, R32.reuse, R210, R68 ;  /* 0x000000d22014723c */ /* 0x042ff00000081044 */
[C---:B---3--:R-:W-:Y:S08]  /*3a410*/  HMMA.1688.F32.TF32 R248, R32.reuse, R6, R180 ;  /* 0x0000000620f8723c */ /* 0x048ff000000810b4 */
[C---:B--2---:R-:W-:Y:S08]  /*3a420*/  HMMA.1688.F32.TF32 R244, R32.reuse, R190, R224 ;  /* 0x000000be20f4723c */ /* 0x044ff000000810e0 */
[C---:B------:R-:W-:Y:S08]  /*3a430*/  HMMA.1688.F32.TF32 R224, R32.reuse, R218, R236 ;  /* 0x000000da20e0723c */ /* 0x040ff000000810ec */
        /* <DEDUP_REMOVED lines=40> */
[----:B------:R-:W4:Y:S01]  /*3a6c0*/  LDL.LU R89, [R1+0xa4] ;  /* 0x0000a40001597983 */ /* 0x000f220000300800 */
[C---:B------:R-:W-:Y:S03]  /*3a6d0*/  HMMA.1688.F32.TF32 R64, R60.reuse, R18, R76 ;  /* 0x000000123c40723c */ /* 0x040fe6000008104c */
        /* <DEDUP_REMOVED lines=36> */
[C---:B---3--:R-:W-:Y:S08]  /*3a920*/  HMMA.1688.F32.TF32 R104, R60.reuse, R214, R104 ;  /* 0x000000d63c68723c */ /* 0x048ff00000081068 */
[C---:B--2---:R-:W-:Y:S01]  /*3a930*/  HMMA.1688.F32.TF32 R68, R60.reuse, R14, R56 ;  /* 0x0000000e3c44723c */ /* 0x044fe20000081038 */
[----:B------:R-:W2:Y:S04]  /*3a940*/  LDL.LU R56, [R1+0x450] ;  /* 0x0004500001387983 */ /* 0x000ea80000300800 */
[----:B------:R-:W2:Y:S04]  /*3a950*/  LDL.LU R57, [R1+0x454] ;  /* 0x0004540001397983 */ /* 0x000ea80000300800 */
[----:B------:R-:W2:Y:S04]  /*3a960*/  LDL.LU R58, [R1+0x458] ;  /* 0x00045800013a7983 */ /* 0x000ea80000300800 */
[----:B------:R-:W2:Y:S10]  /*3a970*/  LDL.LU R59, [R1+0x45c] ;  /* 0x00045c00013b7983 */ /* 0x000eb40000300800 */
[----:B------:R-:W-:Y:S01]  /*3a980*/  STL.64 [R1+0x35a8], R70 ;  /* 0x0035a84601007387 */ /* 0x000fe20000100a00 */
[C---:B----4-:R-:W-:Y:S03]  /*3a990*/  HMMA.1688.F32.TF32 R72, R60.reuse, R42, R72 ;  /* 0x0000002a3c48723c */ /* 0x050fe60000081048 */
[----:B------:R-:W-:Y:S05]  /*3a9a0*/  STL.64 [R1+0x35a0], R68 ;  /* 0x0035a04401007387 */ /* 0x000fea0000100a00 */
[C---:B------:R-:W-:Y:S11]  /*3a9b0*/  HMMA.1688.F32.TF32 R84, R60.reuse, R6, R52 ;  /* 0x000000063c54723c */ /* 0x040ff60000081034 */
[----:B------:R-:W-:Y:S04]  /*3a9c0*/  @!UPT UIADD3 URZ, URZ, URZ, URZ ;  /* 0x0000003f3f3ff290 */ /* 0x000fe8000fffe03f */
[----:B------:R-:W-:Y:S04]  /*3a9d0*/  STL.64 [R1+0x35b8], R74 ;  /* 0x0035b84a01007387 */ /* 0x000fe80000100a00 */
[----:B------:R-:W-:Y:S04]  /*3a9e0*/  STL.64 [R1+0x35b0], R72 ;  /* 0x0035b04801007387 */ /* 0x000fe80000100a00 */
[----:B------:R-:W-:Y:S01]  /*3a9f0*/  STL [R1+0x34ac], R104 ;  /* 0x0034ac6801007387 */ /* 0x000fe20000100800 */
[C---:B------:R-:W-:Y:S03]  /*3aa00*/  HMMA.1688.F32.TF32 R44, R60.reuse, R210, R44 ;  /* 0x000000d23c2c723c */ /* 0x040fe6000008102c */
[----:B------:R-:W-:Y:S04]  /*3aa10*/  STL [R1+0x34a8], R105 ;  /* 0x0034a86901007387 */ /* 0x000fe80000100800 */
[----:B------:R-:W-:Y:S01]  /*3aa20*/  STL [R1+0x34a4], R106 ;  /* 0x0034a46a01007387 */ /* 0x000fe20000100800 */
[C---:B------:R-:W-:Y:S03]  /*3aa30*/  HMMA.1688.F32.TF32 R48, R60.reuse, R206, R48 ;  /* 0x000000ce3c30723c */ /* 0x040fe60000081030 */
[----:B------:R-:W-:Y:S05]  /*3aa40*/  STL [R1+0x34a0], R107 ;  /* 0x0034a06b01007387 */ /* 0x000fea0000100800 */
[C---:B------:R-:W-:Y:S07]  /*3aa50*/  HMMA.1688.F32.TF32 R52, R60.reuse, R202, R108 ;  /* 0x000000ca3c34723c */ /* 0x040fee000008106c */
[----:B------:R-:W-:Y:S04]  /*3aa60*/  STL [R1+0x3498], R44 ;  /* 0x0034982c01007387 */ /* 0x000fe80000100800 */
[----:B------:R-:W-:Y:S04]  /*3aa70*/  STL [R1+0x3494], R45 ;  /* 0x0034942d01007387 */ /* 0x000fe80000100800 */
[----:B------:R-:W-:Y:S04]  /*3aa80*/  STL [R1+0x3490], R46 ;  /* 0x0034902e01007387 */ /* 0x000fe80000100800 */
[----:B------:R-:W-:Y:S04]  /*3aa90*/  STL [R1+0x348c], R47 ;  /* 0x00348c2f01007387 */ /* 0x000fe80000100800 */
[----:B------:R3:W-:Y:S04]  /*3aaa0*/  STL [R1+0x34b8], R48 ;  /* 0x0034b83001007387 */ /* 0x0007e80000100800 */
[----:B------:R4:W-:Y:S04]  /*3aab0*/  STL [R1+0x34b4], R49 ;  /* 0x0034b43101007387 */ /* 0x0009e80000100800 */
[----:B------:R1:W-:Y:S04]  /*3aac0*/  STL [R1+0x34b0], R50 ;  /* 0x0034b03201007387 */ /* 0x0003e80000100800 */
[----:B------:R-:W-:Y:S04]  /*3aad0*/  STL [R1+0x349c], R51 ;  /* 0x00349c3301007387 */ /* 0x000fe80000100800 */
[----:B------:R1:W-:Y:S04]  /*3aae0*/  STL [R1+0x34c8], R52 ;  /* 0x0034c83401007387 */ /* 0x0003e80000100800 */
[----:B------:R1:W-:Y:S04]  /*3aaf0*/  STL [R1+0x34c4], R53 ;  /* 0x0034c43501007387 */ /* 0x0003e80000100800 */
[----:B------:R-:W-:Y:S04]  /*3ab00*/  STL [R1+0x34c0], R54 ;  /* 0x0034c03601007387 */ /* 0x000fe80000100800 */
[----:B------:R1:W-:Y:S04]  /*3ab10*/  STL [R1+0x34bc], R55 ;  /* 0x0034bc3701007387 */ /* 0x0003e80000100800 */
[----:B------:R-:W1:Y:S04]  /*3ab20*/  LDL.LU R164, [R1+0x580] ;  /* 0x0005800001a47983 */ /* 0x000e680000300800 */
[----:B------:R-:W1:Y:S04]  /*3ab30*/  LDL.LU R165, [R1+0x584] ;  /* 0x0005840001a57983 */ /* 0x000e680000300800 */
[----:B------:R-:W1:Y:S04]  /*3ab40*/  LDL.LU R166, [R1+0x588] ;  /* 0x0005880001a67983 */ /* 0x000e680000300800 */
[----:B------:R-:W1:Y:S04]  /*3ab50*/  LDL.LU R167, [R1+0x58c] ;  /* 0x00058c0001a77983 */ /* 0x000e680000300800 */
        /* <DEDUP_REMOVED lines=12> */
[C---:B------:R-:W-:Y:S03]  /*3ac20*/  HMMA.1688.F32.TF32 R80, R60.reuse, R10, R120 ;  /* 0x0000000a3c50723c */ /* 0x040fe60000081078 */
        /* <DEDUP_REMOVED lines=40> */
[C---:B--2---:R-:W-:Y:S08]  /*3aeb0*/  HMMA.1688.F32.TF32 R56, R60.reuse, R198, R56 ;  /* 0x000000c63c38723c */ /* 0x044ff00000081038 */
[C---:B------:R-:W-:Y:S08]  /*3aec0*/  HMMA.1688.F32.TF32 R76, R60.reuse, R38, R76 ;  /* 0x000000263c4c723c */ /* 0x040ff0000008104c */
[C---:B------:R-:W-:Y:S08]  /*3aed0*/  HMMA.1688.F32.TF32 R88, R60.reuse, R190, R88 ;  /* 0x000000be3c58723c */ /* 0x040ff00000081058 */
[C---:B------:R-:W-:Y:S08]  /*3aee0*/  HMMA.1688.F32.TF32 R92, R60.reuse, R186, R92 ;  /* 0x000000ba3c5c723c */ /* 0x040ff0000008105c */
[C---:B------:R-:W-:Y:S08]  /*3aef0*/  HMMA.1688.F32.TF32 R96, R60.reuse, R222, R96 ;  /* 0x000000de3c60723c */ /* 0x040ff00000081060 */
[----:B------:R-:W-:Y:S01]  /*3af00*/  HMMA.1688.F32.TF32 R100, R60, R218, R100 ;  /* 0x000000da3c64723c */ /* 0x000fe20000081064 */
[----:B------:R-:W-:Y:S04]  /*3af10*/  STL [R1+0x34d4], R56 ;  /* 0x0034d43801007387 */ /* 0x000fe80000100800 */
[----:B------:R-:W-:Y:S04]  /*3af20*/  STL [R1+0x34d0], R57 ;  /* 0x0034d03901007387 */ /* 0x000fe80000100800 */
[----:B------:R-:W-:Y:S04]  /*3af30*/  STL [R1+0x34cc], R58 ;  /* 0x0034cc3a01007387 */ /* 0x000fe80000100800 */
[----:B------:R-:W-:Y:S01]  /*3af40*/  STL [R1+0x3488], R59 ;  /* 0x0034883b01007387 */ /* 0x000fe20000100800 */
[----:B-1----:R-:W-:Y:S08]  /*3af50*/  HMMA.1688.F32.TF32 R20, R148, R214, R164 ;  /* 0x000000d69414723c */ /* 0x002ff000000810a4 */
[----:B---3--:R-:W-:Y:S08]  /*3af60*/  HMMA.1688.F32.TF32 R60, R60, R194, R152 ;  /* 0x000000c23c3c723c */ /* 0x008ff00000081098 */
[C---:B----4-:R-:W-:Y:S11]  /*3af70*/  HMMA.1688.F32.TF32 R108, R148.reuse, R18, R108 ;  /* 0x00000012946c723c */ /* 0x050ff6000008106c */
[----:B------:R-:W-:Y:S04]  /*3af80*/  @!UPT UIADD3 URZ, URZ, URZ, URZ ;  /* 0x0000003f3f3ff290 */ /* 0x000fe8000fffe03f */
[----:B------:R1:W-:Y:S04]  /*3af90*/  STL [R1+0x34d8], R61 ;  /* 0x0034d83d01007387 */ /* 0x0003e80000100800 */
[----:B------:R-:W-:Y:S04]  /*3afa0*/  STL [R1+0x3484], R62 ;  /* 0x0034843e01007387 */ /* 0x000fe80000100800 */
[----:B------:R-:W-:Y:S01]  /*3afb0*/  STL [R1+0x3480], R63 ;  /* 0x0034803f01007387 */ /* 0x000fe20000100800 */
[----:B------:R-:W-:Y:S03]  /*3afc0*/  HMMA.1688.F32.TF32 R24, R148, R218, R168 ;  /* 0x000000da9418723c */ /* 0x000fe600000810a8 */
[----:B------:R2:W-:Y:S01]  /*3afd0*/  STL [R1+0x347c], R111 ;  /* 0x00347c6f01007387 */ /* 0x0005e20000100800 */
[----:B------:R-:W-:Y:S01]  /*3afe0*/  IMAD.MOV.U32 R48, RZ, RZ, R20 ;  /* 0x000000ffff307224 */ /* 0x000fe200078e0014 */
[----:B------:R-:W-:Y:S01]  /*3aff0*/  MOV R104, R23 ;  /* 0x0000001700687202 */ /* 0x000fe20000000f00 */
[----:B------:R-:W-:Y:S01]  /*3b000*/  IMAD.MOV.U32 R49, RZ, RZ, R21 ;  /* 0x000000ffff317224 */ /* 0x000fe200078e0015 */
[----:B------:R-:W-:Y:S01]  /*3b010*/  LDS R152, [R252+0x6280] ;  /* 0x00628000fc987984 */ /* 0x000fe20000000800 */
[----:B------:R-:W-:-:S02]  /*3b020*/  IMAD.MOV.U32 R50, RZ, RZ, R22 ;  /* 0x000000ffff327224 */ /* 0x000fc400078e0016 */
[----:B------:R-:W-:Y:S01]  /*3b030*/  IMAD.MOV.U32 R182, RZ, RZ, R0 ;  /* 0x000000ffffb67224 */ /* 0x000fe200078e0000 */
[----:B------:R-:W-:Y:S01]  /*3b040*/  LDS R154, [R252+0x7280] ;  /* 0x00728000fc9a7984 */ /* 0x000fe20000000800 */
[----:B------:R-:W-:-:S03]  /*3b050*/  IMAD.MOV.U32 R183, RZ, RZ, R2 ;  /* 0x000000ffffb77224 */ /* 0x000fc600078e0002 */
[----:B------:R-:W-:Y:S04]  /*3b060*/  LDS R153, [R3+0x6280] ;  /* 0x0062800003997984 */ /* 0x000fe80000000800 */
[----:B------:R-:W3:Y:S04]  /*3b070*/  LDS R155, [R3+0x7280] ;  /* 0x00728000039b7984 */ /* 0x000ee80000000800 */
[----:B------:R-:W-:Y:S04]  /*3b080*/  STL.64 [R1+0x20], R24 ;  /* 0x0000201801007387 */ /* 0x000fe80000100a00 */
[----:B------:R4:W-:Y:S04]  /*3b090*/  STL.64 [R1+0x28], R26 ;  /* 0x0000281a01007387 */ /* 0x0009e80000100a00 */
        /* <DEDUP_REMOVED lines=8> */
[----:B------:R-:W-:Y:S03]  /*3b120*/  HMMA.1688.F32.TF32 R20, R148, R210, R160 ;  /* 0x000000d29414723c */ /* 0x000fe600000810a0 */
[----:B------:R-:W3:Y:S04]  /*3b130*/  LDL.LU R164, [R1+0x750] ;  /* 0x0007500001a47983 */ /* 0x000ee80000300800 */
[----:B------:R-:W3:Y:S04]  /*3b140*/  LDL.LU R165, [R1+0x754] ;  /* 0x0007540001a57983 */ /* 0x000ee80000300800 */
[----:B------:R-:W3:Y:S04]  /*3b150*/  LDL.LU R166, [R1+0x758] ;  /* 0x0007580001a67983 */ /* 0x000ee80000300800 */
[----:B------:R-:W4:Y:S04]  /*3b160*/  LDL.LU R167, [R1+0x75c] ;  /* 0x00075c0001a77983 */ /* 0x000f280000300800 */
[----:B------:R-:W4:Y:S04]  /*3b170*/  LDL.LU R180, [R1+0x520] ;  /* 0x0005200001b47983 */ /* 0x000f280000300800 */
[----:B------:R-:W4:Y:S04]  /*3b180*/  LDL.LU R181, [R1+0x524] ;  /* 0x0005240001b57983 */ /* 0x000f280000300800 */
[----:B------:R-:W4:Y:S01]  /*3b190*/  LDL.LU R0, [R1+0x35cc] ;  /* 0x0035cc0001007983 */ /* 0x000f220000300800 */
[----:B------:R-:W-:-:S03]  /*3b1a0*/  IMAD.MOV.U32 R52, RZ, RZ, R20 ;  /* 0x000000ffff347224 */ /* 0x000fc600078e0014 */
[----:B------:R-:W4:Y:S01]  /*3b1b0*/  LDL.LU R2, [R1+0x35c8] ;  /* 0x0035c80001027983 */ /* 0x000f220000300800 */
[----:B------:R-:W-:Y:S01]  /*3b1c0*/  IMAD.MOV.U32 R53, RZ, RZ, R21 ;  /* 0x000000ffff357224 */ /* 0x000fe200078e0015 */
[----:B------:R-:W-:Y:S02]  /*3b1d0*/  MOV R55, R23 ;  /* 0x0000001700377202 */ /* 0x000fe40000000f00 */
[----:B------:R-:W4:Y:S01]  /*3b1e0*/  LDL.LU R168, [R1+0x810] ;  /* 0x0008100001a87983 */ /* 0x000f220000300800 */
[----:B------:R-:W-:-:S03]  /*3b1f0*/  IMAD.MOV.U32 R54, RZ, RZ, R22 ;  /* 0x000000ffff367224 */ /* 0x000fc600078e0016 */
[----:B------:R-:W4:Y:S01]  /*3b200*/  LDL.LU R169, [R1+0x814] ;  /* 0x0008140001a97983 */ /* 0x000f220000300800 */
[----:B------:R-:W-:Y:S03]  /*3b210*/  HMMA.1688.F32.TF32 R20, R148, R206, R156 ;  /* 0x000000ce9414723c */ /* 0x000fe6000008109c */
        /* <DEDUP_REMOVED lines=16> */
[----:B------:R-:W-:Y:S01]  /*3b320*/  IMAD.MOV.U32 R105, RZ, RZ, R20 ;  /* 0x000000ffff697224 */ /* 0x000fe200078e0014 */
[----:B------:R-:W-:Y:S01]  /*3b330*/  MOV R51, R23 ;  /* 0x0000001700337202 */ /* 0x000fe20000000f00 */
[----:B------:R-:W-:-:S02]  /*3b340*/  IMAD.MOV.U32 R106, RZ, RZ, R21 ;  /* 0x000000ffff6a7224 */ /* 0x000fc400078e0015 */
[----:B------:R-:W-:Y:S02]  /*3b350*/  IMAD.MOV.U32 R107, RZ, RZ, R22 ;  /* 0x000000ffff6b7224 */ /* 0x000fe400078e0016 */
[C---:B--2---:R-:W-:Y:S11]  /*3b360*/  HMMA.1688.F32.TF32 R20, R148.reuse, R202, R244 ;  /* 0x000000ca9414723c */ /* 0x044ff600000810f4 */
[----:B------:R-:W-:Y:S11]  /*3b370*/  @!UPT UIADD3 URZ, URZ, URZ, URZ ;  /* 0x0000003f3f3ff290 */ /* 0x000ff6000fffe03f */
[----:B------:R-:W-:Y:S02]  /*3b380*/  @!UPT UIADD3 URZ, URZ, URZ, URZ ;  /* 0x0000003f3f3ff290 */ /* 0x000fe4000fffe03f */
[----:B-1----:R-:W-:Y:S01]  /*3b390*/  IMAD.MOV.U32 R61, RZ, RZ, R20 ;  /* 0x000000ffff3d7224 */ /* 0x002fe200078e0014 */
[----:B------:R-:W-:Y:S01]  /*3b3a0*/  MOV R58, R23 ;  /* 0x00000017003a7202 */ /* 0x000fe20000000f00 */
[----:B------:R-:W-:Y:S02]  /*3b3b0*/  IMAD.MOV.U32 R56, RZ, RZ, R21 ;  /* 0x000000ffff387224 */ /* 0x000fe400078e0015 */
[----:B------:R-:W-:Y:S02]  /*3b3c0*/  IMAD.MOV.U32 R57, RZ, RZ, R22 ;  /* 0x000000ffff397224 */ /* 0x000fe400078e0016 */
[C---:B---3--:R-:W-:Y:S11]  /*3b3d0*/  HMMA.1688.F32.TF32 R20, R148.reuse, R198, R248 ;  /* 0x000000c69414723c */ /* 0x048ff600000810f8 */
[----:B------:R-:W-:Y:S11]  /*3b3e0*/  @!UPT UIADD3 URZ, URZ, URZ, URZ ;  /* 0x0000003f3f3ff290 */ /* 0x000ff6000fffe03f */
[----:B------:R-:W-:Y:S02]  /*3b3f0*/  @!UPT UIADD3 URZ, URZ, URZ, URZ ;  /* 0x0000003f3f3ff290 */ /* 0x000fe4000fffe03f */
[----:B------:R-:W-:Y:S01]  /*3b400*/  IMAD.MOV.U32 R44, RZ, RZ, R20 ;  /* 0x000000ffff2c7224 */ /* 0x000fe200078e0014 */
[----:B------:R-:W-:Y:S01]  /*3b410*/  MOV R47, R23 ;  /* 0x00000017002f7202 */ /* 0x000fe20000000f00 */
[----:B------:R-:W-:Y:S02]  /*3b420*/  IMAD.MOV.U32 R45, RZ, RZ, R21 ;  /* 0x000000ffff2d7224 */ /* 0x000fe400078e0015 */
[----:B------:R-:W-:Y:S02]  /*3b430*/  IMAD.MOV.U32 R46, RZ, RZ, R22 ;  /* 0x000000ffff2e7224 */ /* 0x000fe400078e0016 */
[----:B----4-:R-:W-:Y:S11]  /*3b440*/  HMMA.1688.F32.TF32 R20, R148, R194, R180 ;  /* 0x000000c29414723c */ /* 0x010ff600000810b4 */
[----:B------:R-:W-:Y:S11]  /*3b450*/  @!UPT UIADD3 URZ, URZ, URZ, URZ ;  /* 0x0000003f3f3ff290 */ /* 0x000ff6000fffe03f */
[----:B------:R-:W-:Y:S02]  /*3b460*/  @!UPT UIADD3 URZ, URZ, URZ, URZ ;  /* 0x0000003f3f3ff290 */ /* 0x000fe4000fffe03f */
[----:B------:R-:W-:Y:S01]  /*3b470*/  IMAD.MOV.U32 R59, RZ, RZ, R20 ;  /* 0x000000ffff3b7224 */ /* 0x000fe200078e0014 */
[----:B------:R-:W-:Y:S01]  /*3b480*/  MOV R111, R23 ;  /* 0x00000017006f7202 */ /* 0x000fe20000000f00 */
[----:B------:R-:W-:Y:S02]  /*3b490*/  IMAD.MOV.U32 R62, RZ, RZ, R21 ;  /* 0x000000ffff3e7224 */ /* 0x000fe400078e0015 */
[----:B------:R-:W-:Y:S02]  /*3b4a0*/  IMAD.MOV.U32 R63, RZ, RZ, R22 ;  /* 0x000000ffff3f7224 */ /* 0x000fe400078e0016 */
[C---:B------:R-:W-:Y:S01]  /*3b4b0*/  HMMA.1688.F32.TF32 R20, R152.reuse, R18, R156 ;  /* 0x000000129814723c */ /* 0x040fe2000008109c */
[----:B------:R-:W-:Y:S01]  /*3b4c0*/  IMAD.MOV.U32 R162, RZ, RZ, R2 ;  /* 0x000000ffffa27224 */ /* 0x000fe200078e0002 */
[----:B------:R-:W-:Y:S01]  /*3b4d0*/  MOV R163, R0 ;  /* 0x0000000000a37202 */ /* 0x000fe20000000f00 */
[----:B------:R-:W-:Y:S04]  /*3b4e0*/  LDS R156, [R252+0x6380] ;  /* 0x00638000fc9c7984 */ /* 0x000fe80000000800 */
[----:B------:R-:W-:Y:S01]  /*3b4f0*/  LDS R158, [R252+0x7380] ;  /* 0x00738000fc9e7984 */ /* 0x000fe20000000800 */
[C---:B------:R-:W-:Y:S03]  /*3b500*/  HMMA.1688.F32.TF32 R28, R152.reuse, R38, R168 ;  /* 0x00000026981c723c */ /* 0x040fe600000810a8 */
[----:B------:R-:W-:Y:S04]  /*3b510*/  LDS R157, [R3+0x6380] ;  /* 0x00638000039d7984 */ /* 0x000fe80000000800 */
[----:B------:R-:W-:Y:S01]  /*3b520*/  LDS R159, [R3+0x7380] ;  /* 0x00738000039f7984 */ /* 0x000fe20000000800 */
[----:B------:R-:W-:Y:S07]  /*3b530*/  HMMA.1688.F32.TF32 R24, R152, R14, R176 ;  /* 0x0000000e9818723c */ /* 0x000fee00000810b0 */
[----:B------:R1:W-:Y:S01]  /*3b540*/  STL.64 [R1+0x568], R22 ;  /* 0x0005681601007387 */ /* 0x0003e20000100a00 */
[----:B------:R-:W-:-:S02]  /*3b550*/  IMAD.MOV.U32 R200, RZ, RZ, R20 ;  /* 0x000000ffffc87224 */ /* 0x000fc400078e0014 */
[----:B------:R-:W-:Y:S02]  /*3b560*/  IMAD.MOV.U32 R201, RZ, RZ, R21 ;  /* 0x000000ffffc97224 */ /* 0x000fe400078e0015 */
[C---:B-1----:R-:W-:Y:S11]  /*3b570*/  HMMA.1688.F32.TF32 R20, R152.reuse, R42, R172 ;  /* 0x0000002a9814723c */ /* 0x042ff600000810ac */
[----:B------:R-:W-:Y:S04]  /*3b580*/  STL.64 [R1+0x5c0], R24 ;  /* 0x0005c01801007387 */ /* 0x000fe80000100a00 */
[----:B------:R1:W-:Y:S08]  /*3b590*/  STL.64 [R1+0x5c8], R26 ;  /* 0x0005c81a01007387 */ /* 0x0003f00000100a00 */
[----:B------:R-:W-:Y:S01]  /*3b5a0*/  STL.64 [R1+0x5f0], R20 ;  /* 0x0005f01401007387 */ /* 0x000fe20000100a00 */
[C---:B-1----:R-:W-:Y:S03]  /*3b5b0*/  HMMA.1688.F32.TF32 R24, R152.reuse, R10, R164 ;  /* 0x0000000a9818723c */ /* 0x042fe600000810a4 */
[----:B------:R1:W-:Y:S05]  /*3b5c0*/  STL.64 [R1+0x5f8], R22 ;  /* 0x0005f81601007387 */ /* 0x0003ea0000100a00 */
[----:B-1----:R-:W-:Y:S01]  /*3b5d0*/  HMMA.1688.F32.TF32 R20, R152, R6, R160 ;  /* 0x000000069814723c */ /* 0x002fe200000810a0 */
[----:B------:R-:W-:Y:S04]  /*3b5e0*/  STL.64 [R1+0x600], R28 ;  /* 0x0006001c01007387 */ /* 0x000fe80000100a00 */
[----:B------:R-:W-:Y:S10]  /*3b5f0*/  STL.64 [R1+0x608], R30 ;  /* 0x0006081e01007387 */ /* 0x000ff40000100a00 */
[----:B------:R-:W-:Y:S04]  /*3b600*/  STL.64 [R1+0x630], R24 ;  /* 0x0006301801007387 */ /* 0x000fe80000100a00 */
        /* <DEDUP_REMOVED lines=18> */
[----:B------:R-:W1:Y:S04]  /*3b730*/  LDL.LU R224, [R1+0x5d0] ;  /* 0x0005d00001e07983 */ /* 0x000e680000300800 */
[----:B------:R-:W1:Y:S04]  /*3b740*/  LDL.LU R225, [R1+0x5d4] ;  /* 0x0005d40001e17983 */ /* 0x000e680000300800 */
[----:B------:R-:W1:Y:S04]  /*3b750*/  LDL.LU R226, [R1+0x5d8] ;  /* 0x0005d80001e27983 */ /* 0x000e680000300800 */
[----:B------:R-:W1:Y:S04]  /*3b760*/  LDL.LU R227, [R1+0x5dc] ;  /* 0x0005dc0001e37983 */ /* 0x000e680000300800 */
        /* <DEDUP_REMOVED lines=33> */
[----:B------:R-:W-:-:S05]  /*3b980*/  MOV R0, R23 ;  /* 0x0000001700007202 */ /* 0x000fca0000000f00 */
[----:B------:R1:W-:Y:S04]  /*3b990*/  STL [R1+0x3478], R0 ;  /* 0x0034780001007387 */ /* 0x0003e80000100800 */
[----:B------:R1:W-:Y:S01]  /*3b9a0*/  STL [R1+0x3474], R2 ;  /* 0x0034740201007387 */ /* 0x0003e20000100800 */
[C---:B------:R-:W-:Y:S08]  /*3b9b0*/  HMMA.1688.F32.TF32 R112, R148.reuse, R14, R112 ;  /* 0x0000000e9470723c */ /* 0x040ff00000081070 */
[C---:B------:R-:W-:Y:S08]  /*3b9c0*/  HMMA.1688.F32.TF32 R144, R148.reuse, R42, R144 ;  /* 0x0000002a9490723c */ /* 0x040ff00000081090 */
[C---:B------:R-:W-:Y:S08]  /*3b9d0*/  HMMA.1688.F32.TF32 R120, R148.reuse, R38, R120 ;  /* 0x000000269478723c */ /* 0x040ff00000081078 */
[C---:B------:R-:W-:Y:S08]  /*3b9e0*/  HMMA.1688.F32.TF32 R124, R148.reuse, R10, R124 ;  /* 0x0000000a947c723c */ /* 0x040ff0000008107c */
[C---:B------:R-:W-:Y:S08]  /*3b9f0*/  HMMA.1688.F32.TF32 R128, R148.reuse, R6, R128 ;  /* 0x000000069480723c */ /* 0x040ff00000081080 */
        /* <DEDUP_REMOVED lines=8> */
[----:B--2---:R-:W-:Y:S11]  /*3ba80*/  HMMA.1688.F32.TF32 R24, R152, R190, R240 ;  /* 0x000000be9818723c */ /* 0x004ff600000810f0 */
[----:B------:R-:W-:Y:S05]  /*3ba90*/  @!UPT UIADD3 URZ, URZ, URZ, URZ ;  /* 0x0000003f3f3ff290 */ /* 0x000fea000fffe03f */
[----:B------:R-:W-:Y:S02]  /*3baa0*/  IMAD.MOV.U32 R0, RZ, RZ, R22 ;  /* 0x000000ffff007224 */ /* 0x000fe400078e0016 */
[----:B------:R-:W-:-:S05]  /*3bab0*/  IMAD.MOV.U32 R2, RZ, RZ, R23 ;  /* 0x000000ffff027224 */ /* 0x000fca00078e0017 */
[----:B------:R-:W-:Y:S04]  /*3bac0*/  STL.64 [R1+0x6e0], R24 ;  /* 0x0006e01801007387 */ /* 0x000fe80000100a00 */
[----:B------:R-:W-:Y:S04]  /*3bad0*/  STL.64 [R1+0x6e8], R26 ;  /* 0x0006e81a01007387 */ /* 0x000fe80000100a00 */
[----:B------:R3:W-:Y:S02]  /*3bae0*/  STL.64 [R1+0x6d0], R20 ;  /* 0x0006d01401007387 */ /* 0x0007e40000100a00 */
[C---:B---3--:R-:W-:Y:S08]  /*3baf0*/  HMMA.1688.F32.TF32 R20, R152.reuse, R222, R236 ;  /* 0x000000de9814723c */ /* 0x048ff000000810ec */
[C---:B------:R-:W-:Y:S11]  /*3bb00*/  HMMA.1688.F32.TF32 R24, R152.reuse, R218, R232 ;  /* 0x000000da9818723c */ /* 0x040ff600000810e8 */
[----:B------:R-:W-:Y:S04]  /*3bb10*/  @!UPT UIADD3 URZ, URZ, URZ, URZ ;  /* 0x0000003f3f3ff290 */ /* 0x000fe8000fffe03f */
[----:B------:R1:W-:Y:S01]  /*3bb20*/  STL.64 [R1+0x6c8], R22 ;  /* 0x0006c81601007387 */ /* 0x0003e20000100a00 */
[----:B------:R-:W-:Y:S01]  /*3bb30*/  IMAD.MOV.U32 R216, RZ, RZ, R20 ;  /* 0x000000ffffd87224 */ /* 0x000fe200078e0014 */
[----:B------:R-:W-:Y:S02]  /*3bb40*/  MOV R217, R21 ;  /* 0x0000001500d97202 */ /* 0x000fe40000000f00 */
[C---:B-1----:R-:W-:Y:S03]  /*3bb50*/  HMMA.1688.F32.TF32 R20, R152.reuse, R214, R228 ;  /* 0x000000d69814723c */ /* 0x042fe600000810e4 */
[----:B------:R-:W-:Y:S04]  /*3bb60*/  STL [R1+0x3464], R217 ;  /* 0x003464d901007387 */ /* 0x000fe80000100800 */
[----:B------:R-:W-:Y:S04]  /*3bb70*/  STL [R1+0x3460], R216 ;  /* 0x003460d801007387 */ /* 0x000fe80000100800 */
[----:B------:R-:W-:Y:S04]  /*3bb80*/  STL.64 [R1+0x6b0], R24 ;  /* 0x0006b01801007387 */ /* 0x000fe80000100a00 */
[----:B------:R4:W-:Y:S08]  /*3bb90*/  STL.64 [R1+0x6b8], R26 ;  /* 0x0006b81a01007387 */ /* 0x0009f00000100a00 */
[----:B------:R1:W-:Y:S01]  /*3bba0*/  STL.64 [R1+0x6a8], R22 ;  /* 0x0006a81601007387 */ /* 0x0003e20000100a00 */
[----:B------:R-:W-:Y:S01]  /*3bbb0*/  IMAD.MOV.U32 R196, RZ, RZ, R20 ;  /* 0x000000ffffc47224 */ /* 0x000fe200078e0014 */
[----:B----4-:R-:W-:Y:S01]  /*3bbc0*/  HMMA.1688.F32.TF32 R24, R152, R210, R244 ;  /* 0x000000d29818723c */ /* 0x010fe200000810f4 */
[----:B------:R-:W-:-:S07]  /*3bbd0*/  IMAD.MOV.U32 R197, RZ, RZ, R21 ;  /* 0x000000ffffc57224 */ /* 0x000fce00078e0015 */
[C---:B-1----:R-:W-:Y:S01]  /*3bbe0*/  HMMA.1688.F32.TF32 R20, R152.reuse, R206, R248 ;  /* 0x000000ce9814723c */ /* 0x042fe200000810f8 */
[----:B------:R-:W-:Y:S04]  /*3bbf0*/  STL [R1+0x3468], R197 ;  /* 0x003468c501007387 */ /* 0x000fe80000100800 */
[----:B------:R-:W-:Y:S03]  /*3bc00*/  STL [R1+0x345c], R196 ;  /* 0x00345cc401007387 */ /* 0x000fe60000100800 */
[C---:B------:R-:W-:Y:S07]  /*3bc10*/  HMMA.1688.F32.TF32 R28, R152.reuse, R202, R180 ;  /* 0x000000ca981c723c */ /* 0x040fee00000810b4 */
[----:B------:R-:W-:Y:S04]  /*3bc20*/  STL.64 [R1+0x690], R24 ;  /* 0x0006901801007387 */ /* 0x000fe80000100a00 */
[----:B------:R1:W-:Y:S04]  /*3bc30*/  STL.64 [R1+0x698], R26 ;  /* 0x0006981a01007387 */ /* 0x0003e80000100a00 */
[----:B------:R-:W-:Y:S04]  /*3bc40*/  STL.64 [R1+0x680], R20 ;  /* 0x0006801401007387 */ /* 0x000fe80000100a00 */
[----:B------:R2:W-:Y:S01]  /*3bc50*/  STL.64 [R1+0x688], R22 ;  /* 0x0006881601007387 */ /* 0x0005e20000100a00 */
[C---:B-1----:R-:W-:Y:S08]  /*3bc60*/  HMMA.1688.F32.TF32 R24, R152.reuse, R198, R176 ;  /* 0x000000c69818723c */ /* 0x042ff000000810b0 */
[----:B--2---:R-:W-:Y:S01]  /*3bc70*/  HMMA.1688.F32.TF32 R20, R152, R194, R172 ;  /* 0x000000c29814723c */ /* 0x004fe200000810ac */
[----:B------:R-:W-:Y:S04]  /*3bc80*/  STL.64 [R1+0x670], R28 ;  /* 0x0006701c01007387 */ /* 0x000fe80000100a00 */
[----:B------:R1:W-:Y:S10]  /*3bc90*/  STL.64 [R1+0x678], R30 ;  /* 0x0006781e01007387 */ /* 0x0003f40000100a00 */
[----:B------:R-:W-:Y:S01]  /*3bca0*/  STL.64 [R1+0x660], R24 ;  /* 0x0006601801007387 */ /* 0x000fe20000100a00 */
[----:B-1----:R-:W-:Y:S03]  /*3bcb0*/  HMMA.1688.F32.TF32 R28, R148, R18, R168 ;  /* 0x00000012941c723c */ /* 0x002fe600000810a8 */
[----:B------:R1:W-:Y:S05]  /*3bcc0*/  STL.64 [R1+0x668], R26 ;  /* 0x0006681a01007387 */ /* 0x0003ea0000100a00 */
[----:B------:R-:W-:Y:S01]  /*3bcd0*/  IMAD.MOV.U32 R197, RZ, RZ, R20 ;  /* 0x000000ffffc57224 */ /* 0x000fe200078e0014 */
[----:B------:R-:W-:Y:S01]  /*3bce0*/  MOV R217, R21 ;  /* 0x0000001500d97202 */ /* 0x000fe20000000f00 */
[----:B------:R-:W-:-:S02]  /*3bcf0*/  IMAD.MOV.U32 R216, RZ, RZ, R22 ;  /* 0x000000ffffd87224 */ /* 0x000fc400078e0016 */
[----:B------:R-:W-:Y:S01]  /*3bd00*/  IMAD.MOV.U32 R196, RZ, RZ, R23 ;  /* 0x000000ffffc47224 */ /* 0x000fe200078e0017 */
[C---:B-1----:R-:W-:Y:S08]  /*3bd10*/  HMMA.1688.F32.TF32 R24, R148.reuse, R14, R164 ;  /* 0x0000000e9418723c */ /* 0x042ff000000810a4 */
[----:B------:R-:W-:Y:S01]  /*3bd20*/  HMMA.1688.F32.TF32 R20, R148, R42, R160 ;  /* 0x0000002a9414723c */ /* 0x000fe200000810a0 */
[----:B------:R-:W-:Y:S04]  /*3bd30*/  STL [R1+0x3470], R216 ;  /* 0x003470d801007387 */ /* 0x000fe80000100800 */
[----:B------:R-:W-:Y:S04]  /*3bd40*/  STL [R1+0x346c], R196 ;  /* 0x00346cc401007387 */ /* 0x000fe80000100800 */
[----:B------:R-:W-:Y:S04]  /*3bd50*/  STL.64 [R1+0x650], R28 ;  /* 0x0006501c01007387 */ /* 0x000fe80000100a00 */
[----:B------:R-:W-:Y:S04]  /*3bd60*/  STL.64 [R1+0x658], R30 ;  /* 0x0006581e01007387 */ /* 0x000fe80000100a00 */
[----:B------:R1:W-:Y:S04]  /*3bd70*/  STL.64 [R1+0x700], R24 ;  /* 0x0007001801007387 */ /* 0x0003e80000100a00 */
[----:B------:R2:W-:Y:S04]  /*3bd80*/  STL.64 [R1+0x708], R26 ;  /* 0x0007081a01007387 */ /* 0x0005e80000100a00 */
        /* <DEDUP_REMOVED lines=35> */
[----:B--2---:R-:W4:Y:S04]  /*3bfc0*/  LDL.LU R26, [R1+0x488] ;  /* 0x00048800011a7983 */ /* 0x004f280000300800 */
        /* <DEDUP_REMOVED lines=13> */
[----:B------:R-:W-:-:S03]  /*3c0a0*/  IMAD.MOV.U32 R216, RZ, RZ, R20 ;  /* 0x000000ffffd87224 */ /* 0x000fc600078e0014 */
[----:B------:R-:W4:Y:S01]  /*3c0b0*/  LDL.LU R132, [R1+0x460] ;  /* 0x0004600001847983 */ /* 0x000f220000300800 */
[----:B------:R-:W-:-:S03]  /*3c0c0*/  MOV R196, R21 ;  /* 0x0000001500c47202 */ /* 0x000fc60000000f00 */
[----:B------:R-:W4:Y:S04]  /*3c0d0*/  LDL.LU R133, [R1+0x464] ;  /* 0x0004640001857983 */ /* 0x000f280000300800 */
[----:B------:R-:W4:Y:S04]  /*3c0e0*/  LDL.LU R134, [R1+0x468] ;  /* 0x0004680001867983 */ /* 0x000f280000300800 */
[----:B------:R-:W4:Y:S04]  /*3c0f0*/  LDL.LU R135, [R1+0x46c] ;  /* 0x00046c0001877983 */ /* 0x000f280000300800 */
[----:B------:R-:W4:Y:S04]  /*3c100*/  LDL.LU R20, [R1+0x430] ;  /* 0x0004300001147983 */ /* 0x000f280000300800 */
        /* <DEDUP_REMOVED lines=24> */
[C---:B------:R-:W-:Y:S08]  /*3c290*/  HMMA.1688.F32.TF32 R64, R148.reuse, R10, R32 ;  /* 0x0000000a9440723c */ /* 0x040ff00000081020 */
[C---:B----4-:R-:W-:Y:S08]  /*3c2a0*/  HMMA.1688.F32.TF32 R32, R148.reuse, R6, R28 ;  /* 0x000000069420723c */ /* 0x050ff0000008101c */
        /* <DEDUP_REMOVED lines=8> */
[----:B------:R-:W2:Y:S04]  /*3c330*/  LDL.LU R160, [R1+0x2c0] ;  /* 0x0002c00001a07983 */ /* 0x000ea80000300800 */
[----:B------:R-:W-:Y:S04]  /*3c340*/  STL.64 [R1+0x860], R28 ;  /* 0x0008601c01007387 */ /* 0x000fe80000100a00 */
[----:B------:R1:W-:Y:S04]  /*3c350*/  STL.64 [R1+0x868], R30 ;  /* 0x0008681e01007387 */ /* 0x0003e80000100a00 */
[----:B------:R-:W-:Y:S01]  /*3c360*/  STL.64 [R1+0x850], R24 ;  /* 0x0008501801007387 */ /* 0x000fe20000100a00 */
[C---:B---3--:R-:W-:Y:S03]  /*3c370*/  HMMA.1688.F32.TF32 R20, R148.reuse, R218, R20 ;  /* 0x000000da9414723c */ /* 0x048fe60000081014 */
[----:B------:R3:W-:Y:S04]  /*3c380*/  STL.64 [R1+0x858], R26 ;  /* 0x0008581a01007387 */ /* 0x0007e80000100a00 */
[----:B------:R-:W2:Y:S01]  /*3c390*/  LDL.LU R161, [R1+0x2c4] ;  /* 0x0002c40001a17983 */ /* 0x000ea20000300800 */
[C---:B-1----:R-:W-:Y:S03]  /*3c3a0*/  HMMA.1688.F32.TF32 R28, R148.reuse, R214, R240 ;  /* 0x000000d6941c723c */ /* 0x042fe600000810f0 */
[----:B------:R-:W2:Y:S04]  /*3c3b0*/  LDL.LU R162, [R1+0x2c8] ;  /* 0x0002c80001a27983 */ /* 0x000ea80000300800 */
[----:B------:R-:W2:Y:S01]  /*3c3c0*/  LDL.LU R163, [R1+0x2cc] ;  /* 0x0002cc0001a37983 */ /* 0x000ea20000300800 */
[C---:B---3--:R-:W-:Y:S11]  /*3c3d0*/  HMMA.1688.F32.TF32 R24, R148.reuse, R222, R132 ;  /* 0x000000de9418723c */ /* 0x048ff60000081084 */
[----:B------:R-:W-:Y:S11]  /*3c3e0*/  @!UPT UIADD3 URZ, URZ, URZ, URZ ;  /* 0x0000003f3f3ff290 */ /* 0x000ff6000fffe03f */
[----:B------:R-:W-:Y:S01]  /*3c3f0*/  @!UPT UIADD3 URZ, URZ, URZ, URZ ;  /* 0x0000003f3f3ff290 */ /* 0x000fe2000fffe03f */
[----:B------:R-:W-:Y:S04]  /*3c400*/  STL.64 [R1+0x840], R24 ;  /* 0x0008401801007387 */ /* 0x000fe80000100a00 */
[----:B------:R1:W-:Y:S04]  /*3c410*/  STL.64 [R1+0x848], R26 ;  /* 0x0008481a01007387 */ /* 0x0003e80000100a00 */
[----:B------:R-:W-:Y:S04]  /*3c420*/  STL.64 [R1+0x830], R20 ;  /* 0x0008301401007387 */ /* 0x000fe80000100a00 */
[----:B------:R3:W-:Y:S01]  /*3c430*/  STL.64 [R1+0x838], R22 ;  /* 0x0008381601007387 */ /* 0x0007e20000100a00 */
[C---:B-1----:R-:W-:Y:S08]  /*3c440*/  HMMA.1688.F32.TF32 R24, R148.reuse, R210, R224 ;  /* 0x000000d29418723c */ /* 0x042ff000000810e0 */
[C---:B---3--:R-:W-:Y:S01]  /*3c450*/  HMMA.1688.F32.TF32 R20, R148.reuse, R206, R168 ;  /* 0x000000ce9414723c */ /* 0x048fe200000810a8 */
[----:B------:R-:W-:Y:S04]  /*3c460*/  STL.64 [R1+0x820], R28 ;  /* 0x0008201c01007387 */ /* 0x000fe80000100a00 */
[----:B------:R-:W-:Y:S04]  /*3c470*/  STL.64 [R1+0x828], R30 ;  /* 0x0008281e01007387 */ /* 0x000fe80000100a00 */
[----:B------:R-:W3:Y:S06]  /*3c480*/  LDL.LU R168, [R1+0x2a0] ;  /* 0x0002a00001a87983 */ /* 0x000eec0000300800 */
[----:B------:R-:W-:Y:S04]  /*3c490*/  STL.64 [R1+0x810], R24 ;  /* 0x0008101801007387 */ /* 0x000fe80000100a00 */
[----:B------:R-:W-:Y:S04]  /*3c4a0*/  STL.64 [R1+0x818], R26 ;  /* 0x0008181a01007387 */ /* 0x000fe80000100a00 */
[----:B------:R-:W-:Y:S04]  /*3c4b0*/  STL.64 [R1+0x800], R20 ;  /* 0x0008001401007387 */ /* 0x000fe80000100a00 */
[----:B------:R1:W-:Y:S04]  /*3c4c0*/  STL.64 [R1+0x808], R22 ;  /* 0x0008081601007387 */ /* 0x0003e80000100a00 */
[----:B------:R-:W3:Y:S04]  /*3c4d0*/  LDL.LU R169, [R1+0x2a4] ;  /* 0x0002a40001a97983 */ /* 0x000ee80000300800 */
[----:B------:R-:W3:Y:S04]  /*3c4e0*/  LDL.LU R170, [R1+0x2a8] ;  /* 0x0002a80001aa7983 */ /* 0x000ee80000300800 */
[----:B------:R-:W3:Y:S01]  /*3c4f0*/  LDL.LU R171, [R1+0x2ac] ;  /* 0x0002ac0001ab7983 */ /* 0x000ee20000300800 */
[C---:B-1----:R-:W-:Y:S08]  /*3c500*/  HMMA.1688.F32.TF32 R20, R148.reuse, R202, R236 ;  /* 0x000000ca9414723c */ /* 0x042ff000000810ec */
[C---:B------:R-:W-:Y:S08]  /*3c510*/  HMMA.1688.F32.TF32 R28, R148.reuse, R198, R232 ;  /* 0x000000c6941c723c */ /* 0x040ff000000810e8 */
[----:B------:R-:W-:Y:S07]  /*3c520*/  HMMA.1688.F32.TF32 R24, R148, R194, R228 ;  /* 0x000000c29418723c */ /* 0x000fee00000810e4 */
        /* <DEDUP_REMOVED lines=9> */
[C---:B----4-:R-:W-:Y:S03]  /*3c5c0*/  HMMA.1688.F32.TF32 R24, R156.reuse, R42, R180 ;  /* 0x0000002a9c18723c */ /* 0x050fe600000810b4 */
[----:B------:R1:W-:Y:S05]  /*3c5d0*/  STL.64 [R1+0x778], R22 ;  /* 0x0007781601007387 */ /* 0x0003ea0000100a00 */
[C---:B-1----:R-:W-:Y:S06]  /*3c5e0*/  HMMA.1688.F32.TF32 R20, R156.reuse, R38, R176 ;  /* 0x000000269c14723c */ /* 0x042fec00000810b0 */
[----:B------:R-:W-:Y:S04]  /*3c5f0*/  STL.64 [R1+0x760], R28 ;  /* 0x0007601c01007387 */ /* 0x000fe80000100a00 */
[----:B------:R-:W-:Y:S05]  /*3c600*/  STL.64 [R1+0x768], R30 ;  /* 0x0007681e01007387 */ /* 0x000fea0000100a00 */
[----:B------:R-:W-:Y:S04]  /*3c610*/  STL.64 [R1+0x7d0], R24 ;  /* 0x0007d01801007387 */ /* 0x000fe80000100a00 */
[----:B------:R1:W-:Y:S04]  /*3c620*/  STL.64 [R1+0x7d8], R26 ;  /* 0x0007d81a01007387 */ /* 0x0003e80000100a00 */
[----:B------:R4:W-:Y:S01]  /*3c630*/  STL.64 [R1+0x7c8], R22 ;  /* 0x0007c81601007387 */ /* 0x0009e20000100a00 */
[----:B------:R-:W-:Y:S01]  /*3c640*/  IMAD.MOV.U32 R204, RZ, RZ, R20 ;  /* 0x000000ffffcc7224 */ /* 0x000fe200078e0014 */
[----:B-1----:R-:W-:Y:S01]  /*3c650*/  HMMA.1688.F32.TF32 R24, R156, R10, R172 ;  /* 0x0000000a9c18723c */ /* 0x002fe200000810ac */
[----:B------:R-:W-:-:S07]  /*3c660*/  IMAD.MOV.U32 R205, RZ, RZ, R21 ;  /* 0x000000ffffcd7224 */ /* 0x000fce00078e0015 */
[----:B----4-:R-:W-:Y:S01]  /*3c670*/  HMMA.1688.F32.TF32 R20, R156, R6, R164 ;  /* 0x000000069c14723c */ /* 0x010fe200000810a4 */
[----:B------:R-:W-:Y:S04]  /*3c680*/  STL [R1+0x342c], R205 ;  /* 0x00342ccd01007387 */ /* 0x000fe80000100800 */
[----:B------:R-:W-:Y:S10]  /*3c690*/  STL [R1+0x3428], R204 ;  /* 0x003428cc01007387 */ /* 0x000ff40000100800 */
[----:B------:R-:W-:Y:S04]  /*3c6a0*/  STL.64 [R1+0x7b0], R24 ;  /* 0x0007b01801007387 */ /* 0x000fe80000100a00 */
[----:B------:R-:W-:Y:S04]  /*3c6b0*/  STL.64 [R1+0x7b8], R26 ;  /* 0x0007b81a01007387 */ /* 0x000fe80000100a00 */
[----:B------:R2:W-:Y:S04]  /*3c6c0*/  STL.64 [R1+0x7a8], R22 ;  /* 0x0007a81601007387 */ /* 0x0005e80000100a00 */
[----:B------:R-:W4:Y:S04]  /*3c6d0*/  LDL.LU R164, [R1+0x280] ;  /* 0x0002800001a47983 */ /* 0x000f280000300800 */
[----:B------:R-:W4:Y:S04]  /*3c6e0*/  LDL.LU R165, [R1+0x284] ;  /* 0x0002840001a57983 */ /* 0x000f280000300800 */
[----:B------:R-:W4:Y:S04]  /*3c6f0*/  LDL.LU R166, [R1+0x288] ;  /* 0x0002880001a67983 */ /* 0x000f280000300800 */
[----:B------:R-:W4:Y:S01]  /*3c700*/  LDL.LU R167, [R1+0x28c] ;  /* 0x00028c0001a77983 */ /* 0x000f220000300800 */
[----:B------:R-:W-:Y:S01]  /*3c710*/  IMAD.MOV.U32 R208, RZ, RZ, R20 ;  /* 0x000000ffffd07224 */ /* 0x000fe200078e0014 */
[----:B------:R-:W-:-:S05]  /*3c720*/  MOV R209, R21 ;  /* 0x0000001500d17202 */ /* 0x000fca0000000f00 */
[----:B------:R-:W-:Y:S04]  /*3c730*/  STL [R1+0x3434], R209 ;  /* 0x003434d101007387 */ /* 0x000fe80000100800 */
[----:B------:R-:W-:Y:S01]  /*3c740*/  STL [R1+0x3430], R208 ;  /* 0x003430d001007387 */ /* 0x000fe20000100800 */
[----:B--2---:R-:W-:Y:S01]  /*3c750*/  HMMA.1688.F32.TF32 R20, R156, R190, R160 ;  /* 0x000000be9c14723c */ /* 0x004fe200000810a0 */
[----:B------:R-:W-:Y:S02]  /*3c760*/  IMAD.MOV.U32 R176, RZ, RZ, R221 ;  /* 0x000000ffffb07224 */ /* 0x000fe400078e00dd */
[----:B------:R-:W-:Y:S01]  /*3c770*/  IMAD.MOV.U32 R177, RZ, RZ, R220 ;  /* 0x000000ffffb17224 */ /* 0x000fe200078e00dc */
[----:B------:R-:W-:Y:S01]  /*3c780*/  MOV R178, R189 ;  /* 0x000000bd00b27202 */ /* 0x000fe20000000f00 */
        /* <DEDUP_REMOVED lines=9> */
[----:B------:R-:W-:Y:S04]  /*3c820*/  LDS R191, [R3+0x9000] ;  /* 0x0090000003bf7984 */ /* 0x000fe80000000800 */
[----:B------:R-:W-:Y:S01]  /*3c830*/  IMAD.MOV.U32 R205, RZ, RZ, R20 ;  /* 0x000000ffffcd7224 */ /* 0x000fe200078e0014 */
[----:B------:R3:W-:Y:S01]  /*3c840*/  STL.64 [R1+0x758], R22 ;  /* 0x0007581601007387 */ /* 0x0007e20000100a00 */
[----:B------:R-:W-:-:S03]  /*3c850*/  IMAD.MOV.U32 R204, RZ, RZ, R21 ;  /* 0x000000ffffcc7224 */ /* 0x000fc600078e0015 */
[----:B------:R-:W2:Y:S04]  /*3c860*/  LDL.LU R160, [R1+0x260] ;  /* 0x0002600001a07983 */ /* 0x000ea80000300800 */
[----:B------:R-:W2:Y:S04]  /*3c870*/  LDL.LU R161, [R1+0x264] ;  /* 0x0002640001a17983 */ /* 0x000ea80000300800 */
[----:B------:R-:W2:Y:S04]  /*3c880*/  LDL.LU R162, [R1+0x268] ;  /* 0x0002680001a27983 */ /* 0x000ea80000300800 */
[----:B------:R-:W2:Y:S04]  /*3c890*/  LDL.LU R163, [R1+0x26c] ;  /* 0x00026c0001a37983 */ /* 0x000ea80000300800 */
[----:B------:R-:W-:Y:S04]  /*3c8a0*/  STL [R1+0x343c], R204 ;  /* 0x00343ccc01007387 */ /* 0x000fe80000100800 */
[----:B------:R-:W-:Y:S01]  /*3c8b0*/  STL [R1+0x3438], R205 ;  /* 0x003438cd01007387 */ /* 0x000fe20000100800 */
[----:B---3--:R-:W-:Y:S03]  /*3c8c0*/  HMMA.1688.F32.TF32 R20, R156, R186, R168 ;  /* 0x000000ba9c14723c */ /* 0x008fe600000810a8 */
[----:B------:R-:W-:Y:S04]  /*3c8d0*/  LDS R186, [R252+0x9080] ;  /* 0x00908000fcba7984 */ /* 0x000fe80000000800 */
[----:B------:R-:W-:Y:S11]  /*3c8e0*/  LDS R187, [R3+0x9080] ;  /* 0x0090800003bb7984 */ /* 0x000ff60000000800 */
[----:B------:R-:W-:Y:S05]  /*3c8f0*/  @!UPT UIADD3 URZ, URZ, URZ, URZ ;  /* 0x0000003f3f3ff290 */ /* 0x000fea000fffe03f */
[----:B------:R4:W-:Y:S04]  /*3c900*/  STL [R1+0x73c], R23 ;  /* 0x00073c1701007387 */ /* 0x0009e80000100800 */
        /* <DEDUP_REMOVED lines=8> */
[----:B------:R-:W-:Y:S01]  /*3c990*/  IMAD.MOV.U32 R212, RZ, RZ, R20 ;  /* 0x000000ffffd47224 */ /* 0x000fe200078e0014 */
[----:B------:R-:W-:Y:S01]  /*3c9a0*/  MOV R213, R21 ;  /* 0x0000001500d57202 */ /* 0x000fe20000000f00 */
[----:B------:R-:W-:-:S05]  /*3c9b0*/  IMAD.MOV.U32 R208, RZ, RZ, R22 ;  /* 0x000000ffffd07224 */ /* 0x000fca00078e0016 */
[----:B------:R-:W-:Y:S04]  /*3c9c0*/  STL [R1+0x3448], R208 ;  /* 0x003448d001007387 */ /* 0x000fe80000100800 */
[----:B------:R-:W-:Y:S04]  /*3c9d0*/  STL [R1+0x3444], R213 ;  /* 0x003444d501007387 */ /* 0x000fe80000100800 */
[----:B------:R1:W-:Y:S01]  /*3c9e0*/  STL [R1+0x3440], R212 ;  /* 0x003440d401007387 */ /* 0x0003e20000100800 */
[C---:B----4-:R-:W-:Y:S11]  /*3c9f0*/  HMMA.1688.F32.TF32 R20, R156.reuse, R222, R164 ;  /* 0x000000de9c14723c */ /* 0x050ff600000810a4 */
[----:B------:R-:W-:Y:S11]  /*3ca00*/  @!UPT UIADD3 URZ, URZ, URZ, URZ ;  /* 0x0000003f3f3ff290 */ /* 0x000ff6000fffe03f */
[----:B------:R-:W-:Y:S01]  /*3ca10*/  @!UPT UIADD3 URZ, URZ, URZ, URZ ;  /* 0x0000003f3f3ff290 */ /* 0x000fe2000fffe03f */
[----:B------:R-:W-:Y:S04]  /*3ca20*/  STL.64 [R1+0x710], R20 ;  /* 0x0007101401007387 */ /* 0x000fe80000100a00 */
[----:B------:R-:W-:Y:S04]  /*3ca30*/  STL.64 [R1+0x718], R22 ;  /* 0x0007181601007387 */ /* 0x000fe80000100a00 */
[----:B------:R-:W4:Y:S01]  /*3ca40*/  LDL R251, [R1+0x9c0] ;  /* 0x0009c00001fb7983 */ /* 0x000f220000100800 */
[----:B--2---:R-:W-:Y:S07]  /*3ca50*/  HMMA.1688.F32.TF32 R220, R156, R218, R160 ;  /* 0x000000da9cdc723c */ /* 0x004fee00000810a0 */
[----:B------:R-:W-:Y:S01]  /*3ca60*/  MOV R162, R5 ;  /* 0x0000000500a27202 */ /* 0x000fe20000000f00 */
[----:B------:R-:W-:Y:S01]  /*3ca70*/  IMAD.MOV.U32 R163, RZ, RZ, R4 ;  /* 0x000000ffffa37224 */ /* 0x000fe200078e0004 */
[----:B------:R-:W-:Y:S01]  /*3ca80*/  MOV R166, R13 ;  /* 0x0000000d00a67202 */ /* 0x000fe20000000f00 */
[----:B------:R-:W-:-:S02]  /*3ca90*/  IMAD.MOV.U32 R164, RZ, RZ, R17 ;  /* 0x000000ffffa47224 */ /* 0x000fc400078e0011 */
[----:B------:R-:W-:Y:S02]  /*3caa0*/  IMAD.MOV.U32 R165, RZ, RZ, R16 ;  /* 0x000000ffffa57224 */ /* 0x000fe400078e0010 */
[----:B------:R-:W-:Y:S01]  /*3cab0*/  IMAD.MOV.U32 R167, RZ, RZ, R12 ;  /* 0x000000ffffa77224 */ /* 0x000fe200078e000c */
[C---:B---3--:R-:W-:Y:S11]  /*3cac0*/  HMMA.1688.F32.TF32 R4, R156.reuse, R214, R180 ;  /* 0x000000d69c04723c */ /* 0x048ff600000810b4 */
[----:B------:R-:W-:Y:S11]  /*3cad0*/  @!UPT UIADD3 URZ, URZ, URZ, URZ ;  /* 0x0000003f3f3ff290 */ /* 0x000ff6000fffe03f */
[----:B------:R-:W-:Y:S02]  /*3cae0*/  @!UPT UIADD3 URZ, URZ, URZ, URZ ;  /* 0x0000003f3f3ff290 */ /* 0x000fe4000fffe03f */
[----:B------:R-:W-:Y:S01]  /*3caf0*/  IMAD.MOV.U32 R205, RZ, RZ, R4 ;  /* 0x000000ffffcd7224 */ /* 0x000fe200078e0004 */
[----:B------:R-:W-:Y:S01]  /*3cb00*/  MOV R215, R6 ;  /* 0x0000000600d77202 */ /* 0x000fe20000000f00 */
[----:B------:R-:W-:Y:S02]  /*3cb10*/  IMAD.MOV.U32 R209, RZ, RZ, R5 ;  /* 0x000000ffffd17224 */ /* 0x000fe400078e0005 */
[----:B------:R-:W-:Y:S02]  /*3cb20*/  IMAD.MOV.U32 R214, RZ, RZ, R7 ;  /* 0x000000ffffd67224 */ /* 0x000fe400078e0007 */
[C---:B------:R-:W-:Y:S01]  /*3cb30*/  HMMA.1688.F32.TF32 R4, R156.reuse, R210, R176 ;  /* 0x000000d29c04723c */ /* 0x040fe200000810b0 */
[----:B------:R-:W-:Y:S11]  /*3cb40*/  IMAD.MOV.U32 R160, RZ, RZ, R9 ;  /* 0x000000ffffa07224 */ /* 0x000ff600078e0009 */
[----:B------:R-:W-:Y:S11]  /*3cb50*/  @!UPT UIADD3 URZ, URZ, URZ, URZ ;  /* 0x0000003f3f3ff290 */ /* 0x000ff6000fffe03f */
[----:B------:R-:W-:Y:S01]  /*3cb60*/  @!UPT UIADD3 URZ, URZ, URZ, URZ ;  /* 0x0000003f3f3ff290 */ /* 0x000fe2000fffe03f */
[----:B-1----:R-:W-:Y:S01]  /*3cb70*/  IMAD.MOV.U32 R212, RZ, RZ, R4 ;  /* 0x000000ffffd47224 */ /* 0x002fe200078e0004 */
[----:B------:R-:W-:Y:S01]  /*3cb80*/  MOV R211, R6 ;  /* 0x0000000600d37202 */ /* 0x000fe20000000f00 */
[----:B------:R-:W-:Y:S02]  /*3cb90*/  IMAD.MOV.U32 R204, RZ, RZ, R5 ;  /* 0x000000ffffcc7224 */ /* 0x000fe400078e0005 */
[----:B------:R-:W-:Y:S02]  /*3cba0*/  IMAD.MOV.U32 R210, RZ, RZ, R7 ;  /* 0x000000ffffd27224 */ /* 0x000fe400078e0007 */
[----:B------:R-:W-:Y:S01]  /*3cbb0*/  HMMA.1688.F32.TF32 R4, R156, R202, R168 ;  /* 0x000000ca9c04723c */ /* 0x000fe200000810a8 */
[----:B------:R-:W-:-:S07]  /*3cbc0*/  IMAD.MOV.U32 R161, RZ, RZ, R8 ;  /* 0x000000ffffa17224 */ /* 0x000fce00078e0008 */
[C---:B------:R-:W-:Y:S11]  /*3cbd0*/  HMMA.1688.F32.TF32 R8, R156.reuse, R206, R172 ;  /* 0x000000ce9c08723c */ /* 0x040ff600000810ac */
[----:B------:R-:W-:Y:S05]  /*3cbe0*/  @!UPT UIADD3 URZ, URZ, URZ, URZ ;  /* 0x0000003f3f3ff290 */ /* 0x000fea000fffe03f */
[----:B------:R-:W-:Y:S01]  /*3cbf0*/  IMAD.MOV.U32 R192, RZ, RZ, R4 ;  /* 0x000000ffffc07224 */ /* 0x000fe200078e0004 */
[----:B------:R-:W-:Y:S01]  /*3cc00*/  MOV R207, R6 ;  /* 0x0000000600cf7202 */ /* 0x000fe20000000f00 */
[----:B------:R-:W-:Y:S02]  /*3cc10*/  IMAD.MOV.U32 R193, RZ, RZ, R5 ;  /* 0x000000ffffc17224 */ /* 0x000fe400078e0005 */
[----:B------:R-:W-:Y:S02]  /*3cc20*/  IMAD.MOV.U32 R206, RZ, RZ, R7 ;  /* 0x000000ffffce7224 */ /* 0x000fe400078e0007 */
[----:B------:R-:W-:Y:S01]  /*3cc30*/  HMMA.1688.F32.TF32 R4, R156, R198, R164 ;  /* 0x000000c69c04723c */ /* 0x000fe200000810a4 */
[----:B------:R-:W-:Y:S04]  /*3cc40*/  STL [R1+0x3414], R220 ;  /* 0x003414dc01007387 */ /* 0x000fe80000100800 */
[----:B------:R-:W-:Y:S04]  /*3cc50*/  STL [R1+0x3410], R221 ;  /* 0x003410dd01007387 */ /* 0x000fe80000100800 */
[----:B------:R-:W-:Y:S04]  /*3cc60*/  STL [R1+0x340c], R222 ;  /* 0x00340cde01007387 */ /* 0x000fe80000100800 */
[----:B------:R-:W-:Y:S04]  /*3cc70*/  STL [R1+0x3408], R223 ;  /* 0x003408df01007387 */ /* 0x000fe80000100800 */
[----:B------:R-:W-:Y:S04]  /*3cc80*/  STL [R1+0x3458], R214 ;  /* 0x003458d601007387 */ /* 0x000fe80000100800 */
[----:B------:R-:W-:Y:S04]  /*3cc90*/  STL [R1+0x3454], R215 ;  /* 0x003454d701007387 */ /* 0x000fe80000100800 */
[----:B------:R1:W-:Y:S01]  /*3cca0*/  STL [R1+0x3450], R209 ;  /* 0x003450d101007387 */ /* 0x0003e20000100800 */
[----:B------:R-:W-:Y:S01]  /*3ccb0*/  MOV R208, R6 ;  /* 0x0000000600d07202 */ /* 0x000fe20000000f00 */
[----:B------:R-:W-:-:S02]  /*3ccc0*/  IMAD.MOV.U32 R213, RZ, RZ, R7 ;  /* 0x000000ffffd57224 */ /* 0x000fc400078e0007 */
[----:B------:R2:W-:Y:S01]  /*3ccd0*/  STL [R1+0x344c], R205 ;  /* 0x00344ccd01007387 */ /* 0x0005e20000100800 */
[----:B-1----:R-:W-:Y:S02]  /*3cce0*/  IMAD.MOV.U32 R209, RZ, RZ, R4 ;  /* 0x000000ffffd17224 */ /* 0x002fe400078e0004 */
[----:B--2---:R-:W-:Y:S02]  /*3ccf0*/  IMAD.MOV.U32 R205, RZ, RZ, R5 ;  /* 0x000000ffffcd7224 */ /* 0x004fe400078e0005 */
[----:B------:R-:W-:Y:S01]  /*3cd00*/  HMMA.1688.F32.TF32 R4, R156, R194, R160 ;  /* 0x000000c29c04723c */ /* 0x000fe200000810a0 */
[----:B------:R-:W-:Y:S04]  /*3cd10*/  STL.64 [R1+0x5e0], R8 ;  /* 0x0005e00801007387 */ /* 0x000fe80000100a00 */
[----:B------:R-:W-:Y:S04]  /*3cd20*/  STL.64 [R1+0x5e8], R10 ;  /* 0x0005e80a01007387 */ /* 0x000fe80000100a00 */
[----:B----4-:R-:W1:Y:S04]  /*3cd30*/  LDSM.16.M88.4 R180, [R251+0x40080] ;  /* 0x04008000fbb4783b */ /* 0x010e680000000200 */
[----:B------:R-:W2:Y:S04]  /*3cd40*/  LDSM.16.M88.4 R176, [R251+0x42080] ;  /* 0x04208000fbb0783b */ /* 0x000ea80000000200 */
[----:B------:R-:W3:Y:S07]  /*3cd50*/  LDSM.16.M88.4 R8, [R251+0x44080] ;  /* 0x04408000fb08783b */ /* 0x000eee0000000200 */
[----:B------:R-:W-:Y:S01]  /*3cd60*/  IMAD.MOV.U32 R214, RZ, RZ, R4 ;  /* 0x000000ffffd67224 */ /* 0x000fe200078e0004 */
[----:B------:R-:W-:Y:S01]  /*3cd70*/  MOV R195, R6 ;  /* 0x0000000600c37202 */ /* 0x000fe20000000f00 */
[----:B------:R-:W-:Y:S01]  /*3cd80*/  IMAD.MOV.U32 R215, RZ, RZ, R5 ;  /* 0x000000ffffd77224 */ /* 0x000fe200078e0005 */
[----:B------:R-:W-:Y:S01]  /*3cd90*/  LDSM.16.M88.4 R172, [R251+0x48080] ;  /* 0x04808000fbac783b */ /* 0x000fe20000000200 */
[----:B------:R-:W-:-:S03]  /*3cda0*/  IMAD.MOV.U32 R194, RZ, RZ, R7 ;  /* 0x000000ffffc27224 */ /* 0x000fc600078e0007 */
[----:B------:R-:W4:Y:S04]  /*3cdb0*/  LDSM.16.M88.4 R4, [R251+0x46080] ;  /* 0x04608000fb04783b */ /* 0x000f280000000200 */
[----:B------:R-:W1:Y:S04]  /*3cdc0*/  LDSM.16.M88.4 R168, [R251+0x4a080] ;  /* 0x04a08000fba8783b */ /* 0x000e680000000200 */
[----:B------:R-:W2:Y:S04]  /*3cdd0*/  LDSM.16.M88.4 R164, [R251+0x4c080] ;  /* 0x04c08000fba4783b */ /* 0x000ea80000000200 */
[----:B------:R-:W2:Y:S04]  /*3cde0*/  LDSM.16.M88.4 R160, [R251+0x4e080] ;  /* 0x04e08000fba0783b */ /* 0x000ea80000000200 */
[----:B------:R-:W3:Y:S04]  /*3cdf0*/  LDSM.16.M88.4 R156, [R251+0x50080] ;  /* 0x05008000fb9c783b */ /* 0x000ee80000000200 */
[----:B------:R-:W3:Y:S04]  /*3ce00*/  LDSM.16.M88.4 R152, [R251+0x52080] ;  /* 0x05208000fb98783b */ /* 0x000ee80000000200 */
[----:B------:R-:W4:Y:S04]  /*3ce10*/  LDSM.16.M88.4 R148, [R251+0x54080] ;  /* 0x05408000fb94783b */ /* 0x000f280000000200 */
[----:B------:R-:W4:Y:S04]  /*3ce20*/  LDSM.16.M88.4 R40, [R251+0x56080] ;  /* 0x05608000fb28783b */ /* 0x000f280000000200 */
[----:B------:R-:W4:Y:S04]  /*3ce30*/  LDSM.16.M88.4 R36, [R251+0x58080] ;  /* 0x05808000fb24783b */ /* 0x000f280000000200 */
[----:B------:R-:W4:Y:S04]  /*3ce40*/  LDSM.16.M88.4 R16, [R251+0x5a080] ;  /* 0x05a08000fb10783b */ /* 0x000f280000000200 */
[----:B------:R-:W4:Y:S04]  /*3ce50*/  LDSM.16.M88.4 R12, [R251+0x5c080] ;  /* 0x05c08000fb0c783b */ /* 0x000f280000000200 */
[----:B-1----:R-:W-:Y:S04]  /*3ce60*/  STL [R1+0x341c], R182 ;  /* 0x00341cb601007387 */ /* 0x002fe80000100800 */
[----:B------:R-:W-:Y:S04]  /*3ce70*/  STL [R1+0x3418], R183 ;  /* 0x003418b701007387 */ /* 0x000fe80000100800 */
[----:B--2---:R-:W-:Y:S04]  /*3ce80*/  STL [R1+0x3424], R178 ;  /* 0x003424b201007387 */ /* 0x004fe80000100800 */
[----:B------:R-:W-:Y:S04]  /*3ce90*/  STL [R1+0x3420], R179 ;  /* 0x003420b301007387 */ /* 0x000fe80000100800 */
[----:B---3--:R-:W-:Y:S04]  /*3cea0*/  STL [R1+0x32f0], R10 ;  /* 0x0032f00a01007387 */ /* 0x008fe80000100800 */
[----:B------:R-:W-:Y:S04]  /*3ceb0*/  STL [R1+0x32ec], R11 ;  /* 0x0032ec0b01007387 */ /* 0x000fe80000100800 */
[----:B----4-:R-:W-:Y:S04]  /*3cec0*/  STL [R1+0x32f8], R6 ;  /* 0x0032f80601007387 */ /* 0x010fe80000100800 */
[----:B------:R-:W-:Y:S04]  /*3ced0*/  STL [R1+0x32f4], R7 ;  /* 0x0032f40701007387 */ /* 0x000fe80000100800 */
        /* <DEDUP_REMOVED lines=26> */
[----:B------:R-:W3:Y:S04]  /*3d080*/  LDL.LU R248, [R1+0x2d0] ;  /* 0x0002d00001f87983 */ /* 0x000ee80000300800 */
[----:B------:R1:W4:Y:S04]  /*3d090*/  LDSM.16.M88.4 R236, [R251+0x5e080] ;  /* 0x05e08000fbec783b */ /* 0x0003280000000200 */
[----:B------:R-:W3:Y:S04]  /*3d0a0*/  LDL.LU R249, [R1+0x2d4] ;  /* 0x0002d40001f97983 */ /* 0x000ee80000300800 */
[----:B------:R-:W3:Y:S01]  /*3d0b0*/  LDL.LU R184, [R1+0x35c4] ;  /* 0x0035c40001b87983 */ /* 0x000ee20000300800 */
[----:B-1----:R-:W-:-:S03]  /*3d0c0*/  IMAD.MOV.U32 R251, RZ, RZ, R185 ;  /* 0x000000fffffb7224 */ /* 0x002fc600078e00b9 */
        /* <DEDUP_REMOVED lines=19> */
[----:B----4-:R-:W-:Y:S04]  /*3d200*/  STL [R1+0x3344], R238 ;  /* 0x003344ee01007387 */ /* 0x010fe80000100800 */
[----:B------:R-:W-:Y:S01]  /*3d210*/  STL [R1+0x3340], R239 ;  /* 0x003340ef01007387 */ /* 0x000fe20000100800 */
[----:B--2---:R-:W-:Y:S03]  /*3d220*/  HMMA.1688.F32.TF32 R24, R188, R180, R228 ;  /* 0x000000b4bc18723c */ /* 0x004fe600000810e4 */
[----:B------:R-:W2:Y:S04]  /*3d230*/  LDL.LU R228, [R1+0x290] ;  /* 0x0002900001e47983 */ /* 0x000ea80000300800 */
[----:B------:R-:W2:Y:S04]  /*3d240*/  LDL.LU R229, [R1+0x294] ;  /* 0x0002940001e57983 */ /* 0x000ea80000300800 */
[----:B------:R-:W2:Y:S04]  /*3d250*/  LDL.LU R230, [R1+0x298] ;  /* 0x0002980001e67983 */ /* 0x000ea80000300800 */
[----:B------:R-:W2:Y:S04]  /*3d260*/  LDL.LU R231, [R1+0x29c] ;  /* 0x00029c0001e77983 */ /* 0x000ea80000300800 */
[----:B------:R-:W4:Y:S04]  /*3d270*/  LDL.LU R224, [R1+0x2b0] ;  /* 0x0002b00001e07983 */ /* 0x000f280000300800 */
[----:B------:R-:W4:Y:S01]  /*3d280*/  LDL.LU R225, [R1+0x2b4] ;  /* 0x0002b40001e17983 */ /* 0x000f220000300800 */
[----:B------:R-:W-:Y:S01]  /*3d290*/  IMAD.MOV.U32 R220, RZ, RZ, R24 ;  /* 0x000000ffffdc7224 */ /* 0x000fe200078e0018 */
[----:B------:R-:W-:Y:S01]  /*3d2a0*/  MOV R222, R26 ;  /* 0x0000001a00de7202 */ /* 0x000fe20000000f00 */
[----:B------:R-:W-:Y:S01]  /*3d2b0*/  IMAD.MOV.U32 R221, RZ, RZ, R25 ;  /* 0x000000ffffdd7224 */ /* 0x000fe200078e0019 */
[----:B------:R-:W4:Y:S01]  /*3d2c0*/  LDL.LU R226, [R1+0x2b8] ;  /* 0x0002b80001e27983 */ /* 0x000f220000300800 */
[----:B------:R-:W-:-:S03]  /*3d2d0*/  IMAD.MOV.U32 R223, RZ, RZ, R27 ;  /* 0x000000ffffdf7224 */ /* 0x000fc600078e001b */
[----:B------:R-:W4:Y:S01]  /*3d2e0*/  LDL.LU R227, [R1+0x2bc] ;  /* 0x0002bc0001e37983 */ /* 0x000f220000300800 */
[C---:B---3--:R-:W-:Y:S08]  /*3d2f0*/  HMMA.1688.F32.TF32 R24, R188.reuse, R176, R132 ;  /* 0x000000b0bc18723c */ /* 0x048ff00000081084 */
[C---:B------:R-:W-:Y:S01]  /*3d300*/  HMMA.1688.F32.TF32 R28, R188.reuse, R8, R232 ;  /* 0x00000008bc1c723c */ /* 0x040fe200000810e8 */
[----:B------:R-:W3:Y:S11]  /*3d310*/  LDL.LU R232, [R1+0x270] ;  /* 0x0002700001e87983 */ /* 0x000ef60000300800 */
[----:B------:R-:W-:Y:S04]  /*3d320*/  @!UPT UIADD3 URZ, URZ, URZ, URZ ;  /* 0x0000003f3f3ff290 */ /* 0x000fe8000fffe03f */
[----:B------:R-:W-:Y:S01]  /*3d330*/  IMAD.MOV.U32 R178, RZ, RZ, R24 ;  /* 0x000000ffffb27224 */ /* 0x000fe200078e0018 */
[----:B------:R-:W-:Y:S01]  /*3d340*/  MOV R182, R26 ;  /* 0x0000001a00b67202 */ /* 0x000fe20000000f00 */
[----:B------:R-:W-:Y:S02]  /*3d350*/  IMAD.MOV.U32 R179, RZ, RZ, R25 ;  /* 0x000000ffffb37224 */ /* 0x000fe400078e0019 */
[----:B------:R-:W-:Y:S02]  /*3d360*/  IMAD.MOV.U32 R183, RZ, RZ, R27 ;  /* 0x000000ffffb77224 */ /* 0x000fe400078e001b */
[C---:B------:R-:W-:Y:S01]  /*3d370*/  HMMA.1688.F32.TF32 R24, R188.reuse, R4, R244 ;  /* 0x00000004bc18723c */ /* 0x040fe200000810f4 */
[----:B------:R-:W-:Y:S04]  /*3d380*/  STL.64 [R1+0x570], R28 ;  /* 0x0005701c01007387 */ /* 0x000fe80000100a00 */
[----:B------:R-:W-:Y:S11]  /*3d390*/  STL.64 [R1+0x578], R30 ;  /* 0x0005781e01007387 */ /* 0x000ff60000100a00 */
[----:B------:R-:W-:Y:S07]  /*3d3a0*/  @!UPT UIADD3 URZ, URZ, URZ, URZ ;  /* 0x0000003f3f3ff290 */ /* 0x000fee000fffe03f */
[----:B------:R-:W-:Y:S04]  /*3d3b0*/  STL.64 [R1+0x550], R24 ;  /* 0x0005501801007387 */ /* 0x000fe80000100a00 */
[----:B------:R1:W-:Y:S04]  /*3d3c0*/  STL.64 [R1+0x558], R26 ;  /* 0x0005581a01007387 */ /* 0x0003e80000100a00 */
[----:B------:R-:W3:Y:S04]  /*3d3d0*/  LDL.LU R233, [R1+0x274] ;  /* 0x0002740001e97983 */ /* 0x000ee80000300800 */
[----:B------:R-:W3:Y:S04]  /*3d3e0*/  LDL.LU R234, [R1+0x278] ;  /* 0x0002780001ea7983 */ /* 0x000ee80000300800 */
[----:B------:R-:W3:Y:S04]  /*3d3f0*/  LDL.LU R235, [R1+0x27c] ;  /* 0x00027c0001eb7983 */ /* 0x000ee80000300800 */
[----:B------:R-:W3:Y:S04]  /*3d400*/  LDL.LU R244, [R1+0x250] ;  /* 0x0002500001f47983 */ /* 0x000ee80000300800 */
[----:B------:R-:W3:Y:S04]  /*3d410*/  LDL.LU R245, [R1+0x254] ;  /* 0x0002540001f57983 */ /* 0x000ee80000300800 */
[----:B------:R-:W3:Y:S04]  /*3d420*/  LDL.LU R246, [R1+0x258] ;  /* 0x0002580001f67983 */ /* 0x000ee80000300800 */
[----:B------:R-:W3:Y:S01]  /*3d430*/  LDL.LU R247, [R1+0x25c] ;  /* 0x00025c0001f77983 */ /* 0x000ee20000300800 */
[----:B------:R-:W-:Y:S01]  /*3d440*/  MOV R22, R185 ;  /* 0x000000b900167202 */ /* 0x000fe20000000f00 */
[----:B------:R-:W-:Y:S01]  /*3d450*/  IMAD.MOV.U32 R23, RZ, RZ, R184 ;  /* 0x000000ffff177224 */ /* 0x000fe200078e00b8 */
[C---:B-1----:R-:W-:Y:S01]  /*3d460*/  HMMA.1688.F32.TF32 R24, R188.reuse, R168, R240 ;  /* 0x000000a8bc18723c */ /* 0x042fe200000810f0 */
[----:B------:R-:W-:Y:S04]  /*3d470*/  LDS R184, [R252+0x8080] ;  /* 0x00808000fcb87984 */ /* 0x000fe80000000800 */
[----:B------:R-:W1:Y:S03]  /*3d480*/  LDS R185, [R3+0x8080] ;  /* 0x0080800003b97984 */ /* 0x000e660000000800 */
[C---:B------:R-:W-:Y:S08]  /*3d490*/  HMMA.1688.F32.TF32 R28, R188.reuse, R172, R20 ;  /* 0x000000acbc1c723c */ /* 0x040ff00000081014 */
[----:B------:R-:W-:Y:S11]  /*3d4a0*/  HMMA.1688.F32.TF32 R20, R188, R164, R248 ;  /* 0x000000a4bc14723c */ /* 0x000ff600000810f8 */
[----:B------:R-:W-:Y:S04]  /*3d4b0*/  @!UPT UIADD3 URZ, URZ, URZ, URZ ;  /* 0x0000003f3f3ff290 */ /* 0x000fe8000fffe03f */
[----:B------:R-:W-:Y:S04]  /*3d4c0*/  STL.64 [R1+0x510], R28 ;  /* 0x0005101c01007387 */ /* 0x000fe80000100a00 */
[----:B------:R-:W-:Y:S04]  /*3d4d0*/  STL.64 [R1+0x518], R30 ;  /* 0x0005181e01007387 */ /* 0x000fe80000100a00 */
[----:B------:R-:W-:Y:S04]  /*3d4e0*/  STL.64 [R1+0x500], R24 ;  /* 0x0005001801007387 */ /* 0x000fe80000100a00 */
[----:B------:R4:W-:Y:S04]  /*3d4f0*/  STL.64 [R1+0x508], R26 ;  /* 0x0005081a01007387 */ /* 0x0009e80000100a00 */
[----:B------:R-:W3:Y:S04]  /*3d500*/  LDL.LU R248, [R1+0x230] ;  /* 0x0002300001f87983 */ /* 0x000ee80000300800 */
[----:B------:R-:W3:Y:S04]  /*3d510*/  LDL.LU R249, [R1+0x234] ;  /* 0x0002340001f97983 */ /* 0x000ee80000300800 */
[----:B------:R-:W3:Y:S04]  /*3d520*/  LDL.LU R250, [R1+0x238] ;  /* 0x0002380001fa7983 */ /* 0x000ee80000300800 */
[----:B------:R-:W3:Y:S01]  /*3d530*/  LDL.LU R251, [R1+0x23c] ;  /* 0x00023c0001fb7983 */ /* 0x000ee20000300800 */
[----:B------:R-:W-:Y:S01]  /*3d540*/  IMAD.MOV.U32 R15, RZ, RZ, R23 ;  /* 0x000000ffff0f7224 */ /* 0x000fe200078e0017 */
[----:B------:R-:W-:Y:S01]  /*3d550*/  MOV R14, R22 ;  /* 0x00000016000e7202 */ /* 0x000fe20000000f00 */
[----:B------:R-:W-:-:S02]  /*3d560*/  IMAD.MOV.U32 R239, RZ, RZ, R21 ;  /* 0x000000ffffef7224 */ /* 0x000fc400078e0015 */
[----:B------:R-:W-:Y:S01]  /*3d570*/  IMAD.MOV.U32 R238, RZ, RZ, R20 ;  /* 0x000000ffffee7224 */ /* 0x000fe200078e0014 */
[----:B------:R-:W-:Y:S04]  /*3d580*/  STL [R1+0x3354], R15 ;  /* 0x0033540f01007387 */ /* 0x000fe80000100800 */
[----:B------:R-:W-:Y:S04]  /*3d590*/  STL [R1+0x3350], R14 ;  /* 0x0033500e01007387 */ /* 0x000fe80000100800 */
[----:B------:R-:W-:Y:S04]  /*3d5a0*/  STL [R1+0x334c], R239 ;  /* 0x00334cef01007387 */ /* 0x000fe80000100800 */
[----:B------:R1:W-:Y:S01]  /*3d5b0*/  STL [R1+0x3348], R238 ;  /* 0x003348ee01007387 */ /* 0x0003e20000100800 */
[C---:B----4-:R-:W-:Y:S08]  /*3d5c0*/  HMMA.1688.F32.TF32 R24, R188.reuse, R160, R224 ;  /* 0x000000a0bc18723c */ /* 0x050ff000000810e0 */
[----:B--2---:R-:W-:Y:S11]  /*3d5d0*/  HMMA.1688.F32.TF32 R20, R188, R156, R228 ;  /* 0x0000009cbc14723c */ /* 0x004ff600000810e4 */
[----:B------:R-:W-:Y:S04]  /*3d5e0*/  @!UPT UIADD3 URZ, URZ, URZ, URZ ;  /* 0x0000003f3f3ff290 */ /* 0x000fe8000fffe03f */
[----:B------:R-:W-:Y:S04]  /*3d5f0*/  STL.64 [R1+0x4e0], R24 ;  /* 0x0004e01801007387 */ /* 0x000fe80000100a00 */
[----:B------:R3:W-:Y:S04]  /*3d600*/  STL.64 [R1+0x4e8], R26 ;  /* 0x0004e81a01007387 */ /* 0x0007e80000100a00 */
[----:B------:R-:W2:Y:S04]  /*3d610*/  LDL.LU R228, [R1+0x210] ;  /* 0x0002100001e47983 */ /* 0x000ea80000300800 */
[----:B------:R-:W2:Y:S04]  /*3d620*/  LDL.LU R229, [R1+0x214] ;  /* 0x0002140001e57983 */ /* 0x000ea80000300800 */
[----:B------:R-:W2:Y:S04]  /*3d630*/  LDL.LU R230, [R1+0x218] ;  /* 0x0002180001e67983 */ /* 0x000ea80000300800 */
[----:B------:R-:W2:Y:S01]  /*3d640*/  LDL.LU R231, [R1+0x21c] ;  /* 0x00021c0001e77983 */ /* 0x000ea20000300800 */
[----:B-1----:R-:W-:Y:S01]  /*3d650*/  IMAD.MOV.U32 R238, RZ, RZ, R23 ;  /* 0x000000ffffee7224 */ /* 0x002fe200078e0017 */
[----:B------:R-:W-:Y:S01]  /*3d660*/  MOV R239, R22 ;  /* 0x0000001600ef7202 */ /* 0x000fe20000000f00 */
[----:B------:R-:W-:-:S02]  /*3d670*/  IMAD.MOV.U32 R15, RZ, RZ, R20 ;  /* 0x000000ffff0f7224 */ /* 0x000fc400078e0014 */
[----:B------:R-:W-:Y:S01]  /*3d680*/  IMAD.MOV.U32 R14, RZ, RZ, R21 ;  /* 0x000000ffff0e7224 */ /* 0x000fe200078e0015 */
[----:B------:R1:W-:Y:S04]  /*3d690*/  STL [R1+0x3364], R238 ;  /* 0x003364ee01007387 */ /* 0x0003e80000100800 */
[----:B------:R-:W-:Y:S04]  /*3d6a0*/  STL [R1+0x3360], R239 ;  /* 0x003360ef01007387 */ /* 0x000fe80000100800 */
[----:B------:R4:W-:Y:S04]  /*3d6b0*/  STL [R1+0x335c], R15 ;  /* 0x00335c0f01007387 */ /* 0x0009e80000100800 */
[----:B------:R1:W-:Y:S01]  /*3d6c0*/  STL [R1+0x3358], R14 ;  /* 0x0033580e01007387 */ /* 0x0003e20000100800 */
[C---:B---3--:R-:W-:Y:S08]  /*3d6d0*/  HMMA.1688.F32.TF32 R24, R188.reuse, R152, R232 ;  /* 0x00000098bc18723c */ /* 0x048ff000000810e8 */
[----:B------:R-:W-:Y:S11]  /*3d6e0*/  HMMA.1688.F32.TF32 R20, R188, R148, R244 ;  /* 0x00000094bc14723c */ /* 0x000ff600000810f4 */
[----:B------:R-:W-:Y:S04]  /*3d6f0*/  @!UPT UIADD3 URZ, URZ, URZ, URZ ;  /* 0x0000003f3f3ff290 */ /* 0x000fe8000fffe03f */
[----:B------:R-:W-:Y:S04]  /*3d700*/  STL.64 [R1+0x4c0], R24 ;  /* 0x0004c01801007387 */ /* 0x000fe80000100a00 */
[----:B------:R-:W-:Y:S04]  /*3d710*/  STL.64 [R1+0x4c8], R26 ;  /* 0x0004c81a01007387 */ /* 0x000fe80000100a00 */
        /* <DEDUP_REMOVED lines=12> */
[----:B------:R-:W-:Y:S03]  /*3d7e0*/  HMMA.1688.F32.TF32 R20, R188, R40, R248 ;  /* 0x00000028bc14723c */ /* 0x000fe600000810f8 */
[----:B------:R-:W3:Y:S04]  /*3d7f0*/  LDL.LU R248, [R1+0x1d0] ;  /* 0x0001d00001f87983 */ /* 0x000ee80000300800 */
[----:B------:R-:W3:Y:S04]  /*3d800*/  LDL.LU R249, [R1+0x1d4] ;  /* 0x0001d40001f97983 */ /* 0x000ee80000300800 */
[----:B------:R-:W3:Y:S04]  /*3d810*/  LDL.LU R250, [R1+0x1d8] ;  /* 0x0001d80001fa7983 */ /* 0x000ee80000300800 */
[----:B------:R-:W3:Y:S09]  /*3d820*/  LDL.LU R251, [R1+0x1dc] ;  /* 0x0001dc0001fb7983 */ /* 0x000ef20000300800 */
[----:B-1----:R-:W-:Y:S01]  /*3d830*/  IMAD.MOV.U32 R238, RZ, RZ, R20 ;  /* 0x000000ffffee7224 */ /* 0x002fe200078e0014 */
[----:B----4-:R-:W-:Y:S01]  /*3d840*/  MOV R15, R22 ;  /* 0x00000016000f7202 */ /* 0x010fe20000000f00 */
[----:B------:R-:W-:-:S02]  /*3d850*/  IMAD.MOV.U32 R239, RZ, RZ, R21 ;  /* 0x000000ffffef7224 */ /* 0x000fc400078e0015 */
[----:B------:R-:W-:-:S05]  /*3d860*/  IMAD.MOV.U32 R14, RZ, RZ, R23 ;  /* 0x000000ffff0e7224 */ /* 0x000fca00078e0017 */
[----:B------:R-:W-:Y:S04]  /*3d870*/  STL [R1+0x3384], R14 ;  /* 0x0033840e01007387 */ /* 0x000fe80000100800 */
[----:B------:R-:W-:Y:S04]  /*3d880*/  STL [R1+0x3380], R15 ;  /* 0x0033800f01007387 */ /* 0x000fe80000100800 */
[----:B------:R-:W-:Y:S04]  /*3d890*/  STL [R1+0x337c], R238 ;  /* 0x00337cee01007387 */ /* 0x000fe80000100800 */
[----:B------:R1:W-:Y:S01]  /*3d8a0*/  STL [R1+0x3378], R239 ;  /* 0x003378ef01007387 */ /* 0x0003e20000100800 */
[----:B--2---:R-:W-:Y:S03]  /*3d8b0*/  HMMA.1688.F32.TF32 R20, R188, R36, R228 ;  /* 0x00000024bc14723c */ /* 0x004fe600000810e4 */
[----:B------:R-:W2:Y:S04]  /*3d8c0*/  LDL.LU R228, [R1+0x1b0] ;  /* 0x0001b00001e47983 */ /* 0x000ea80000300800 */
[----:B------:R-:W2:Y:S04]  /*3d8d0*/  LDL.LU R229, [R1+0x1b4] ;  /* 0x0001b40001e57983 */ /* 0x000ea80000300800 */
[----:B------:R-:W2:Y:S04]  /*3d8e0*/  LDL.LU R230, [R1+0x1b8] ;  /* 0x0001b80001e67983 */ /* 0x000ea80000300800 */
[----:B------:R-:W2:Y:S09]  /*3d8f0*/  LDL.LU R231, [R1+0x1bc] ;  /* 0x0001bc0001e77983 */ /* 0x000eb20000300800 */
[----:B------:R-:W-:Y:S01]  /*3d900*/  IMAD.MOV.U32 R18, RZ, RZ, R23 ;  /* 0x000000ffff127224 */ /* 0x000fe200078e0017 */
[----:B------:R-:W-:Y:S01]  /*3d910*/  MOV R19, R22 ;  /* 0x0000001600137202 */ /* 0x000fe20000000f00 */
[----:B------:R-:W-:-:S02]  /*3d920*/  IMAD.MOV.U32 R39, RZ, RZ, R20 ;  /* 0x000000ffff277224 */ /* 0x000fc400078e0014 */
[----:B------:R-:W-:Y:S01]  /*3d930*/  IMAD.MOV.U32 R38, RZ, RZ, R21 ;  /* 0x000000ffff267224 */ /* 0x000fe200078e0015 */
[----:B------:R4:W-:Y:S04]  /*3d940*/  STL [R1+0x3394], R18 ;  /* 0x0033941201007387 */ /* 0x0009e80000100800 */
[----:B------:R-:W-:Y:S04]  /*3d950*/  STL [R1+0x3390], R19 ;  /* 0x0033901301007387 */ /* 0x000fe80000100800 */
[----:B------:R1:W-:Y:S04]  /*3d960*/  STL [R1+0x338c], R39 ;  /* 0x00338c2701007387 */ /* 0x0003e80000100800 */
[----:B------:R1:W-:Y:S01]  /*3d970*/  STL [R1+0x3388], R38 ;  /* 0x0033882601007387 */ /* 0x0003e20000100800 */
[----:B---3--:R-:W-:Y:S03]  /*3d980*/  HMMA.1688.F32.TF32 R20, R188, R16, R244 ;  /* 0x00000010bc14723c */ /* 0x008fe600000810f4 */
[----:B------:R-:W3:Y:S04]  /*3d990*/  LDL.LU R244, [R1+0x1a0] ;  /* 0x0001a00001f47983 */ /* 0x000ee80000300800 */
[----:B------:R-:W3:Y:S04]  /*3d9a0*/  LDL.LU R245, [R1+0x1a4] ;  /* 0x0001a40001f57983 */ /* 0x000ee80000300800 */
[----:B------:R-:W3:Y:S04]  /*3d9b0*/  LDL.LU R246, [R1+0x1a8] ;  /* 0x0001a80001f67983 */ /* 0x000ee80000300800 */
[----:B------:R-:W3:Y:S09]  /*3d9c0*/  LDL.LU R247, [R1+0x1ac] ;  /* 0x0001ac0001f77983 */ /* 0x000ef20000300800 */
        /* <DEDUP_REMOVED lines=8> */
[----:B------:R-:W-:Y:S03]  /*3da50*/  HMMA.1688.F32.TF32 R20, R188, R12, R248 ;  /* 0x0000000cbc14723c */ /* 0x000fe600000810f8 */
[----:B------:R-:W3:Y:S04]  /*3da60*/  LDL.LU R248, [R1+0x180] ;  /* 0x0001800001f87983 */ /* 0x000ee80000300800 */
[----:B------:R-:W3:Y:S04]  /*3da70*/  LDL.LU R249, [R1+0x184] ;  /* 0x0001840001f97983 */ /* 0x000ee80000300800 */
[----:B------:R-:W3:Y:S04]  /*3da80*/  LDL.LU R250, [R1+0x188] ;  /* 0x0001880001fa7983 */ /* 0x000ee80000300800 */
[----:B------:R-:W3:Y:S09]  /*3da90*/  LDL.LU R251, [R1+0x18c] ;  /* 0x00018c0001fb7983 */ /* 0x000ef20000300800 */
[----:B------:R-:W-:Y:S01]  /*3daa0*/  IMAD.MOV.U32 R42, RZ, RZ, R20 ;  /* 0x000000ffff2a7224 */ /* 0x000fe200078e0014 */
[----:B------:R-:W-:Y:S01]  /*3dab0*/  MOV R150, R22 ;  /* 0x0000001600967202 */ /* 0x000fe20000000f00 */
[----:B------:R-:W-:-:S02]  /*3dac0*/  IMAD.MOV.U32 R43, RZ, RZ, R21 ;  /* 0x000000ffff2b7224 */ /* 0x000fc400078e0015 */
[----:B------:R-:W-:-:S05]  /*3dad0*/  IMAD.MOV.U32 R151, RZ, RZ, R23 ;  /* 0x000000ffff977224 */ /* 0x000fca00078e0017 */
[----:B------:R1:W-:Y:S04]  /*3dae0*/  STL [R1+0x33b4], R151 ;  /* 0x0033b49701007387 */ /* 0x0003e80000100800 */
[----:B------:R-:W-:Y:S04]  /*3daf0*/  STL [R1+0x33b0], R150 ;  /* 0x0033b09601007387 */ /* 0x000fe80000100800 */
[----:B------:R1:W-:Y:S04]  /*3db00*/  STL [R1+0x33ac], R43 ;  /* 0x0033ac2b01007387 */ /* 0x0003e80000100800 */
[----:B------:R1:W-:Y:S04]  /*3db10*/  STL [R1+0x33a8], R42 ;  /* 0x0033a82a01007387 */ /* 0x0003e80000100800 */
[----:B------:R-:W3:Y:S04]  /*3db20*/  LDL.LU R224, [R1+0x170] ;  /* 0x0001700001e07983 */ /* 0x000ee80000300800 */
[----:B------:R-:W3:Y:S04]  /*3db30*/  LDL.LU R225, [R1+0x174] ;  /* 0x0001740001e17983 */ /* 0x000ee80000300800 */
[----:B------:R-:W3:Y:S04]  /*3db40*/  LDL.LU R226, [R1+0x178] ;  /* 0x0001780001e27983 */ /* 0x000ee80000300800 */
[----:B------:R-:W3:Y:S01]  /*3db50*/  LDL.LU R227, [R1+0x17c] ;  /* 0x00017c0001e37983 */ /* 0x000ee20000300800 */
[----:B--2---:R-:W-:Y:S03]  /*3db60*/  HMMA.1688.F32.TF32 R20, R188, R236, R228 ;  /* 0x000000ecbc14723c */ /* 0x004fe600000810e4 */
[----:B------:R-:W-:Y:S04]  /*3db70*/  LDS R188, [R252+0x8100] ;  /* 0x00810000fcbc7984 */ /* 0x000fe80000000800 */
[----:B------:R-:W-:Y:S04]  /*3db80*/  LDS R190, [R252+0x9100] ;  /* 0x00910000fcbe7984 */ /* 0x000fe80000000800 */
[----:B------:R-:W-:Y:S04]  /*3db90*/  LDS R189, [R3+0x8100] ;  /* 0x0081000003bd7984 */ /* 0x000fe80000000800 */
[----:B------:R-:W2:Y:S09]  /*3dba0*/  LDS R191, [R3+0x9100] ;  /* 0x0091000003bf7984 */ /* 0x000eb20000000800 */
[----:B----4-:R-:W-:Y:S01]  /*3dbb0*/  IMAD.MOV.U32 R18, RZ, RZ, R20 ;  /* 0x000000ffff127224 */ /* 0x010fe200078e0014 */
[----:B------:R-:W-:Y:S01]  /*3dbc0*/  MOV R39, R22 ;  /* 0x0000001600277202 */ /* 0x000fe20000000f00 */
[----:B------:R-:W-:-:S02]  /*3dbd0*/  IMAD.MOV.U32 R19, RZ, RZ, R21 ;  /* 0x000000ffff137224 */ /* 0x000fc400078e0015 */
[----:B------:R-:W-:-:S05]  /*3dbe0*/  IMAD.MOV.U32 R38, RZ, RZ, R23 ;  /* 0x000000ffff267224 */ /* 0x000fca00078e0017 */
[----:B------:R4:W-:Y:S04]  /*3dbf0*/  STL [R1+0x33c4], R38 ;  /* 0x0033c42601007387 */ /* 0x0009e80000100800 */
[----:B------:R-:W-:Y:S04]  /*3dc00*/  STL [R1+0x33c0], R39 ;  /* 0x0033c02701007387 */ /* 0x000fe80000100800 */
[----:B------:R1:W-:Y:S04]  /*3dc10*/  STL [R1+0x33bc], R19 ;  /* 0x0033bc1301007387 */ /* 0x0003e80000100800 */
[----:B------:R1:W-:Y:S04]  /*3dc20*/  STL [R1+0x33b8], R18 ;  /* 0x0033b81201007387 */ /* 0x0003e80000100800 */
[----:B------:R-:W2:Y:S04]  /*3dc30*/  LDL.LU R232, [R1+0x160] ;  /* 0x0001600001e87983 */ /* 0x000ea80000300800 */
[----:B------:R-:W2:Y:S04]  /*3dc40*/  LDL.LU R233, [R1+0x164] ;  /* 0x0001640001e97983 */ /* 0x000ea80000300800 */
[----:B------:R-:W2:Y:S04]  /*3dc50*/  LDL.LU R234, [R1+0x168] ;  /* 0x0001680001ea7983 */ /* 0x000ea80000300800 */
[----:B------:R-:W2:Y:S01]  /*3dc60*/  LDL.LU R235, [R1+0x16c] ;  /* 0x00016c0001eb7983 */ /* 0x000ea20000300800 */
[C---:B---3--:R-:W-:Y:S11]  /*3dc70*/  HMMA.1688.F32.TF32 R20, R184.reuse, R180, R244 ;  /* 0x000000b4b814723c */ /* 0x048ff600000810f4 */
[----:B------:R-:W-:Y:S11]  /*3dc80*/  @!UPT UIADD3 URZ, URZ, URZ, URZ ;  /* 0x0000003f3f3ff290 */ /* 0x000ff6000fffe03f */
[----:B------:R-:W-:Y:S02]  /*3dc90*/  @!UPT UIADD3 URZ, URZ, URZ, URZ ;  /* 0x0000003f3f3ff290 */ /* 0x000fe4000fffe03f */
[----:B------:R-:W-:Y:S01]  /*3dca0*/  IMAD.MOV.U32 R159, RZ, RZ, R23 ;  /* 0x000000ffff9f7224 */ /* 0x000fe200078e0017 */
[----:B------:R-:W-:Y:S01]  /*3dcb0*/  MOV R158, R22 ;  /* 0x00000016009e7202 */ /* 0x000fe20000000f00 */
[----:B------:R-:W-:Y:S02]  /*3dcc0*/  IMAD.MOV.U32 R155, RZ, RZ, R21 ;  /* 0x000000ffff9b7224 */ /* 0x000fe400078e0015 */
[----:B------:R-:W-:Y:S01]  /*3dcd0*/  IMAD.MOV.U32 R154, RZ, RZ, R20 ;  /* 0x000000ffff9a7224 */ /* 0x000fe200078e0014 */
[----:B------:R3:W-:Y:S04]  /*3dce0*/  STL [R1+0x33d4], R159 ;  /* 0x0033d49f01007387 */ /* 0x0007e80000100800 */
[----:B------:R-:W-:Y:S04]  /*3dcf0*/  STL [R1+0x33d0], R158 ;  /* 0x0033d09e01007387 */ /* 0x000fe80000100800 */
[----:B------:R1:W-:Y:S04]  /*3dd00*/  STL [R1+0x33cc], R155 ;  /* 0x0033cc9b01007387 */ /* 0x0003e80000100800 */
[----:B------:R1:W-:Y:S04]  /*3dd10*/  STL [R1+0x33c8], R154 ;  /* 0x0033c89a01007387 */ /* 0x0003e80000100800 */
[----:B------:R-:W3:Y:S04]  /*3dd20*/  LDL.LU R228, [R1+0x150] ;  /* 0x0001500001e47983 */ /* 0x000ee80000300800 */
[----:B------:R-:W3:Y:S04]  /*3dd30*/  LDL.LU R229, [R1+0x154] ;  /* 0x0001540001e57983 */ /* 0x000ee80000300800 */
[----:B------:R-:W3:Y:S04]  /*3dd40*/  LDL.LU R230, [R1+0x158] ;  /* 0x0001580001e67983 */ /* 0x000ee80000300800 */
[----:B------:R-:W3:Y:S04]  /*3dd50*/  LDL.LU R231, [R1+0x15c] ;  /* 0x00015c0001e77983 */ /* 0x000ee80000300800 */
[----:B------:R-:W4:Y:S04]  /*3dd60*/  LDL.LU R244, [R1+0x140] ;  /* 0x0001400001f47983 */ /* 0x000f280000300800 */
[----:B------:R-:W4:Y:S04]  /*3dd70*/  LDL.LU R245, [R1+0x144] ;  /* 0x0001440001f57983 */ /* 0x000f280000300800 */
[----:B------:R-:W4:Y:S04]  /*3dd80*/  LDL.LU R246, [R1+0x148] ;  /* 0x0001480001f67983 */ /* 0x000f280000300800 */
[----:B------:R-:W4:Y:S01]  /*3dd90*/  LDL.LU R247, [R1+0x14c] ;  /* 0x00014c0001f77983 */ /* 0x000f220000300800 */
[----:B------:R-:W-:Y:S03]  /*3dda0*/  HMMA.1688.F32.TF32 R20, R184, R176, R248 ;  /* 0x000000b0b814723c */ /* 0x000fe600000810f8 */
[----:B------:R-:W4:Y:S04]  /*3ddb0*/  LDL.LU R248, [R1+0x130] ;  /* 0x0001300001f87983 */ /* 0x000f280000300800 */
[----:B------:R-:W4:Y:S04]  /*3ddc0*/  LDL.LU R249, [R1+0x134] ;  /* 0x0001340001f97983 */ /* 0x000f280000300800 */
[----:B------:R-:W4:Y:S04]  /*3ddd0*/  LDL.LU R250, [R1+0x138] ;  /* 0x0001380001fa7983 */ /* 0x000f280000300800 */
[----:B------:R-:W4:Y:S09]  /*3dde0*/  LDL.LU R251, [R1+0x13c] ;  /* 0x00013c0001fb7983 */ /* 0x000f320000300800 */
[----:B-1----:R-:W-:Y:S01]  /*3ddf0*/  IMAD.MOV.U32 R239, RZ, RZ, R20 ;  /* 0x000000ffffef7224 */ /* 0x002fe200078e0014 */
[----:B------:R-:W-:Y:S01]  /*3de00*/  MOV R14, R22 ;  /* 0x00000016000e7202 */ /* 0x000fe20000000f00 */
[----:B------:R-:W-:-:S02]  /*3de10*/  IMAD.MOV.U32 R238, RZ, RZ, R21 ;  /* 0x000000ffffee7224 */ /* 0x000fc400078e0015 */
        /* <DEDUP_REMOVED lines=8> */
[----:B------:R-:W-:Y:S04]  /*3dea0*/  STL [R1+0x33e4], R15 ;  /* 0x0033e40f01007387 */ /* 0x000fe80000100800 */
[----:B------:R-:W-:Y:S04]  /*3deb0*/  STL [R1+0x33e0], R14 ;  /* 0x0033e00e01007387 */ /* 0x000fe80000100800 */
[----:B------:R1:W-:Y:S04]  /*3dec0*/  STL [R1+0x33dc], R238 ;  /* 0x0033dcee01007387 */ /* 0x0003e80000100800 */
[----:B------:R1:W-:Y:S04]  /*3ded0*/  STL [R1+0x33d8], R239 ;  /* 0x0033d8ef01007387 */ /* 0x0003e80000100800 */
[----:B------:R-:W-:Y:S04]  /*3dee0*/  STL [R1+0x33f4], R6 ;  /* 0x0033f40601007387 */ /* 0x000fe80000100800 */
[----:B------:R-:W-:Y:S04]  /*3def0*/  STL [R1+0x33f0], R174 ;  /* 0x0033f0ae01007387 */ /* 0x000fe80000100800 */
[----:B------:R1:W-:Y:S04]  /*3df00*/  STL [R1+0x33ec], R170 ;  /* 0x0033ecaa01007387 */ /* 0x0003e80000100800 */
[----:B------:R1:W-:Y:S01]  /*3df10*/  STL [R1+0x33e8], R162 ;  /* 0x0033e8a201007387 */ /* 0x0003e20000100800 */
[C---:B--2---:R-:W-:Y:S11]  /*3df20*/  HMMA.1688.F32.TF32 R20, R184.reuse, R4, R232 ;  /* 0x00000004b814723c */ /* 0x044ff600000810e8 */
[----:B------:R-:W-:Y:S11]  /*3df30*/  @!UPT UIADD3 URZ, URZ, URZ, URZ ;  /* 0x0000003f3f3ff290 */ /* 0x000ff6000fffe03f */
[----:B------:R-:W-:Y:S02]  /*3df40*/  @!UPT UIADD3 URZ, URZ, URZ, URZ ;  /* 0x0000003f3f3ff290 */ /* 0x000fe4000fffe03f */
[----:B------:R-:W-:Y:S01]  /*3df50*/  IMAD.MOV.U32 R151, RZ, RZ, R20 ;  /* 0x000000ffff977224 */ /* 0x000fe200078e0014 */
[----:B------:R-:W-:Y:S01]  /*3df60*/  MOV R43, R22 ;  /* 0x00000016002b7202 */ /* 0x000fe20000000f00 */
[----:B------:R-:W-:Y:S02]  /*3df70*/  IMAD.MOV.U32 R150, RZ, RZ, R21 ;  /* 0x000000ffff967224 */ /* 0x000fe400078e0015 */
[----:B------:R-:W-:Y:S02]  /*3df80*/  IMAD.MOV.U32 R42, RZ, RZ, R23 ;  /* 0x000000ffff2a7224 */ /* 0x000fe400078e0017 */
[C---:B---3--:R-:W-:Y:S11]  /*3df90*/  HMMA.1688.F32.TF32 R20, R184.reuse, R172, R228 ;  /* 0x000000acb814723c */ /* 0x048ff600000810e4 */
[----:B------:R-:W-:Y:S11]  /*3dfa0*/  @!UPT UIADD3 URZ, URZ, URZ, URZ ;  /* 0x0000003f3f3ff290 */ /* 0x000ff6000fffe03f */
[----:B------:R-:W-:Y:S02]  /*3dfb0*/  @!UPT UIADD3 URZ, URZ, URZ, URZ ;  /* 0x0000003f3f3ff290 */ /* 0x000fe4000fffe03f */
[----:B----4-:R-:W-:Y:S01]  /*3dfc0*/  IMAD.MOV.U32 R38, RZ, RZ, R20 ;  /* 0x000000ffff267224 */ /* 0x010fe200078e0014 */
[----:B------:R-:W-:Y:S01]  /*3dfd0*/  MOV R19, R22 ;  /* 0x0000001600137202 */ /* 0x000fe20000000f00 */
[----:B------:R-:W-:Y:S02]  /*3dfe0*/  IMAD.MOV.U32 R39, RZ, RZ, R21 ;  /* 0x000000ffff277224 */ /* 0x000fe400078e0015 */
[----:B------:R-:W-:Y:S02]  /*3dff0*/  IMAD.MOV.U32 R18, RZ, RZ, R23 ;  /* 0x000000ffff127224 */ /* 0x000fe400078e0017 */
[----:B------:R-:W-:Y:S01]  /*3e000*/  HMMA.1688.F32.TF32 R20, R184, R168, R244 ;  /* 0x000000a8b814723c */ /* 0x000fe200000810f4 */
[----:B------:R-:W-:Y:S04]  /*3e010*/  STL [R1+0x3404], R42 ;  /* 0x0034042a01007387 */ /* 0x000fe80000100800 */
[----:B------:R-:W-:Y:S04]  /*3e020*/  STL [R1+0x3400], R43 ;  /* 0x0034002b01007387 */ /* 0x000fe80000100800 */
[----:B------:R2:W-:Y:S04]  /*3e030*/  STL [R1+0x33fc], R150 ;  /* 0x0033fc9601007387 */ /* 0x0005e80000100800 */
[----:B------:R3:W-:Y:S11]  /*3e040*/  STL [R1+0x33f8], R151 ;  /* 0x0033f89701007387 */ /* 0x0007f60000100800 */
[----:B------:R-:W-:Y:S01]  /*3e050*/  IMAD.MOV.U32 R159, RZ, RZ, R20 ;  /* 0x000000ffff9f7224 */ /* 0x000fe200078e0014 */
[----:B------:R-:W-:Y:S01]  /*3e060*/  MOV R155, R22 ;  /* 0x00000016009b7202 */ /* 0x000fe20000000f00 */
[----:B------:R-:W-:-:S02]  /*3e070*/  IMAD.MOV.U32 R158, RZ, RZ, R21 ;  /* 0x000000ffff9e7224 */ /* 0x000fc400078e0015 */
[----:B------:R-:W-:Y:S02]  /*3e080*/  IMAD.MOV.U32 R154, RZ, RZ, R23 ;  /* 0x000000ffff9a7224 */ /* 0x000fe400078e0017 */
[----:B------:R-:W-:Y:S01]  /*3e090*/  HMMA.1688.F32.TF32 R20, R184, R164, R248 ;  /* 0x000000a4b814723c */ /* 0x000fe200000810f8 */
[----:B------:R-:W4:Y:S04]  /*3e0a0*/  LDL.LU R248, [R1] ;  /* 0x0000000001f87983 */ /* 0x000f280000300800 */
        /* <DEDUP_REMOVED lines=59> */
[C---:B----4-:R-:W-:Y:S08]  /*3e460*/  HMMA.1688.F32.TF32 R248, R188.reuse, R172, R248 ;  /* 0x000000acbcf8723c */ /* 0x050ff000000810f8 */
[C---:B--2---:R-:W-:Y:S08]  /*3e470*/  HMMA.1688.F32.TF32 R244, R188.reuse, R4, R244 ;  /* 0x00000004bcf4723c */ /* 0x044ff000000810f4 */
[----:B---3--:R-:W-:Y:S08]  /*3e480*/  HMMA.1688.F32.TF32 R228, R188, R8, R228 ;  /* 0x00000008bce4723c */ /* 0x008ff000000810e4 */
[C---:B------:R-:W-:Y:S08]  /*3e490*/  HMMA.1688.F32.TF32 R72, R184.reuse, R160, R72 ;  /* 0x000000a0b848723c */ /* 0x040ff00000081048 */
[C---:B------:R-:W-:Y:S08]  /*3e4a0*/  HMMA.1688.F32.TF32 R68, R184.reuse, R156, R68 ;  /* 0x0000009cb844723c */ /* 0x040ff00000081044 */
[C---:B------:R-:W-:Y:S08]  /*3e4b0*/  HMMA.1688.F32.TF32 R20, R184.reuse, R12, R20 ;  /* 0x0000000cb814723c */ /* 0x040ff00000081014 */
[C---:B------:R-:W-:Y:S08]  /*3e4c0*/  HMMA.1688.F32.TF32 R24, R184.reuse, R36, R24 ;  /* 0x00000024b818723c */ /* 0x040ff00000081018 */
[C---:B------:R-:W-:Y:S08]  /*3e4d0*/  HMMA.1688.F32.TF32 R64, R184.reuse, R152, R64 ;  /* 0x00000098b840723c */ /* 0x040ff00000081040 */
[----:B------:R-:W-:Y:S01]  /*3e4e0*/  HMMA.1688.F32.TF32 R32, R184, R148, R32 ;  /* 0x00000094b820723c */ /* 0x000fe20000081020 */
[----:B-1----:R-:W-:Y:S01]  /*3e4f0*/  MOV R238, R74 ;  /* 0x0000004a00ee7202 */ /* 0x002fe20000000f00 */
[----:B------:R-:W-:-:S06]  /*3e500*/  IMAD.MOV.U32 R239, RZ, RZ, R75 ;  /* 0x000000ffffef7224 */ /* 0x000fcc00078e004b */
[C---:B------:R-:W-:Y:S01]  /*3e510*/  HMMA.1688.F32.TF32 R28, R184.reuse, R40, R28 ;  /* 0x00000028b81c723c */ /* 0x040fe2000008101c */
[----:B------:R-:W-:Y:S01]  /*3e520*/  IMAD.MOV.U32 R15, RZ, RZ, R72 ;  /* 0x000000ffff0f7224 */ /* 0x000fe200078e0048 */
[----:B------:R-:W2:Y:S01]  /*3e530*/  LDL.LU.64 R74, [R1+0x35b8] ;  /* 0x0035b800014a7983 */ /* 0x000ea20000300a00 */
[----:B------:R-:W-:Y:S01]  /*3e540*/  IMAD.MOV.U32 R14, RZ, RZ, R73 ;  /* 0x000000ffff0e7224 */ /* 0x000fe200078e0049 */
[----:B------:R-:W-:Y:S01]  /*3e550*/  MOV R170, R70 ;  /* 0x0000004600aa7202 */ /* 0x000fe20000000f00 */
[----:B------:R-:W-:Y:S01]  /*3e560*/  IMAD.MOV.U32 R162, RZ, RZ, R71 ;  /* 0x000000ffffa27224 */ /* 0x000fe200078e0047 */
[----:B------:R-:W2:Y:S01]  /*3e570*/  LDL.LU.64 R72, [R1+0x35b0] ;  /* 0x0035b00001487983 */ /* 0x000ea20000300a00 */
[----:B------:R-:W-:Y:S01]  /*3e580*/  IMAD.MOV.U32 R6, RZ, RZ, R68 ;  /* 0x000000ffff067224 */ /* 0x000fe200078e0044 */
[----:B------:R-:W-:Y:S01]  /*3e590*/  HMMA.1688.F32.TF32 R132, R184, R16, R132 ;  /* 0x00000010b884723c */ /* 0x000fe20000081084 */
[----:B------:R-:W-:Y:S01]  /*3e5a0*/  IMAD.MOV.U32 R174, RZ, RZ, R69 ;  /* 0x000000ffffae7224 */ /* 0x000fe200078e0045 */
[----:B------:R-:W3:Y:S01]  /*3e5b0*/  LDL.LU.64 R70, [R1+0x35a8] ;  /* 0x0035a80001467983 */ /* 0x000ee20000300a00 */
[----:B------:R-:W-:Y:S01]  /*3e5c0*/  MOV R150, R66 ;  /* 0x0000004200967202 */ /* 0x000fe20000000f00 */
[----:B------:R-:W-:-:S02]  /*3e5d0*/  IMAD.MOV.U32 R151, RZ, RZ, R67 ;  /* 0x000000ffff977224 */ /* 0x000fc400078e0043 */
[----:B------:R-:W3:Y:S01]  /*3e5e0*/  LDL.LU.64 R68, [R1+0x35a0] ;  /* 0x0035a00001447983 */ /* 0x000ee20000300a00 */
[----:B------:R-:W-:Y:S01]  /*3e5f0*/  IMAD.MOV.U32 R42, RZ, RZ, R64 ;  /* 0x000000ffff2a7224 */ /* 0x000fe200078e0040 */
[----:B------:R-:W-:Y:S01]  /*3e600*/  HMMA.1688.F32.TF32 R184, R184, R236, R240 ;  /* 0x000000ecb8b8723c */ /* 0x000fe200000810f0 */
[----:B------:R-:W-:Y:S01]  /*3e610*/  IMAD.MOV.U32 R43, RZ, RZ, R65 ;  /* 0x000000ffff2b7224 */ /* 0x000fe200078e0041 */
[----:B------:R-:W4:Y:S01]  /*3e620*/  LDL.LU.64 R66, [R1+0x3598] ;  /* 0x0035980001427983 */ /* 0x000f220000300a00 */
[----:B------:R-:W-:Y:S01]  /*3e630*/  MOV R166, R34 ;  /* 0x0000002200a67202 */ /* 0x000fe20000000f00 */
[----:B------:R-:W-:Y:S02]  /*3e640*/  IMAD.MOV.U32 R167, RZ, RZ, R35 ;  /* 0x000000ffffa77224 */ /* 0x000fe400078e0023 */
[----:B------:R-:W4:Y:S01]  /*3e650*/  LDL.LU.64 R64, [R1+0x3590] ;  /* 0x0035900001407983 */ /* 0x000f220000300a00 */
[----:B------:R-:W-:Y:S01]  /*3e660*/  IMAD.MOV.U32 R171, RZ, RZ, R32 ;  /* 0x000000ffffab7224 */ /* 0x000fe200078e0020 */
[C---:B------:R-:W-:Y:S01]  /*3e670*/  HMMA.1688.F32.TF32 R224, R188.reuse, R180, R224 ;  /* 0x000000b4bce0723c */ /* 0x040fe200000810e0 */
[----:B------:R-:W-:Y:S01]  /*3e680*/  IMAD.MOV.U32 R163, RZ, RZ, R33 ;  /* 0x000000ffffa37224 */ /* 0x000fe200078e0021 */
[----:B------:R-:W2:Y:S04]  /*3e690*/  LDL.LU.64 R34, [R1+0x3588] ;  /* 0x0035880001227983 */ /* 0x000ea80000300a00 */
[----:B------:R-:W2:Y:S04]  /*3e6a0*/  LDL.LU.64 R32, [R1+0x3580] ;  /* 0x0035800001207983 */ /* 0x000ea80000300a00 */
[----:B------:R-:W-:Y:S04]  /*3e6b0*/  STL.64 [R1+0x390], R28 ;  /* 0x0003901c01007387 */ /* 0x000fe80000100a00 */
[----:B------:R1:W-:Y:S01]  /*3e6c0*/  STL.64 [R1+0x398], R30 ;  /* 0x0003981e01007387 */ /* 0x0003e20000100a00 */
[C---:B------:R-:W-:Y:S03]  /*3e6d0*/  HMMA.1688.F32.TF32 R232, R188.reuse, R176, R232 ;  /* 0x000000b0bce8723c */ /* 0x040fe600000810e8 */
        /* <DEDUP_REMOVED lines=12> */
[----:B-1----:R-:W4:Y:S04]  /*3e7a0*/  LDL.LU.64 R22, [R1+0x3548] ;  /* 0x0035480001167983 */ /* 0x002f280000300a00 */
[----:B------:R-:W4:Y:S04]  /*3e7b0*/  LDL.LU.64 R20, [R1+0x3540] ;  /* 0x0035400001147983 */ /* 0x000f280000300a00 */
[----:B------:R-:W4:Y:S04]  /*3e7c0*/  LDL.LU.64 R242, [R1+0x3538] ;  /* 0x0035380001f27983 */ /* 0x000f280000300a00 */
[----:B------:R-:W4:Y:S04]  /*3e7d0*/  LDL.LU.64 R240, [R1+0x3530] ;  /* 0x0035300001f07983 */ /* 0x000f280000300a00 */
[----:B------:R-:W-:Y:S04]  /*3e7e0*/  STL.64 [R1+0x350], R184 ;  /* 0x000350b801007387 */ /* 0x000fe80000100a00 */
[----:B------:R-:W-:Y:S04]  /*3e7f0*/  STL.64 [R1+0x358], R186 ;  /* 0x000358ba01007387 */ /* 0x000fe80000100a00 */
[----:B------:R-:W-:Y:S04]  /*3e800*/  STL.64 [R1+0x340], R224 ;  /* 0x000340e001007387 */ /* 0x000fe80000100a00 */
[----:B------:R1:W-:Y:S04]  /*3e810*/  STL.64 [R1+0x348], R226 ;  /* 0x000348e201007387 */ /* 0x0003e80000100a00 */
[----:B------:R-:W-:Y:S04]  /*3e820*/  LDS R184, [R252+0x8180] ;  /* 0x00818000fcb87984 */ /* 0x000fe80000000800 */
[----:B------:R-:W-:Y:S04]  /*3e830*/  LDS R186, [R252+0x9180] ;  /* 0x00918000fcba7984 */ /* 0x000fe80000000800 */
[----:B-1----:R-:W4:Y:S04]  /*3e840*/  LDL.LU.64 R226, [R1+0x3528] ;  /* 0x0035280001e27983 */ /* 0x002f280000300a00 */
[----:B------:R-:W4:Y:S04]  /*3e850*/  LDL.LU.64 R224, [R1+0x3520] ;  /* 0x0035200001e07983 */ /* 0x000f280000300a00 */
[----:B------:R-:W-:Y:S04]  /*3e860*/  STL.64 [R1+0x330], R232 ;  /* 0x000330e801007387 */ /* 0x000fe80000100a00 */
[----:B------:R1:W-:Y:S04]  /*3e870*/  STL.64 [R1+0x338], R234 ;  /* 0x000338ea01007387 */ /* 0x0003e80000100a00 */
[----:B------:R-:W-:Y:S04]  /*3e880*/  LDS R185, [R3+0x8180] ;  /* 0x0081800003b97984 */ /* 0x000fe80000000800 */
[----:B------:R-:W2:Y:S04]  /*3e890*/  LDS R187, [R3+0x9180] ;  /* 0x0091800003bb7984 */ /* 0x000ea80000000800 */
[----:B-1----:R-:W4:Y:S04]  /*3e8a0*/  LDL.LU.64 R234, [R1+0x3518] ;  /* 0x0035180001ea7983 */ /* 0x002f280000300a00 */
[----:B------:R-:W4:Y:S04]  /*3e8b0*/  LDL.LU.64 R232, [R1+0x3510] ;  /* 0x0035100001e87983 */ /* 0x000f280000300a00 */
[----:B------:R-:W-:Y:S04]  /*3e8c0*/  STL.64 [R1+0x320], R228 ;  /* 0x000320e401007387 */ /* 0x000fe80000100a00 */
[----:B------:R1:W-:Y:S04]  /*3e8d0*/  STL.64 [R1+0x328], R230 ;  /* 0x000328e601007387 */ /* 0x0003e80000100a00 */
        /* <DEDUP_REMOVED lines=9> */
[----:B------:R-:W4:Y:S01]  /*3e970*/  LDL.LU.64 R248, [R1+0x34e0] ;  /* 0x0034e00001f87983 */ /* 0x000f220000300a00 */
[C---:B--2---:R-:W-:Y:S08]  /*3e980*/  HMMA.1688.F32.TF32 R28, R188.reuse, R12, R28 ;  /* 0x0000000cbc1c723c */ /* 0x044ff0000008101c */
[C---:B---3--:R-:W-:Y:S08]  /*3e990*/  HMMA.1688.F32.TF32 R132, R188.reuse, R36, R132 ;  /* 0x00000024bc84723c */ /* 0x048ff00000081084 */
[C---:B----4-:R-:W-:Y:S08]  /*3e9a0*/  HMMA.1688.F32.TF32 R228, R188.reuse, R160, R228 ;  /* 0x000000a0bce4723c */ /* 0x050ff000000810e4 */
[C---:B------:R-:W-:Y:S11]  /*3e9b0*/  HMMA.1688.F32.TF32 R248, R188.reuse, R168, R248 ;  /* 0x000000a8bcf8723c */ /* 0x040ff600000810f8 */
[----:B------:R-:W-:Y:S11]  /*3e9c0*/  @!UPT UIADD3 URZ, URZ, URZ, URZ ;  /* 0x0000003f3f3ff290 */ /* 0x000ff6000fffe03f */
[----:B------:R-:W-:Y:S01]  /*3e9d0*/  @!UPT UIADD3 URZ, URZ, URZ, URZ ;  /* 0x0000003f3f3ff290 */ /* 0x000fe2000fffe03f */
[----:B------:R-:W-:Y:S04]  /*3e9e0*/  STL.64 [R1+0x2f0], R248 ;  /* 0x0002f0f801007387 */ /* 0x000fe80000100a00 */
[----:B------:R1:W-:Y:S02]  /*3e9f0*/  STL.64 [R1+0x2f8], R250 ;  /* 0x0002f8fa01007387 */ /* 0x0003e40000100a00 */
[C---:B-1----:R-:W-:Y:S08]  /*3ea00*/  HMMA.1688.F32.TF32 R248, R188.reuse, R164, R244 ;  /* 0x000000a4bcf8723c */ /* 0x042ff000000810f4 */
[C---:B------:R-:W-:Y:S08]  /*3ea10*/  HMMA.1688.F32.TF32 R244, R188.reuse, R156, R232 ;  /* 0x0000009cbcf4723c */ /* 0x040ff000000810e8 */
[C---:B------:R-:W-:Y:S07]  /*3ea20*/  HMMA.1688.F32.TF32 R232, R188.reuse, R152, R224 ;  /* 0x00000098bce8723c */ /* 0x040fee00000810e0 */
[----:B------:R-:W-:Y:S04]  /*3ea30*/  STL.64 [R1+0x2e0], R248 ;  /* 0x0002e0f801007387 */ /* 0x000fe80000100a00 */
[----:B------:R-:W-:Y:S04]  /*3ea40*/  STL.64 [R1+0x2e8], R250 ;  /* 0x0002e8fa01007387 */ /* 0x000fe80000100a00 */
[----:B------:R-:W-:Y:S01]  /*3ea50*/  STL.64 [R1+0x2d0], R228 ;  /* 0x0002d0e401007387 */ /* 0x000fe20000100a00 */
[C---:B------:R-:W-:Y:S03]  /*3ea60*/  HMMA.1688.F32.TF32 R224, R188.reuse, R40, R20 ;  /* 0x00000028bce0723c */ /* 0x040fe60000081014 */
[----:B------:R1:W-:Y:S05]  /*3ea70*/  STL.64 [R1+0x2d8], R230 ;  /* 0x0002d8e601007387 */ /* 0x0003ea0000100a00 */
[C---:B------:R-:W-:Y:S08]  /*3ea80*/  HMMA.1688.F32.TF32 R20, R188.reuse, R16, R24 ;  /* 0x00000010bc14723c */ /* 0x040ff00000081018 */
[C---:B-1----:R-:W-:Y:S08]  /*3ea90*/  HMMA.1688.F32.TF32 R228, R188.reuse, R148, R240 ;  /* 0x00000094bce4723c */ /* 0x042ff000000810f0 */
[----:B------:R-:W-:Y:S01]  /*3eaa0*/  HMMA.1688.F32.TF32 R24, R188, R236, R32 ;  /* 0x000000ecbc18723c */ /* 0x000fe20000081020 */
[----:B------:R-:W-:Y:S04]  /*3eab0*/  STL.64 [R1+0x2c0], R244 ;  /* 0x0002c0f401007387 */ /* 0x000fe80000100a00 */
[----:B------:R-:W-:Y:S04]  /*3eac0*/  STL.64 [R1+0x2c8], R246 ;  /* 0x0002c8f601007387 */ /* 0x000fe80000100a00 */
[----:B------:R-:W-:Y:S04]  /*3ead0*/  STL.64 [R1+0x2b0], R232 ;  /* 0x0002b0e801007387 */ /* 0x000fe80000100a00 */
[----:B------:R-:W-:Y:S04]  /*3eae0*/  STL.64 [R1+0x2b8], R234 ;  /* 0x0002b8ea01007387 */ /* 0x000fe80000100a00 */
[----:B------:R-:W-:Y:S04]  /*3eaf0*/  STL.64 [R1+0x2a0], R228 ;  /* 0x0002a0e401007387 */ /* 0x000fe80000100a00 */
[----:B------:R-:W-:Y:S04]  /*3eb00*/  STL.64 [R1+0x2a8], R230 ;  /* 0x0002a8e601007387 */ /* 0x000fe80000100a00 */
[----:B------:R1:W-:Y:S04]  /*3eb10*/  STL.64 [R1+0x280], R224 ;  /* 0x000280e001007387 */ /* 0x0003e80000100a00 */
[----:B------:R2:W-:Y:S04]  /*3eb20*/  STL.64 [R1+0x288], R226 ;  /* 0x000288e201007387 */ /* 0x0005e80000100a00 */
[----:B------:R-:W-:Y:S04]  /*3eb30*/  STL.64 [R1+0x270], R132 ;  /* 0x0002708401007387 */ /* 0x000fe80000100a00 */
[----:B------:R-:W-:Y:S04]  /*3eb40*/  STL.64 [R1+0x278], R134 ;  /* 0x0002788601007387 */ /* 0x000fe80000100a00 */
[----:B------:R-:W-:Y:S04]  /*3eb50*/  STL.64 [R1+0x260], R20 ;  /* 0x0002601401007387 */ /* 0x000fe80000100a00 */
[----:B------:R-:W-:Y:S04]  /*3eb60*/  STL.64 [R1+0x268], R22 ;  /* 0x0002681601007387 */ /* 0x000fe80000100a00 */
[----:B------:R-:W-:Y:S04]  /*3eb70*/  STL.64 [R1+0x250], R28 ;  /* 0x0002501c01007387 */ /* 0x000fe80000100a00 */
[----:B------:R-:W-:Y:S04]  /*3eb80*/  STL.64 [R1+0x258], R30 ;  /* 0x0002581e01007387 */ /* 0x000fe80000100a00 */
[----:B------:R-:W-:Y:S04]  /*3eb90*/  STL.64 [R1+0x240], R24 ;  /* 0x0002401801007387 */ /* 0x000fe80000100a00 */
[----:B------:R3:W-:Y:S01]  /*3eba0*/  STL.64 [R1+0x248], R26 ;  /* 0x0002481a01007387 */ /* 0x0007e20000100a00 */
[----:B------:R-:W-:Y:S01]  /*3ebb0*/  HMMA.1688.F32.TF32 R32, R184, R176, R68 ;  /* 0x000000b0b820723c */ /* 0x000fe20000081044 */
[----:B------:R-:W-:Y:S01]  /*3ebc0*/  IMAD.MOV.U32 R248, RZ, RZ, R61 ;  /* 0x000000fffff87224 */ /* 0x000fe200078e003d */
[----:B------:R-:W-:Y:S01]  /*3ebd0*/  MOV R250, R57 ;  /* 0x0000003900fa7202 */ /* 0x000fe20000000f00 */
[----:B------:R-:W-:-:S02]  /*3ebe0*/  IMAD.MOV.U32 R249, RZ, RZ, R56 ;  /* 0x000000fffff97224 */ /* 0x000fc400078e0038 */
[----:B------:R-:W-:Y:S02]  /*3ebf0*/  IMAD.MOV.U32 R251, RZ, RZ, R58 ;  /* 0x000000fffffb7224 */ /* 0x000fe400078e003a */
[----:B-1----:R-:W-:Y:S01]  /*3ec00*/  IMAD.MOV.U32 R224, RZ, RZ, R52 ;  /* 0x000000ffffe07224 */ /* 0x002fe200078e0034 */
[----:B--2---:R-:W-:Y:S01]  /*3ec10*/  MOV R226, R54 ;  /* 0x0000003600e27202 */ /* 0x004fe20000000f00 */
[----:B------:R-:W-:Y:S02]  /*3ec20*/  IMAD.MOV.U32 R225, RZ, RZ, R53 ;  /* 0x000000ffffe17224 */ /* 0x000fe400078e0035 */
[----:B------:R-:W-:Y:S01]  /*3ec30*/  IMAD.MOV.U32 R240, RZ, RZ, R48 ;  /* 0x000000fffff07224 */ /* 0x000fe200078e0030 */
[----:B---3--:R-:W-:Y:S01]  /*3ec40*/  HMMA.1688.F32.TF32 R24, R184, R180, R64 ;  /* 0x000000b4b818723c */ /* 0x008fe20000081040 */
[----:B------:R-:W-:Y:S01]  /*3ec50*/  IMAD.MOV.U32 R227, RZ, RZ, R55 ;  /* 0x000000ffffe37224 */ /* 0x000fe200078e0037 */
[----:B------:R-:W-:Y:S01]  /*3ec60*/  MOV R242, R50 ;  /* 0x0000003200f27202 */ /* 0x000fe20000000f00 */
[----:B------:R-:W-:-:S02]  /*3ec70*/  IMAD.MOV.U32 R241, RZ, RZ, R49 ;  /* 0x000000fffff17224 */ /* 0x000fc400078e0031 */
[----:B------:R-:W-:Y:S02]  /*3ec80*/  IMAD.MOV.U32 R243, RZ, RZ, R104 ;  /* 0x000000fffff37224 */ /* 0x000fe400078e0068 */
[----:B------:R-:W-:Y:S01]  /*3ec90*/  IMAD.MOV.U32 R232, RZ, RZ, R105 ;  /* 0x000000ffffe87224 */ /* 0x000fe200078e0069 */
[----:B------:R-:W-:Y:S01]  /*3eca0*/  HMMA.1688.F32.TF32 R28, R184, R8, R72 ;  /* 0x00000008b81c723c */ /* 0x000fe20000081048 */
[----:B------:R-:W-:Y:S01]  /*3ecb0*/  IMAD.MOV.U32 R233, RZ, RZ, R106 ;  /* 0x000000ffffe97224 */ /* 0x000fe200078e006a */
[----:B------:R-:W-:Y:S01]  /*3ecc0*/  MOV R234, R107 ;  /* 0x0000006b00ea7202 */ /* 0x000fe20000000f00 */
[----:B------:R-:W-:Y:S02]  /*3ecd0*/  IMAD.MOV.U32 R235, RZ, RZ, R51 ;  /* 0x000000ffffeb7224 */ /* 0x000fe400078e0033 */
[----:B------:R-:W-:Y:S01]  /*3ece0*/  IMAD.MOV.U32 R244, RZ, RZ, R44 ;  /* 0x000000fffff47224 */ /* 0x000fe200078e002c */
[----:B------:R-:W-:Y:S01]  /*3ecf0*/  MOV R246, R46 ;  /* 0x0000002e00f67202 */ /* 0x000fe20000000f00 */
[----:B------:R-:W-:-:S02]  /*3ed00*/  IMAD.MOV.U32 R245, RZ, RZ, R45 ;  /* 0x000000fffff57224 */ /* 0x000fc400078e002d */
[----:B------:R-:W-:Y:S02]  /*3ed10*/  IMAD.MOV.U32 R247, RZ, RZ, R47 ;  /* 0x000000fffff77224 */ /* 0x000fe400078e002f */
[----:B------:R-:W-:Y:S01]  /*3ed20*/  IMAD.MOV.U32 R228, RZ, RZ, R59 ;  /* 0x000000ffffe47224 */ /* 0x000fe200078e003b */
[----:B------:R-:W-:Y:S01]  /*3ed30*/  MOV R230, R63 ;  /* 0x0000003f00e67202 */ /* 0x000fe20000000f00 */
[----:B------:R-:W-:Y:S01]  /*3ed40*/  IMAD.MOV.U32 R229, RZ, RZ, R62 ;  /* 0x000000ffffe57224 */ /* 0x000fe200078e003e */
[----:B------:R-:W-:Y:S04]  /*3ed50*/  LDS R20, [R252+0x8200] ;  /* 0x00820000fc147984 */ /* 0x000fe80000000800 */
[----:B------:R-:W-:Y:S04]  /*3ed60*/  STL.64 [R1+0x230], R24 ;  /* 0x0002301801007387 */ /* 0x000fe80000100a00 */
[----:B------:R1:W-:Y:S01]  /*3ed70*/  STL.64 [R1+0x238], R26 ;  /* 0x0002381a01007387 */ /* 0x0003e20000100a00 */
[----:B------:R-:W-:-:S03]  /*3ed80*/  IMAD.MOV.U32 R231, RZ, RZ, R111 ;  /* 0x000000ffffe77224 */ /* 0x000fc600078e006f */
[----:B------:R-:W-:Y:S04]  /*3ed90*/  LDS R22, [R252+0x9200] ;  /* 0x00920000fc167984 */ /* 0x000fe80000000800 */
[----:B------:R-:W-:Y:S01]  /*3eda0*/  LDS R21, [R3+0x8200] ;  /* 0x0082000003157984 */ /* 0x000fe20000000800 */
[C---:B-1----:R-:W-:Y:S03]  /*3edb0*/  HMMA.1688.F32.TF32 R24, R184.reuse, R4, R76 ;  /* 0x00000004b818723c */ /* 0x042fe6000008104c */
[----:B------:R-:W-:Y:S04]  /*3edc0*/  STL.64 [R1+0x220], R32 ;  /* 0x0002202001007387 */ /* 0x000fe80000100a00 */
[----:B------:R1:W-:Y:S04]  /*3edd0*/  STL.64 [R1+0x228], R34 ;  /* 0x0002282201007387 */ /* 0x0003e80000100a00 */
[----:B------:R-:W-:Y:S04]  /*3ede0*/  STL.64 [R1+0x210], R28 ;  /* 0x0002101c01007387 */ /* 0x000fe80000100a00 */
[----:B------:R2:W-:Y:S01]  /*3edf0*/  STL.64 [R1+0x218], R30 ;  /* 0x0002181e01007387 */ /* 0x0005e20000100a00 */
[C---:B-1----:R-:W-:Y:S03]  /*3ee00*/  HMMA.1688.F32.TF32 R32, R184.reuse, R172, R80 ;  /* 0x000000acb820723c */ /* 0x042fe60000081050 */
[----:B------:R-:W1:Y:S04]  /*3ee10*/  LDS R23, [R3+0x9200] ;  /* 0x0092000003177984 */ /* 0x000e680000000800 */
[----:B------:R-:W-:Y:S01]  /*3ee20*/  STL.64 [R1+0x200], R24 ;  /* 0x0002001801007387 */ /* 0x000fe20000100a00 */
[C---:B--2---:R-:W-:Y:S03]  /*3ee30*/  HMMA.1688.F32.TF32 R28, R184.reuse, R168, R84 ;  /* 0x000000a8b81c723c */ /* 0x044fe60000081054 */
[----:B------:R2:W-:Y:S05]  /*3ee40*/  STL.64 [R1+0x208], R26 ;  /* 0x0002081a01007387 */ /* 0x0005ea0000100a00 */
[C---:B--2---:R-:W-:Y:S07]  /*3ee50*/  HMMA.1688.F32.TF32 R24, R184.reuse, R164, R88 ;  /* 0x000000a4b818723c */ /* 0x044fee0000081058 */
[----:B------:R-:W-:Y:S04]  /*3ee60*/  STL.64 [R1+0x1f0], R32 ;  /* 0x0001f02001007387 */ /* 0x000fe80000100a00 */
[----:B------:R2:W-:Y:S04]  /*3ee70*/  STL.64 [R1+0x1f8], R34 ;  /* 0x0001f82201007387 */ /* 0x0005e80000100a00 */
[----:B------:R-:W-:Y:S04]  /*3ee80*/  STL.64 [R1+0x1e0], R28 ;  /* 0x0001e01c01007387 */ /* 0x000fe80000100a00 */
[----:B------:R3:W-:Y:S01]  /*3ee90*/  STL.64 [R1+0x1e8], R30 ;  /* 0x0001e81e01007387 */ /* 0x0007e20000100a00 */
[C---:B--2---:R-:W-:Y:S03]  /*3eea0*/  HMMA.1688.F32.TF32 R32, R184.reuse, R160, R92 ;  /* 0x000000a0b820723c */ /* 0x044fe6000008105c */
[----:B------:R-:W-:Y:S05]  /*3eeb0*/  STL.64 [R1+0x1d0], R24 ;  /* 0x0001d01801007387 */ /* 0x000fea0000100a00 */
[C---:B---3--:R-:W-:Y:S01]  /*3eec0*/  HMMA.1688.F32.TF32 R28, R184.reuse, R156, R96 ;  /* 0x0000009cb81c723c */ /* 0x048fe20000081060 */
[----:B------:R2:W-:Y:S07]  /*3eed0*/  STL.64 [R1+0x1d8], R26 ;  /* 0x0001d81a01007387 */ /* 0x0005ee0000100a00 */
[C---:B--2---:R-:W-:Y:S07]  /*3eee0*/  HMMA.1688.F32.TF32 R24, R184.reuse, R152, R100 ;  /* 0x00000098b818723c */ /* 0x044fee0000081064 */
[----:B------:R-:W-:Y:S04]  /*3eef0*/  STL.64 [R1+0x1c0], R32 ;  /* 0x0001c02001007387 */ /* 0x000fe80000100a00 */
[----:B------:R-:W-:Y:S04]  /*3ef00*/  STL.64 [R1+0x1c8], R34 ;  /* 0x0001c82201007387 */ /* 0x000fe80000100a00 */
[----:B------:R-:W-:Y:S04]  /*3ef10*/  STL.64 [R1+0x1b0], R28 ;  /* 0x0001b01c01007387 */ /* 0x000fe80000100a00 */
[----:B------:R-:W-:Y:S04]  /*3ef20*/  STL.64 [R1+0x1b8], R30 ;  /* 0x0001b81e01007387 */ /* 0x000fe80000100a00 */
[----:B------:R-:W2:Y:S04]  /*3ef30*/  LDL.LU R61, [R1+0x34d8] ;  /* 0x0034d800013d7983 */ /* 0x000ea80000300800 */
[----:B------:R-:W-:Y:S04]  /*3ef40*/  STL.64 [R1+0x1a0], R24 ;  /* 0x0001a01801007387 */ /* 0x000fe80000100a00 */
[----:B------:R3:W-:Y:S04]  /*3ef50*/  STL.64 [R1+0x1a8], R26 ;  /* 0x0001a81a01007387 */ /* 0x0007e80000100a00 */
        /* <DEDUP_REMOVED lines=18> */
[----:B------:R-:W2:Y:S04]  /*3f080*/  LDL.LU R51, [R1+0x349c] ;  /* 0x00349c0001337983 */ /* 0x000ea80000300800 */
[----:B------:R-:W2:Y:S04]  /*3f090*/  LDL.LU R44, [R1+0x3498] ;  /* 0x00349800012c7983 */ /* 0x000ea80000300800 */
[----:B------:R-:W2:Y:S04]  /*3f0a0*/  LDL.LU R45, [R1+0x3494] ;  /* 0x00349400012d7983 */ /* 0x000ea80000300800 */
[----:B------:R-:W2:Y:S04]  /*3f0b0*/  LDL.LU R46, [R1+0x3490] ;  /* 0x00349000012e7983 */ /* 0x000ea80000300800 */
[----:B------:R-:W2:Y:S04]  /*3f0c0*/  LDL.LU R47, [R1+0x348c] ;  /* 0x00348c00012f7983 */ /* 0x000ea80000300800 */
[----:B------:R-:W2:Y:S01]  /*3f0d0*/  LDL.LU R59, [R1+0x3488] ;  /* 0x00348800013b7983 */ /* 0x000ea20000300800 */
[C---:B---3--:R-:W-:Y:S11]  /*3f0e0*/  HMMA.1688.F32.TF32 R24, R184.reuse, R148, R104 ;  /* 0x00000094b818723c */ /* 0x048ff60000081068 */
[----:B------:R-:W-:Y:S11]  /*3f0f0*/  @!UPT UIADD3 URZ, URZ, URZ, URZ ;  /* 0x0000003f3f3ff290 */ /* 0x000ff6000fffe03f */
[----:B------:R-:W-:Y:S01]  /*3f100*/  @!UPT UIADD3 URZ, URZ, URZ, URZ ;  /* 0x0000003f3f3ff290 */ /* 0x000fe2000fffe03f */
[----:B------:R-:W-:Y:S04]  /*3f110*/  STL.64 [R1+0x190], R24 ;  /* 0x0001901801007387 */ /* 0x000fe80000100a00 */
[----:B------:R3:W-:Y:S04]  /*3f120*/  STL.64 [R1+0x198], R26 ;  /* 0x0001981a01007387 */ /* 0x0007e80000100a00 */
[----:B------:R-:W4:Y:S04]  /*3f130*/  LDL.LU R62, [R1+0x3484] ;  /* 0x00348400013e7983 */ /* 0x000f280000300800 */
[----:B------:R-:W4:Y:S04]  /*3f140*/  LDL.LU R63, [R1+0x3480] ;  /* 0x00348000013f7983 */ /* 0x000f280000300800 */
[----:B------:R-:W4:Y:S01]  /*3f150*/  LDL.LU R111, [R1+0x347c] ;  /* 0x00347c00016f7983 */ /* 0x000f220000300800 */
[C---:B--2---:R-:W-:Y:S08]  /*3f160*/  HMMA.1688.F32.TF32 R28, R184.reuse, R40, R44 ;  /* 0x00000028b81c723c */ /* 0x044ff0000008102c */
[C---:B---3--:R-:W-:Y:S08]  /*3f170*/  HMMA.1688.F32.TF32 R24, R184.reuse, R36, R48 ;  /* 0x00000024b818723c */ /* 0x048ff00000081030 */
[C---:B------:R-:W-:Y:S01]  /*3f180*/  HMMA.1688.F32.TF32 R32, R184.reuse, R16, R52 ;  /* 0x00000010b820723c */ /* 0x040fe20000081034 */
[----:B------:R-:W-:Y:S04]  /*3f190*/  LDS R52, [R252+0x8280] ;  /* 0x00828000fc347984 */ /* 0x000fe80000000800 */
[----:B------:R-:W-:Y:S04]  /*3f1a0*/  LDS R54, [R252+0x9280] ;  /* 0x00928000fc367984 */ /* 0x000fe80000000800 */
[----:B------:R-:W-:Y:S04]  /*3f1b0*/  STL.64 [R1+0x180], R28 ;  /* 0x0001801c01007387 */ /* 0x000fe80000100a00 */
[----:B------:R2:W-:Y:S04]  /*3f1c0*/  STL.64 [R1+0x188], R30 ;  /* 0x0001881e01007387 */ /* 0x0005e80000100a00 */
[----:B------:R-:W-:Y:S04]  /*3f1d0*/  STL.64 [R1+0x170], R24 ;  /* 0x0001701801007387 */ /* 0x000fe80000100a00 */
[----:B------:R-:W-:Y:S01]  /*3f1e0*/  STL.64 [R1+0x178], R26 ;  /* 0x0001781a01007387 */ /* 0x000fe20000100a00 */
[----:B--2---:R-:W-:Y:S03]  /*3f1f0*/  HMMA.1688.F32.TF32 R28, R184, R12, R56 ;  /* 0x0000000cb81c723c */ /* 0x004fe60000081038 */
[----:B------:R-:W-:Y:S04]  /*3f200*/  STL.64 [R1+0x160], R32 ;  /* 0x0001602001007387 */ /* 0x000fe80000100a00 */
[----:B------:R2:W-:Y:S01]  /*3f210*/  STL.64 [R1+0x168], R34 ;  /* 0x0001682201007387 */ /* 0x0005e20000100a00 */
[C---:B-1----:R-:W-:Y:S03]  /*3f220*/  HMMA.1688.F32.TF32 R248, R20.reuse, R16, R248 ;  /* 0x0000001014f8723c */ /* 0x042fe600000810f8 */
[----:B------:R-:W-:Y:S04]  /*3f230*/  LDS R53, [R3+0x8280] ;  /* 0x0082800003357984 */ /* 0x000fe80000000800 */
[----:B------:R-:W1:Y:S08]  /*3f240*/  LDS R55, [R3+0x9280] ;  /* 0x0092800003377984 */ /* 0x000e700000000800 */
[----:B------:R-:W-:Y:S04]  /*3f250*/  STL.64 [R1+0x150], R28 ;  /* 0x0001501c01007387 */ /* 0x000fe80000100a00 */
[----:B------:R3:W-:Y:S01]  /*3f260*/  STL.64 [R1+0x158], R30 ;  /* 0x0001581e01007387 */ /* 0x0007e20000100a00 */
[C---:B--2---:R-:W-:Y:S08]  /*3f270*/  HMMA.1688.F32.TF32 R32, R20.reuse, R176, R112 ;  /* 0x000000b01420723c */ /* 0x044ff00000081070 */
[C---:B---3--:R-:W-:Y:S08]  /*3f280*/  HMMA.1688.F32.TF32 R28, R20.reuse, R8, R144 ;  /* 0x00000008141c723c */ /* 0x048ff00000081090 */
[----:B------:R-:W-:Y:S08]  /*3f290*/  HMMA.1688.F32.TF32 R244, R20, R12, R244 ;  /* 0x0000000c14f4723c */ /* 0x000ff000000810f4 */
[----:B----4-:R-:W-:Y:S11]  /*3f2a0*/  HMMA.1688.F32.TF32 R24, R184, R236, R60 ;  /* 0x000000ecb818723c */ /* 0x010ff6000008103c */
[----:B------:R-:W-:Y:S11]  /*3f2b0*/  @!UPT UIADD3 URZ, URZ, URZ, URZ ;  /* 0x0000003f3f3ff290 */ /* 0x000ff6000fffe03f */
[----:B------:R-:W-:Y:S01]  /*3f2c0*/  @!UPT UIADD3 URZ, URZ, URZ, URZ ;  /* 0x0000003f3f3ff290 */ /* 0x000fe2000fffe03f */
[----:B------:R-:W-:Y:S04]  /*3f2d0*/  STL.64 [R1+0x140], R24 ;  /* 0x0001401801007387 */ /* 0x000fe80000100a00 */
[----:B------:R2:W-:Y:S02]  /*3f2e0*/  STL.64 [R1+0x148], R26 ;  /* 0x0001481a01007387 */ /* 0x0005e40000100a00 */
[C---:B--2---:R-:W-:Y:S11]  /*3f2f0*/  HMMA.1688.F32.TF32 R24, R20.reuse, R180, R108 ;  /* 0x000000b41418723c */ /* 0x044ff6000008106c */
[----:B------:R-:W-:Y:S11]  /*3f300*/  @!UPT UIADD3 URZ, URZ, URZ, URZ ;  /* 0x0000003f3f3ff290 */ /* 0x000ff6000fffe03f */
[----:B------:R-:W-:Y:S01]  /*3f310*/  @!UPT UIADD3 URZ, URZ, URZ, URZ ;  /* 0x0000003f3f3ff290 */ /* 0x000fe2000fffe03f */
[----:B------:R-:W-:Y:S04]  /*3f320*/  STL.64 [R1+0x130], R24 ;  /* 0x0001301801007387 */ /* 0x000fe80000100a00 */
[----:B------:R2:W-:Y:S02]  /*3f330*/  STL.64 [R1+0x138], R26 ;  /* 0x0001381a01007387 */ /* 0x0005e40000100a00 */
[C---:B--2---:R-:W-:Y:S02]  /*3f340*/  HMMA.1688.F32.TF32 R24, R20.reuse, R4, R120 ;  /* 0x000000041418723c */ /* 0x044fe40000081078 */
[----:B------:R-:W-:Y:S04]  /*3f350*/  STL.64 [R1+0x120], R32 ;  /* 0x0001202001007387 */ /* 0x000fe80000100a00 */
[----:B------:R2:W-:Y:S04]  /*3f360*/  STL.64 [R1+0x128], R34 ;  /* 0x0001282201007387 */ /* 0x0005e80000100a00 */
[----:B------:R-:W-:Y:S04]  /*3f370*/  STL.64 [R1+0x110], R28 ;  /* 0x0001101c01007387 */ /* 0x000fe80000100a00 */
[----:B------:R3:W-:Y:S01]  /*3f380*/  STL.64 [R1+0x118], R30 ;  /* 0x0001181e01007387 */ /* 0x0007e20000100a00 */
[C---:B--2---:R-:W-:Y:S08]  /*3f390*/  HMMA.1688.F32.TF32 R32, R20.reuse, R172, R124 ;  /* 0x000000ac1420723c */ /* 0x044ff0000008107c */
[----:B------:R-:W-:Y:S01]  /*3f3a0*/  STL.64 [R1+0x100], R24 ;  /* 0x0001001801007387 */ /* 0x000fe20000100a00 */
[C---:B---3--:R-:W-:Y:S03]  /*3f3b0*/  HMMA.1688.F32.TF32 R28, R20.reuse, R168, R128 ;  /* 0x000000a8141c723c */ /* 0x048fe60000081080 */
[----:B------:R2:W-:Y:S05]  /*3f3c0*/  STL.64 [R1+0x108], R26 ;  /* 0x0001081a01007387 */ /* 0x0005ea0000100a00 */
[C---:B--2---:R-:W-:Y:S06]  /*3f3d0*/  HMMA.1688.F32.TF32 R24, R20.reuse, R164, R116 ;  /* 0x000000a41418723c */ /* 0x044fec0000081074 */
[----:B------:R-:W-:Y:S04]  /*3f3e0*/  STL.64 [R1+0xf0], R32 ;  /* 0x0000f02001007387 */ /* 0x000fe80000100a00 */
[----:B------:R2:W-:Y:S05]  /*3f3f0*/  STL.64 [R1+0xf8], R34 ;  /* 0x0000f82201007387 */ /* 0x0005ea0000100a00 */
[----:B------:R-:W-:Y:S04]  /*3f400*/  STL.64 [R1+0xe0], R28 ;  /* 0x0000e01c01007387 */ /* 0x000fe80000100a00 */
[----:B------:R3:W-:Y:S01]  /*3f410*/  STL.64 [R1+0xe8], R30 ;  /* 0x0000e81e01007387 */ /* 0x0007e20000100a00 */
[C---:B--2---:R-:W-:Y:S03]  /*3f420*/  HMMA.1688.F32.TF32 R32, R20.reuse, R160, R136 ;  /* 0x000000a01420723c */ /* 0x044fe60000081088 */
[----:B------:R-:W-:Y:S04]  /*3f430*/  LDS R116, [R252+0x8300] ;  /* 0x00830000fc747984 */ /* 0x000fe80000000800 */
[----:B------:R-:W-:Y:S01]  /*3f440*/  LDS R118, [R252+0x9300] ;  /* 0x00930000fc767984 */ /* 0x000fe20000000800 */
[C---:B---3--:R-:W-:Y:S03]  /*3f450*/  HMMA.1688.F32.TF32 R28, R20.reuse, R156, R140 ;  /* 0x0000009c141c723c */ /* 0x048fe6000008108c */
[----:B------:R-:W-:Y:S04]  /*3f460*/  STL.64 [R1+0xd0], R24 ;  /* 0x0000d01801007387 */ /* 0x000fe80000100a00 */
[----:B------:R2:W-:Y:S04]  /*3f470*/  STL.64 [R1+0xd8], R26 ;  /* 0x0000d81a01007387 */ /* 0x0005e80000100a00 */
[----:B------:R-:W-:Y:S04]  /*3f480*/  LDS R117, [R3+0x8300] ;  /* 0x0083000003757984 */ /* 0x000fe80000000800 */
[----:B------:R-:W3:Y:S01]  /*3f490*/  LDS R119, [R3+0x9300] ;  /* 0x0093000003777984 */ /* 0x000ee20000000800 */
[C---:B--2---:R-:W-:Y:S03]  /*3f4a0*/  HMMA.1688.F32.TF32 R24, R20.reuse, R152, R132 ;  /* 0x000000981418723c */ /* 0x044fe60000081084 */
[----:B------:R-:W-:Y:S04]  /*3f4b0*/  STL.64 [R1+0x50], R32 ;  /* 0x0000502001007387 */ /* 0x000fe80000100a00 */
[----:B------:R2:W-:Y:S04]  /*3f4c0*/  STL.64 [R1+0x58], R34 ;  /* 0x0000582201007387 */ /* 0x0005e80000100a00 */
[----:B------:R-:W-:Y:S04]  /*3f4d0*/  STL.64 [R1+0x40], R28 ;  /* 0x0000401c01007387 */ /* 0x000fe80000100a00 */
[----:B------:R4:W-:Y:S01]  /*3f4e0*/  STL.64 [R1+0x48], R30 ;  /* 0x0000481e01007387 */ /* 0x0009e20000100a00 */
[C---:B--2---:R-:W-:Y:S07]  /*3f4f0*/  HMMA.1688.F32.TF32 R32, R20.reuse, R148, R240 ;  /* 0x000000941420723c */ /* 0x044fee00000810f0 */
[----:B------:R-:W-:Y:S01]  /*3f500*/  STL.64 [R1+0x30], R24 ;  /* 0x0000301801007387 */ /* 0x000fe20000100a00 */
[C---:B----4-:R-:W-:Y:S03]  /*3f510*/  HMMA.1688.F32.TF32 R28, R20.reuse, R40, R224 ;  /* 0x00000028141c723c */ /* 0x050fe600000810e0 */
[----:B------:R2:W-:Y:S05]  /*3f520*/  STL.64 [R1+0x38], R26 ;  /* 0x0000381a01007387 */ /* 0x0005ea0000100a00 */
[C---:B--2---:R-:W-:Y:S07]  /*3f530*/  HMMA.1688.F32.TF32 R24, R20.reuse, R36, R232 ;  /* 0x000000241418723c */ /* 0x044fee00000810e8 */
[----:B------:R2:W-:Y:S04]  /*3f540*/  STL.64 [R1+0x20], R32 ;  /* 0x0000202001007387 */ /* 0x0005e80000100a00 */
[----:B------:R4:W-:Y:S04]  /*3f550*/  STL.64 [R1+0x28], R34 ;  /* 0x0000282201007387 */ /* 0x0009e80000100a00 */
[----:B------:R1:W-:Y:S04]  /*3f560*/  STL.64 [R1+0x10], R28 ;  /* 0x0000101c01007387 */ /* 0x0003e80000100a00 */
[----:B------:R1:W-:Y:S04]  /*3f570*/  STL.64 [R1+0x18], R30 ;  /* 0x0000181e01007387 */ /* 0x0003e80000100a00 */
[----:B------:R-:W-:Y:S04]  /*3f580*/  STL.64 [R1+0x3170], R250 ;  /* 0x003170fa01007387 */ /* 0x000fe80000100a00 */
[----:B------:R-:W-:Y:S04]  /*3f590*/  STL.64 [R1], R24 ;  /* 0x0000001801007387 */ /* 0x000fe80000100a00 */
[----:B------:R1:W-:Y:S04]  /*3f5a0*/  STL.64 [R1+0x8], R26 ;  /* 0x0000081a01007387 */ /* 0x0003e80000100a00 */
[----:B------:R1:W-:Y:S01]  /*3f5b0*/  STL.64 [R1+0x3168], R248 ;  /* 0x003168f801007387 */ /* 0x0003e20000100a00 */
[----:B------:R-:W-:Y:S03]  /*3f5c0*/  HMMA.1688.F32.TF32 R20, R20, R236, R228 ;  /* 0x000000ec1414723c */ /* 0x000fe600000810e4 */
[----:B------:R-:W-:Y:S04]  /*3f5d0*/  STL [R1+0x315c], R244 ;  /* 0x00315cf401007387 */ /* 0x000fe80000100800 */
[----:B------:R-:W-:Y:S01]  /*3f5e0*/  STL [R1+0x3158], R245 ;  /* 0x003158f501007387 */ /* 0x000fe20000100800 */
[----:B------:R-:W-:-:S03]  /*3f5f0*/  IMAD.MOV.U32 R230, RZ, RZ, R0 ;  /* 0x000000ffffe67224 */ /* 0x000fc600078e0000 */
[----:B------:R-:W-:Y:S01]  /*3f600*/  STL [R1+0x3154], R246 ;  /* 0x003154f601007387 */ /* 0x000fe20000100800 */
[----:B------:R-:W-:-:S03]  /*3f610*/  IMAD.MOV.U32 R231, RZ, RZ, R2 ;  /* 0x000000ffffe77224 */ /* 0x000fc600078e0002 */
        /* <DEDUP_REMOVED lines=11> */
[----:B--2---:R-:W2:Y:S04]  /*3f6d0*/  LDL.LU R32, [R1+0x5c0] ;  /* 0x0005c00001207983 */ /* 0x004ea80000300800 */
[----:B------:R-:W2:Y:S04]  /*3f6e0*/  LDL.LU R33, [R1+0x5c4] ;  /* 0x0005c40001217983 */ /* 0x000ea80000300800 */
[----:B----4-:R-:W2:Y:S04]  /*3f6f0*/  LDL.LU R34, [R1+0x5c8] ;  /* 0x0005c80001227983 */ /* 0x010ea80000300800 */
[----:B------:R-:W2:Y:S04]  /*3f700*/  LDL.LU R35, [R1+0x5cc] ;  /* 0x0005cc0001237983 */ /* 0x000ea80000300800 */
[----:B-1----:R-:W4:Y:S04]  /*3f710*/  LDL.LU R28, [R1+0x5f0] ;  /* 0x0005f000011c7983 */ /* 0x002f280000300800 */
        /* <DEDUP_REMOVED lines=13> */
[----:B------:R-:W-:Y:S04]  /*3f7f0*/  STL [R1+0x314c], R20 ;  /* 0x00314c1401007387 */ /* 0x000fe80000100800 */
[----:B------:R-:W-:Y:S04]  /*3f800*/  STL [R1+0x3148], R21 ;  /* 0x0031481501007387 */ /* 0x000fe80000100800 */
[----:B------:R-:W-:Y:S04]  /*3f810*/  STL [R1+0x3144], R22 ;  /* 0x0031441601007387 */ /* 0x000fe80000100800 */
[----:B------:R-:W-:Y:S01]  /*3f820*/  STL [R1+0x3140], R23 ;  /* 0x0031401701007387 */ /* 0x000fe20000100800 */
[----:B---3--:R-:W-:Y:S01]  /*3f830*/  HMMA.1688.F32.TF32 R24, R52, R180, R200 ;  /* 0x000000b43418723c */ /* 0x008fe200000810c8 */
[----:B------:R-:W-:Y:S01]  /*3f840*/  MOV R226, R2 ;  /* 0x0000000200e27202 */ /* 0x000fe20000000f00 */
[----:B------:R-:W-:-:S02]  /*3f850*/  IMAD.MOV.U32 R227, RZ, RZ, R0 ;  /* 0x000000ffffe37224 */ /* 0x000fc400078e0000 */
[----:B------:R-:W-:Y:S02]  /*3f860*/  IMAD.MOV.U32 R184, RZ, RZ, R212 ;  /* 0x000000ffffb87224 */ /* 0x000fe400078e00d4 */
[----:B------:R-:W-:Y:S01]  /*3f870*/  IMAD.MOV.U32 R185, RZ, RZ, R204 ;  /* 0x000000ffffb97224 */ /* 0x000fe200078e00cc */
[----:B------:R-:W-:Y:S01]  /*3f880*/  MOV R187, R210 ;  /* 0x000000d200bb7202 */ /* 0x000fe20000000f00 */
[----:B------:R-:W-:Y:S01]  /*3f890*/  IMAD.MOV.U32 R186, RZ, RZ, R211 ;  /* 0x000000ffffba7224 */ /* 0x000fe200078e00d3 */
[----:B------:R-:W-:Y:S01]  /*3f8a0*/  MOV R248, R178 ;  /* 0x000000b200f87202 */ /* 0x000fe20000000f00 */
[----:B------:R-:W-:Y:S01]  /*3f8b0*/  IMAD.MOV.U32 R249, RZ, RZ, R179 ;  /* 0x000000fffff97224 */ /* 0x000fe200078e00b3 */
[----:B------:R-:W-:Y:S01]  /*3f8c0*/  LDS R200, [R252+0x8380] ;  /* 0x00838000fcc87984 */ /* 0x000fe20000000800 */
[----:B------:R-:W-:Y:S02]  /*3f8d0*/  IMAD.MOV.U32 R250, RZ, RZ, R182 ;  /* 0x000000fffffa7224 */ /* 0x000fe400078e00b6 */
[----:B------:R-:W-:Y:S01]  /*3f8e0*/  IMAD.MOV.U32 R251, RZ, RZ, R183 ;  /* 0x000000fffffb7224 */ /* 0x000fe200078e00b7 */
[----:B------:R-:W-:Y:S04]  /*3f8f0*/  LDS R202, [R252+0x9380] ;  /* 0x00938000fcca7984 */ /* 0x000fe80000000800 */
[----:B------:R-:W-:Y:S04]  /*3f900*/  LDS R201, [R3+0x8380] ;  /* 0x0083800003c97984 */ /* 0x000fe80000000800 */
[----:B------:R-:W-:Y:S04]  /*3f910*/  STL [R1+0x313c], R24 ;  /* 0x00313c1801007387 */ /* 0x000fe80000100800 */
[----:B------:R-:W-:Y:S04]  /*3f920*/  STL [R1+0x3138], R25 ;  /* 0x0031381901007387 */ /* 0x000fe80000100800 */
[----:B------:R-:W-:Y:S04]  /*3f930*/  STL [R1+0x3134], R26 ;  /* 0x0031341a01007387 */ /* 0x000fe80000100800 */
[----:B------:R2:W-:Y:S04]  /*3f940*/  STL [R1+0x3130], R27 ;  /* 0x0031301b01007387 */ /* 0x0005e80000100800 */
[----:B------:R-:W1:Y:S01]  /*3f950*/  LDS R203, [R3+0x9380] ;  /* 0x0093800003cb7984 */ /* 0x000e620000000800 */
[C---:B--2---:R-:W-:Y:S08]  /*3f960*/  HMMA.1688.F32.TF32 R24, R52.reuse, R176, R32 ;  /* 0x000000b03418723c */ /* 0x044ff00000081020 */
[C---:B----4-:R-:W-:Y:S11]  /*3f970*/  HMMA.1688.F32.TF32 R20, R52.reuse, R8, R28 ;  /* 0x000000083414723c */ /* 0x050ff6000008101c */
[----:B------:R-:W-:Y:S11]  /*3f980*/  @!UPT UIADD3 URZ, URZ, URZ, URZ ;  /* 0x0000003f3f3ff290 */ /* 0x000ff6000fffe03f */
[----:B------:R-:W-:Y:S01]  /*3f990*/  @!UPT UIADD3 URZ, URZ, URZ, URZ ;  /* 0x0000003f3f3ff290 */ /* 0x000fe2000fffe03f */
[----:B------:R-:W-:Y:S04]  /*3f9a0*/  STL.64 [R1+0xb0], R20 ;  /* 0x0000b01401007387 */ /* 0x000fe80000100a00 */
[----:B------:R-:W-:Y:S04]  /*3f9b0*/  STL.64 [R1+0xc0], R24 ;  /* 0x0000c01801007387 */ /* 0x000fe80000100a00 */
[----:B------:R2:W-:Y:S02]  /*3f9c0*/  STL.64 [R1+0xc8], R26 ;  /* 0x0000c81a01007387 */ /* 0x0005e40000100a00 */
[----:B--2---:R-:W-:Y:S02]  /*3f9d0*/  HMMA.1688.F32.TF32 R24, R52, R172, R240 ;  /* 0x000000ac3418723c */ /* 0x004fe400000810f0 */
[----:B------:R2:W-:Y:S01]  /*3f9e0*/  STL [R1+0xb8], R22 ;  /* 0x0000b81601007387 */ /* 0x0005e20000100800 */
[----:B------:R-:W-:-:S05]  /*3f9f0*/  IMAD.MOV.U32 R244, RZ, RZ, R23 ;  /* 0x000000fffff47224 */ /* 0x000fca00078e0017 */
[----:B--2---:R-:W-:Y:S01]  /*3fa00*/  HMMA.1688.F32.TF32 R20, R52, R4, R132 ;  /* 0x000000043414723c */ /* 0x004fe20000081084 */
[----:B------:R2:W-:Y:S11]  /*3fa10*/  STL [R1+0x3160], R244 ;  /* 0x003160f401007387 */ /* 0x0005f60000100800 */
[----:B------:R-:W-:Y:S03]  /*3fa20*/  @!UPT UIADD3 URZ, URZ, URZ, URZ ;  /* 0x0000003f3f3ff290 */ /* 0x000fe6000fffe03f */
[----:B------:R-:W-:Y:S01]  /*3fa30*/  STL.64 [R1+0x90], R24 ;  /* 0x0000901801007387 */ /* 0x000fe20000100a00 */
[----:B--2---:R-:W-:-:S03]  /*3fa40*/  IMAD.MOV.U32 R244, RZ, RZ, R27 ;  /* 0x000000fffff47224 */ /* 0x004fc600078e001b */
[----:B------:R2:W-:Y:S02]  /*3fa50*/  STL [R1+0x98], R26 ;  /* 0x0000981a01007387 */ /* 0x0005e40000100800 */
[----:B--2---:R-:W-:Y:S03]  /*3fa60*/  HMMA.1688.F32.TF32 R24, R52, R168, R224 ;  /* 0x000000a83418723c */ /* 0x004fe600000810e0 */
[----:B------:R-:W-:Y:S01]  /*3fa70*/  MOV R246, R21 ;  /* 0x0000001500f67202 */ /* 0x000fe20000000f00 */
[----:B------:R-:W-:Y:S02]  /*3fa80*/  IMAD.MOV.U32 R247, RZ, RZ, R22 ;  /* 0x000000fffff77224 */ /* 0x000fe400078e0016 */
[----:B------:R-:W-:-:S03]  /*3fa90*/  IMAD.MOV.U32 R245, RZ, RZ, R20 ;  /* 0x000000fffff57224 */ /* 0x000fc600078e0014 */
[----:B------:R-:W-:Y:S01]  /*3faa0*/  STL.64 [R1+0x3180], R246 ;  /* 0x003180f601007387 */ /* 0x000fe20000100a00 */
[----:B------:R-:W-:Y:S03]  /*3fab0*/  HMMA.1688.F32.TF32 R28, R52, R164, R232 ;  /* 0x000000a4341c723c */ /* 0x000fe600000810e8 */
[----:B------:R-:W-:Y:S04]  /*3fac0*/  STL.64 [R1+0x3178], R244 ;  /* 0x003178f401007387 */ /* 0x000fe80000100a00 */
[----:B------:R-:W-:Y:S02]  /*3fad0*/  IMAD.MOV.U32 R232, RZ, RZ, R216 ;  /* 0x000000ffffe87224 */ /* 0x000fe400078e00d8 */
[----:B------:R-:W-:-:S04]  /*3fae0*/  IMAD.MOV.U32 R233, RZ, RZ, R196 ;  /* 0x000000ffffe97224 */ /* 0x000fc800078e00c4 */
[----:B------:R2:W-:Y:S04]  /*3faf0*/  STL [R1+0x84], R25 ;  /* 0x0000841901007387 */ /* 0x0005e80000100800 */
[----:B------:R3:W-:Y:S04]  /*3fb00*/  STL.64 [R1+0x88], R26 ;  /* 0x0000881a01007387 */ /* 0x0007e80000100a00 */
[----:B------:R-:W4:Y:S04]  /*3fb10*/  LDL.LU R216, [R1+0x3470] ;  /* 0x0034700001d87983 */ /* 0x000f280000300800 */
[----:B------:R-:W4:Y:S01]  /*3fb20*/  LDL.LU R196, [R1+0x346c] ;  /* 0x00346c0001c47983 */ /* 0x000f220000300800 */
[----:B--2---:R-:W-:Y:S01]  /*3fb30*/  IMAD.MOV.U32 R25, RZ, RZ, R28 ;  /* 0x000000ffff197224 */ /* 0x004fe200078e001c */
[----:B------:R-:W-:Y:S01]  /*3fb40*/  MOV R0, R31 ;  /* 0x0000001f00007202 */ /* 0x000fe20000000f00 */
[----:B------:R-:W-:Y:S01]  /*3fb50*/  IMAD.MOV.U32 R2, RZ, RZ, R30 ;  /* 0x000000ffff027224 */ /* 0x000fe200078e001e */
[----:B------:R-:W2:Y:S01]  /*3fb60*/  LDL.LU R234, [R1+0x728] ;  /* 0x0007280001ea7983 */ /* 0x000ea20000300800 */
[----:B---3--:R-:W-:-:S02]  /*3fb70*/  IMAD.MOV.U32 R26, RZ, RZ, R29 ;  /* 0x000000ffff1a7224 */ /* 0x008fc400078e001d */
[----:B------:R-:W-:Y:S01]  /*3fb80*/  HMMA.1688.F32.TF32 R28, R52, R160, R228 ;  /* 0x000000a0341c723c */ /* 0x000fe200000810e4 */
[----:B------:R-:W2:Y:S01]  /*3fb90*/  LDL.LU R235, [R1+0x72c] ;  /* 0x00072c0001eb7983 */ /* 0x000ea20000300800 */
[----:B------:R-:W-:Y:S01]  /*3fba0*/  IMAD.MOV.U32 R132, RZ, RZ, R197 ;  /* 0x000000ffff847224 */ /* 0x000fe200078e00c5 */
[----:B------:R-:W-:Y:S02]  /*3fbb0*/  MOV R133, R217 ;  /* 0x000000d900857202 */ /* 0x000fe40000000f00 */
[----:B------:R-:W3:Y:S01]  /*3fbc0*/  LDL.LU R197, [R1+0x3468] ;  /* 0x0034680001c57983 */ /* 0x000ee20000300800 */
[----:B------:R-:W-:-:S03]  /*3fbd0*/  IMAD.MOV.U32 R20, RZ, RZ, R23 ;  /* 0x000000ffff147224 */ /* 0x000fc600078e0017 */
[----:B------:R-:W2:Y:S01]  /*3fbe0*/  LDL.LU R217, [R1+0x3464] ;  /* 0x0034640001d97983 */ /* 0x000ea20000300800 */
[----:B------:R-:W-:Y:S11]  /*3fbf0*/  MOV R27, R24 ;  /* 0x00000018001b7202 */ /* 0x000ff60000000f00 */
[----:B------:R-:W-:Y:S03]  /*3fc00*/  @!UPT UIADD3 URZ, URZ, URZ, URZ ;  /* 0x0000003f3f3ff290 */ /* 0x000fe6000fffe03f */
[----:B------:R-:W-:Y:S02]  /*3fc10*/  IMAD.MOV.U32 R21, RZ, RZ, R28 ;  /* 0x000000ffff157224 */ /* 0x000fe400078e001c */
[----:B------:R-:W-:Y:S01]  /*3fc20*/  IMAD.MOV.U32 R22, RZ, RZ, R29 ;  /* 0x000000ffff167224 */ /* 0x000fe200078e001d */
[----:B------:R-:W-:Y:S01]  /*3fc30*/  MOV R24, R31 ;  /* 0x0000001f00187202 */ /* 0x000fe20000000f00 */
[----:B------:R-:W-:Y:S02]  /*3fc40*/  IMAD.MOV.U32 R23, RZ, RZ, R30 ;  /* 0x000000ffff177224 */ /* 0x000fe400078e001e */
[----:B----4-:R-:W-:Y:S02]  /*3fc50*/  IMAD.MOV.U32 R134, RZ, RZ, R216 ;  /* 0x000000ffff867224 */ /* 0x010fe400078e00d8 */
[----:B------:R-:W2:Y:S01]  /*3fc60*/  LDL.LU R216, [R1+0x3460] ;  /* 0x0034600001d87983 */ /* 0x000ea20000300800 */
[----:B------:R-:W-:-:S03]  /*3fc70*/  IMAD.MOV.U32 R135, RZ, RZ, R196 ;  /* 0x000000ffff877224 */ /* 0x000fc600078e00c4 */
[----:B------:R-:W3:Y:S04]  /*3fc80*/  LDL.LU R196, [R1+0x345c] ;  /* 0x00345c0001c47983 */ /* 0x000ee80000300800 */
[----:B------:R-:W4:Y:S04]  /*3fc90*/  LDL.LU R28, [R1+0x690] ;  /* 0x00069000011c7983 */ /* 0x000f280000300800 */
[----:B------:R-:W4:Y:S04]  /*3fca0*/  LDL.LU R29, [R1+0x694] ;  /* 0x00069400011d7983 */ /* 0x000f280000300800 */
[----:B------:R-:W4:Y:S04]  /*3fcb0*/  LDL.LU R30, [R1+0x698] ;  /* 0x00069800011e7983 */ /* 0x000f280000300800 */
[----:B------:R-:W4:Y:S04]  /*3fcc0*/  LDL.LU R31, [R1+0x69c] ;  /* 0x00069c00011f7983 */ /* 0x000f280000300800 */
        /* <DEDUP_REMOVED lines=28> */
[----:B------:R-:W-:Y:S04]  /*3fe90*/  STL.64 [R1+0x31a0], R26 ;  /* 0x0031a01a01007387 */ /* 0x000fe80000100a00 */
[----:B------:R-:W-:Y:S04]  /*3fea0*/  STL.64 [R1+0x3198], R24 ;  /* 0x0031981801007387 */ /* 0x000fe80000100a00 */
[----:B------:R-:W-:Y:S04]  /*3feb0*/  STL.64 [R1+0x3190], R22 ;  /* 0x0031901601007387 */ /* 0x000fe80000100a00 */
[----:B------:R-:W-:Y:S01]  /*3fec0*/  STL.64 [R1+0x3188], R20 ;  /* 0x0031881401007387 */ /* 0x000fe20000100a00 */
[C---:B----4-:R-:W-:Y:S08]  /*3fed0*/  HMMA.1688.F32.TF32 R28, R52.reuse, R40, R28 ;  /* 0x00000028341c723c */ /* 0x050ff0000008101c */
[C---:B--2---:R-:W-:Y:S08]  /*3fee0*/  HMMA.1688.F32.TF32 R216, R52.reuse, R156, R216 ;  /* 0x0000009c34d8723c */ /* 0x044ff000000810d8 */
[C---:B---3--:R-:W-:Y:S08]  /*3fef0*/  HMMA.1688.F32.TF32 R228, R52.reuse, R152, R228 ;  /* 0x0000009834e4723c */ /* 0x048ff000000810e4 */
[C---:B------:R-:W-:Y:S07]  /*3ff00*/  HMMA.1688.F32.TF32 R196, R52.reuse, R148, R196 ;  /* 0x0000009434c4723c */ /* 0x040fee00000810c4 */
[----:B------:R-:W-:Y:S01]  /*3ff10*/  STL.64 [R1+0x30f8], R218 ;  /* 0x0030f8da01007387 */ /* 0x000fe20000100a00 */
[C---:B------:R-:W-:Y:S03]  /*3ff20*/  HMMA.1688.F32.TF32 R32, R52.reuse, R36, R32 ;  /* 0x000000243420723c */ /* 0x040fe60000081020 */
[----:B------:R-:W-:Y:S05]  /*3ff30*/  STL.64 [R1+0x30f0], R216 ;  /* 0x0030f0d801007387 */ /* 0x000fea0000100a00 */
[C---:B------:R-:W-:Y:S01]  /*3ff40*/  HMMA.1688.F32.TF32 R44, R52.reuse, R16, R64 ;  /* 0x00000010342c723c */ /* 0x040fe20000081040 */
[----:B------:R-:W-:Y:S07]  /*3ff50*/  STL.64 [R1+0x3108], R230 ;  /* 0x003108e601007387 */ /* 0x000fee0000100a00 */
[C---:B------:R-:W-:Y:S08]  /*3ff60*/  HMMA.1688.F32.TF32 R48, R52.reuse, R12, R188 ;  /* 0x0000000c3430723c */ /* 0x040ff000000810bc */
[----:B------:R-:W-:Y:S08]  /*3ff70*/  HMMA.1688.F32.TF32 R52, R52, R236, R132 ;  /* 0x000000ec3434723c */ /* 0x000ff00000081084 */
[C---:B------:R-:W-:Y:S01]  /*3ff80*/  HMMA.1688.F32.TF32 R56, R116.reuse, R180, R240 ;  /* 0x000000b47438723c */ /* 0x040fe200000810f0 */
[----:B------:R-:W-:Y:S04]  /*3ff90*/  STL.64 [R1+0x3100], R228 ;  /* 0x003100e401007387 */ /* 0x000fe80000100a00 */
[----:B------:R-:W-:Y:S03]  /*3ffa0*/  STL.64 [R1+0x3118], R198 ;  /* 0x003118c601007387 */ /* 0x000fe60000100a00 */
        /* <DEDUP_REMOVED lines=56> */
[C---:B------:R-:W-:Y:S03]  /*40330*/  HMMA.1688.F32.TF32 R64, R116.reuse, R8, R232 ;  /* 0x000000087440723c */ /* 0x040fe600000810e8 */
[----:B------:R-:W4:Y:S04]  /*40340*/  LDL.LU R232, [R1+0x7f0] ;  /* 0x0007f00001e87983 */ /* 0x000f280000300800 */
[----:B------:R-:W4:Y:S04]  /*40350*/  LDL.LU R233, [R1+0x7f4] ;  /* 0x0007f40001e97983 */ /* 0x000f280000300800 */
[----:B------:R-:W4:Y:S04]  /*40360*/  LDL.LU R234, [R1+0x7f8] ;  /* 0x0007f80001ea7983 */ /* 0x000f280000300800 */
[----:B------:R-:W4:Y:S08]  /*40370*/  LDL.LU R235, [R1+0x7fc] ;  /* 0x0007fc0001eb7983 */ /* 0x000f300000300800 */
[----:B------:R-:W-:Y:S04]  /*40380*/  STL.64 [R1+0x3210], R66 ;  /* 0x0032104201007387 */ /* 0x000fe80000100a00 */
[----:B------:R-:W-:Y:S01]  /*40390*/  STL.64 [R1+0x3208], R64 ;  /* 0x0032084001007387 */ /* 0x000fe20000100a00 */
[C---:B--2---:R-:W-:Y:S08]  /*403a0*/  HMMA.1688.F32.TF32 R104, R116.reuse, R36, R224 ;  /* 0x000000247468723c */ /* 0x044ff000000810e0 */
[C---:B---3--:R-:W-:Y:S08]  /*403b0*/  HMMA.1688.F32.TF32 R88, R116.reuse, R156, R88 ;  /* 0x0000009c7458723c */ /* 0x048ff00000081058 */
[C---:B----4-:R-:W-:Y:S08]  /*403c0*/  HMMA.1688.F32.TF32 R72, R116.reuse, R172, R72 ;  /* 0x000000ac7448723c */ /* 0x050ff00000081048 */
[C---:B------:R-:W-:Y:S08]  /*403d0*/  HMMA.1688.F32.TF32 R68, R116.reuse, R4, R68 ;  /* 0x000000047444723c */ /* 0x040ff00000081044 */
[C---:B------:R-:W-:Y:S08]  /*403e0*/  HMMA.1688.F32.TF32 R76, R116.reuse, R168, R76 ;  /* 0x000000a8744c723c */ /* 0x040ff0000008104c */
[C---:B------:R-:W-:Y:S07]  /*403f0*/  HMMA.1688.F32.TF32 R80, R116.reuse, R164, R80 ;  /* 0x000000a47450723c */ /* 0x040fee0000081050 */
[----:B------:R-:W-:Y:S01]  /*40400*/  STL.64 [R1+0x3220], R70 ;  /* 0x0032204601007387 */ /* 0x000fe20000100a00 */
[C---:B------:R-:W-:Y:S03]  /*40410*/  HMMA.1688.F32.TF32 R84, R116.reuse, R160, R84 ;  /* 0x000000a07454723c */ /* 0x040fe60000081054 */
[----:B------:R-:W-:Y:S05]  /*40420*/  STL.64 [R1+0x3218], R68 ;  /* 0x0032184401007387 */ /* 0x000fea0000100a00 */
[C---:B------:R-:W-:Y:S01]  /*40430*/  HMMA.1688.F32.TF32 R92, R116.reuse, R152, R188 ;  /* 0x00000098745c723c */ /* 0x040fe200000810bc */
[----:B------:R-:W-:Y:S07]  /*40440*/  STL.64 [R1+0x3230], R74 ;  /* 0x0032304a01007387 */ /* 0x000fee0000100a00 */
[C---:B------:R-:W-:Y:S01]  /*40450*/  HMMA.1688.F32.TF32 R96, R116.reuse, R148, R132 ;  /* 0x000000947460723c */ /* 0x040fe20000081084 */
[----:B------:R-:W-:Y:S04]  /*40460*/  STL.64 [R1+0x3228], R72 ;  /* 0x0032284801007387 */ /* 0x000fe80000100a00 */
[----:B------:R-:W-:Y:S03]  /*40470*/  STL.64 [R1+0x3240], R78 ;  /* 0x0032404e01007387 */ /* 0x000fe60000100a00 */
        /* <DEDUP_REMOVED lines=12> */
[----:B------:R-:W-:-:S03]  /*40540*/  IMAD.MOV.U32 R240, RZ, RZ, R214 ;  /* 0x000000fffff07224 */ /* 0x000fc600078e00d6 */
[----:B------:R-:W-:Y:S01]  /*40550*/  STL.64 [R1+0x32a0], R102 ;  /* 0x0032a06601007387 */ /* 0x000fe20000100a00 */
[----:B------:R-:W-:-:S03]  /*40560*/  MOV R241, R215 ;  /* 0x000000d700f17202 */ /* 0x000fc60000000f00 */
[----:B------:R-:W-:Y:S01]  /*40570*/  STL.64 [R1+0x3298], R100 ;  /* 0x0032986401007387 */ /* 0x000fe20000100a00 */
[----:B------:R-:W-:-:S03]  /*40580*/  IMAD.MOV.U32 R224, RZ, RZ, R209 ;  /* 0x000000ffffe07224 */ /* 0x000fc600078e00d1 */
[----:B------:R-:W-:Y:S01]  /*40590*/  STL.64 [R1+0x32b0], R106 ;  /* 0x0032b06a01007387 */ /* 0x000fe20000100a00 */
[----:B------:R-:W-:-:S03]  /*405a0*/  MOV R225, R205 ;  /* 0x000000cd00e17202 */ /* 0x000fc60000000f00 */
[----:B------:R-:W-:Y:S04]  /*405b0*/  STL.64 [R1+0x32a8], R104 ;  /* 0x0032a86801007387 */ /* 0x000fe80000100a00 */
[----:B------:R-:W2:Y:S04]  /*405c0*/  LDL.LU R214, [R1+0x3458] ;  /* 0x0034580001d67983 */ /* 0x000ea80000300800 */
[----:B------:R-:W3:Y:S04]  /*405d0*/  LDL.LU R215, [R1+0x3454] ;  /* 0x0034540001d77983 */ /* 0x000ee80000300800 */
[----:B------:R-:W4:Y:S04]  /*405e0*/  LDL.LU R209, [R1+0x3450] ;  /* 0x0034500001d17983 */ /* 0x000f280000300800 */
[----:B------:R-:W2:Y:S01]  /*405f0*/  LDL.LU R205, [R1+0x344c] ;  /* 0x00344c0001cd7983 */ /* 0x000ea20000300800 */
[----:B------:R-:W-:-:S02]  /*40600*/  IMAD.MOV.U32 R226, RZ, RZ, R208 ;  /* 0x000000ffffe27224 */ /* 0x000fc400078e00d0 */
[----:B------:R-:W-:Y:S01]  /*40610*/  IMAD.MOV.U32 R227, RZ, RZ, R213 ;  /* 0x000000ffffe37224 */ /* 0x000fe200078e00d5 */
[----:B------:R-:W3:Y:S04]  /*40620*/  LDL.LU R208, [R1+0x3448] ;  /* 0x0034480001d07983 */ /* 0x000ee80000300800 */
[----:B------:R-:W3:Y:S04]  /*40630*/  LDL.LU R213, [R1+0x3444] ;  /* 0x0034440001d57983 */ /* 0x000ee80000300800 */
[----:B------:R-:W3:Y:S04]  /*40640*/  LDL.LU R212, [R1+0x3440] ;  /* 0x0034400001d47983 */ /* 0x000ee80000300800 */
[----:B------:R-:W3:Y:S01]  /*40650*/  LDL.LU R204, [R1+0x343c] ;  /* 0x00343c0001cc7983 */ /* 0x000ee20000300800 */
[----:B--2---:R-:W-:-:S03]  /*40660*/  IMAD.MOV.U32 R144, RZ, RZ, R205 ;  /* 0x000000ffff907224 */ /* 0x004fc600078e00cd */
[----:B------:R-:W2:Y:S01]  /*40670*/  LDL.LU R205, [R1+0x3438] ;  /* 0x0034380001cd7983 */ /* 0x000ea20000300800 */
[----:B----4-:R-:W-:Y:S01]  /*40680*/  IMAD.MOV.U32 R145, RZ, RZ, R209 ;  /* 0x000000ffff917224 */ /* 0x010fe200078e00d1 */
[----:B------:R-:W-:Y:S01]  /*40690*/  MOV R147, R214 ;  /* 0x000000d600937202 */ /* 0x000fe20000000f00 */
[----:B---3--:R-:W-:Y:S01]  /*406a0*/  IMAD.MOV.U32 R214, RZ, RZ, R208 ;  /* 0x000000ffffd67224 */ /* 0x008fe200078e00d0 */
[----:B------:R-:W3:Y:S01]  /*406b0*/  LDL.LU R209, [R1+0x3434] ;  /* 0x0034340001d17983 */ /* 0x000ee20000300800 */
[----:B------:R-:W-:-:S03]  /*406c0*/  IMAD.MOV.U32 R146, RZ, RZ, R215 ;  /* 0x000000ffff927224 */ /* 0x000fc600078e00d7 */
[----:B------:R-:W3:Y:S04]  /*406d0*/  LDL.LU R208, [R1+0x3430] ;  /* 0x0034300001d07983 */ /* 0x000ee80000300800 */
[----:B------:R-:W4:Y:S01]  /*406e0*/  LDL.LU R215, [R1+0x73c] ;  /* 0x00073c0001d77983 */ /* 0x000f220000300800 */
[----:B------:R-:W-:Y:S02]  /*406f0*/  IMAD.MOV.U32 R137, RZ, RZ, R204 ;  /* 0x000000ffff897224 */ /* 0x000fe400078e00cc */
[----:B------:R-:W-:Y:S01]  /*40700*/  IMAD.MOV.U32 R242, RZ, RZ, R195 ;  /* 0x000000fffff27224 */ /* 0x000fe200078e00c3 */
[----:B------:R-:W-:Y:S01]  /*40710*/  MOV R195, R206 ;  /* 0x000000ce00c37202 */ /* 0x000fe20000000f00 */
[----:B------:R-:W-:Y:S01]  /*40720*/  IMAD.MOV.U32 R243, RZ, RZ, R194 ;  /* 0x000000fffff37224 */ /* 0x000fe200078e00c2 */
[----:B------:R-:W-:Y:S01]  /*40730*/  HMMA.1688.F32.TF32 R108, R116, R16, R232 ;  /* 0x00000010746c723c */ /* 0x000fe200000810e8 */
[----:B------:R-:W-:-:S02]  /*40740*/  IMAD.MOV.U32 R194, RZ, RZ, R207 ;  /* 0x000000ffffc27224 */ /* 0x000fc400078e00cf */
[----:B--2---:R-:W-:Y:S02]  /*40750*/  IMAD.MOV.U32 R136, RZ, RZ, R205 ;  /* 0x000000ffff887224 */ /* 0x004fe400078e00cd */
[----:B------:R-:W2:Y:S04]  /*40760*/  LDL.LU R205, [R1+0x342c] ;  /* 0x00342c0001cd7983 */ /* 0x000ea80000300800 */
[----:B------:R-:W2:Y:S04]  /*40770*/  LDL.LU R204, [R1+0x3428] ;  /* 0x0034280001cc7983 */ /* 0x000ea80000300800 */
[----:B------:R-:W2:Y:S04]  /*40780*/  LDL.LU R138, [R1+0x758] ;  /* 0x00075800018a7983 */ /* 0x000ea80000300800 */
[----:B------:R-:W2:Y:S04]  /*40790*/  LDL.LU R139, [R1+0x75c] ;  /* 0x00075c00018b7983 */ /* 0x000ea80000300800 */
[----:B------:R-:W3:Y:S04]  /*407a0*/  LDL.LU R210, [R1+0x7a8] ;  /* 0x0007a80001d27983 */ /* 0x000ee80000300800 */
[----:B------:R-:W3:Y:S04]  /*407b0*/  LDL.LU R211, [R1+0x7ac] ;  /* 0x0007ac0001d37983 */ /* 0x000ee80000300800 */
        /* <DEDUP_REMOVED lines=37> */
[----:B------:R-:W4:Y:S01]  /*40a10*/  LDL.LU R183, [R1+0x3418] ;  /* 0x0034180001b77983 */ /* 0x000f220000300800 */
[----:B------:R-:W-:Y:S01]  /*40a20*/  MOV R244, R220 ;  /* 0x000000dc00f47202 */ /* 0x000fe20000000f00 */
[----:B------:R-:W-:-:S02]  /*40a30*/  IMAD.MOV.U32 R245, RZ, RZ, R221 ;  /* 0x000000fffff57224 */ /* 0x000fc400078e00dd */
[----:B------:R-:W-:Y:S01]  /*40a40*/  IMAD.MOV.U32 R246, RZ, RZ, R222 ;  /* 0x000000fffff67224 */ /* 0x000fe200078e00de */
[----:B------:R-:W4:Y:S01]  /*40a50*/  LDL.LU R220, [R1+0x3414] ;  /* 0x0034140001dc7983 */ /* 0x000f220000300800 */
[----:B------:R-:W-:-:S03]  /*40a60*/  IMAD.MOV.U32 R247, RZ, RZ, R223 ;  /* 0x000000fffff77224 */ /* 0x000fc600078e00df */
[----:B------:R-:W4:Y:S04]  /*40a70*/  LDL.LU R221, [R1+0x3410] ;  /* 0x0034100001dd7983 */ /* 0x000f280000300800 */
[----:B------:R-:W4:Y:S04]  /*40a80*/  LDL.LU R222, [R1+0x340c] ;  /* 0x00340c0001de7983 */ /* 0x000f280000300800 */
[----:B------:R-:W4:Y:S04]  /*40a90*/  LDL.LU R223, [R1+0x3408] ;  /* 0x0034080001df7983 */ /* 0x000f280000300800 */
[----:B------:R-:W-:Y:S04]  /*40aa0*/  STL.64 [R1+0x32c0], R110 ;  /* 0x0032c06e01007387 */ /* 0x000fe80000100a00 */
[----:B------:R-:W-:Y:S01]  /*40ab0*/  STL.64 [R1+0x32b8], R108 ;  /* 0x0032b86c01007387 */ /* 0x000fe20000100a00 */
[C---:B--2---:R-:W-:Y:S08]  /*40ac0*/  HMMA.1688.F32.TF32 R112, R116.reuse, R12, R112 ;  /* 0x0000000c7470723c */ /* 0x044ff00000081070 */
[----:B------:R-:W-:Y:S08]  /*40ad0*/  HMMA.1688.F32.TF32 R116, R116, R236, R124 ;  /* 0x000000ec7474723c */ /* 0x000ff0000008107c */
[----:B-1----:R-:W-:Y:S01]  /*40ae0*/  HMMA.1688.F32.TF32 R124, R200, R176, R232 ;  /* 0x000000b0c87c723c */ /* 0x002fe200000810e8 */
[----:B------:R-:W-:Y:S04]  /*40af0*/  LDS R232, [R252+0xa000] ;  /* 0x00a00000fce87984 */ /* 0x000fe80000000800 */
[----:B------:R-:W-:Y:S04]  /*40b00*/  LDS R234, [R252+0xb000] ;  /* 0x00b00000fcea7984 */ /* 0x000fe80000000800 */
[----:B------:R-:W-:Y:S04]  /*40b10*/  LDS R233, [R3+0xa000] ;  /* 0x00a0000003e97984 */ /* 0x000fe80000000800 */
[----:B------:R-:W3:Y:S04]  /*40b20*/  LDS R235, [R3+0xb000] ;  /* 0x00b0000003eb7984 */ /* 0x000ee80000000800 */
[----:B------:R-:W-:Y:S04]  /*40b30*/  STL.64 [R1+0x32d0], R114 ;  /* 0x0032d07201007387 */ /* 0x000fe80000100a00 */
[----:B------:R-:W-:Y:S01]  /*40b40*/  STL.64 [R1+0x32c8], R112 ;  /* 0x0032c87001007387 */ /* 0x000fe20000100a00 */
[C---:B---3--:R-:W-:Y:S08]  /*40b50*/  HMMA.1688.F32.TF32 R20, R232.reuse, R178, R248 ;  /* 0x000000b2e814723c */ /* 0x048ff000000810f8 */
[----:B----4-:R-:W-:Y:S07]  /*40b60*/  HMMA.1688.F32.TF32 R24, R232, R182, R244 ;  /* 0x000000b6e818723c */ /* 0x010fee00000810f4 */
[----:B------:R-:W-:Y:S01]  /*40b70*/  MOV R244, R42 ;  /* 0x0000002a00f47202 */ /* 0x000fe20000000f00 */
[----:B------:R-:W-:-:S02]  /*40b80*/  IMAD.MOV.U32 R245, RZ, RZ, R43 ;  /* 0x000000fffff57224 */ /* 0x000fc400078e002b */
[----:B------:R-:W-:Y:S02]  /*40b90*/  IMAD.MOV.U32 R246, RZ, RZ, R150 ;  /* 0x000000fffff67224 */ /* 0x000fe400078e0096 */
[----:B------:R-:W-:-:S11]  /*40ba0*/  IMAD.MOV.U32 R247, RZ, RZ, R151 ;  /* 0x000000fffff77224 */ /* 0x000fd600078e0097 */
[----:B------:R1:W-:Y:S04]  /*40bb0*/  STL.64 [R1+0x8c0], R24 ;  /* 0x0008c01801007387 */ /* 0x0003e80000100a00 */
[----:B------:R2:W-:Y:S04]  /*40bc0*/  STL.64 [R1+0x8c8], R26 ;  /* 0x0008c81a01007387 */ /* 0x0005e80000100a00 */
[----:B------:R-:W3:Y:S04]  /*40bd0*/  LDL.LU R42, [R1+0x3404] ;  /* 0x00340400012a7983 */ /* 0x000ee80000300800 */
[----:B------:R4:W-:Y:S01]  /*40be0*/  STL.64 [R1+0x8b0], R20 ;  /* 0x0008b01401007387 */ /* 0x0009e20000100a00 */
[----:B-1----:R-:W-:-:S03]  /*40bf0*/  MOV R24, R6 ;  /* 0x0000000600187202 */ /* 0x002fc60000000f00 */
[----:B------:R1:W-:Y:S01]  /*40c00*/  STL.64 [R1+0x8b8], R22 ;  /* 0x0008b81601007387 */ /* 0x0003e20000100a00 */
[----:B------:R-:W-:-:S03]  /*40c10*/  IMAD.MOV.U32 R25, RZ, RZ, R174 ;  /* 0x000000ffff197224 */ /* 0x000fc600078e00ae */
[----:B------:R-:W3:Y:S01]  /*40c20*/  LDL.LU R43, [R1+0x3400] ;  /* 0x00340000012b7983 */ /* 0x000ee20000300800 */
[----:B--2---:R-:W-:-:S03]  /*40c30*/  IMAD.MOV.U32 R26, RZ, RZ, R170 ;  /* 0x000000ffff1a7224 */ /* 0x004fc600078e00aa */
[----:B------:R-:W2:Y:S01]  /*40c40*/  LDL.LU R150, [R1+0x33fc] ;  /* 0x0033fc0001967983 */ /* 0x000ea20000300800 */
[----:B------:R-:W-:-:S03]  /*40c50*/  IMAD.MOV.U32 R27, RZ, RZ, R162 ;  /* 0x000000ffff1b7224 */ /* 0x000fc600078e00a2 */
[----:B------:R-:W2:Y:S01]  /*40c60*/  LDL.LU R151, [R1+0x33f8] ;  /* 0x0033f80001977983 */ /* 0x000ea20000300800 */
[----:B----4-:R-:W-:-:S03]  /*40c70*/  MOV R20, R15 ;  /* 0x0000000f00147202 */ /* 0x010fc60000000f00 */
[----:B------:R-:W4:Y:S01]  /*40c80*/  LDL.LU R6, [R1+0x33f4] ;  /* 0x0033f40001067983 */ /* 0x000f220000300800 */
[----:B------:R-:W-:-:S03]  /*40c90*/  IMAD.MOV.U32 R21, RZ, RZ, R14 ;  /* 0x000000ffff157224 */ /* 0x000fc600078e000e */
[----:B------:R-:W4:Y:S01]  /*40ca0*/  LDL.LU R174, [R1+0x33f0] ;  /* 0x0033f00001ae7983 */ /* 0x000f220000300800 */
[----:B-1----:R-:W-:-:S03]  /*40cb0*/  IMAD.MOV.U32 R22, RZ, RZ, R238 ;  /* 0x000000ffff167224 */ /* 0x002fc600078e00ee */
[----:B------:R-:W4:Y:S01]  /*40cc0*/  LDL.LU R170, [R1+0x33ec] ;  /* 0x0033ec0001aa7983 */ /* 0x000f220000300800 */
[----:B------:R-:W-:-:S03]  /*40cd0*/  IMAD.MOV.U32 R23, RZ, RZ, R239 ;  /* 0x000000ffff177224 */ /* 0x000fc600078e00ef */
[----:B------:R-:W4:Y:S04]  /*40ce0*/  LDL.LU R162, [R1+0x33e8] ;  /* 0x0033e80001a27983 */ /* 0x000f280000300800 */
[----:B------:R-:W4:Y:S04]  /*40cf0*/  LDL.LU R15, [R1+0x33e4] ;  /* 0x0033e400010f7983 */ /* 0x000f280000300800 */
[----:B------:R-:W4:Y:S04]  /*40d00*/  LDL.LU R14, [R1+0x33e0] ;  /* 0x0033e000010e7983 */ /* 0x000f280000300800 */
[----:B------:R-:W4:Y:S04]  /*40d10*/  LDL.LU R238, [R1+0x33dc] ;  /* 0x0033dc0001ee7983 */ /* 0x000f280000300800 */
[----:B------:R-:W4:Y:S01]  /*40d20*/  LDL.LU R239, [R1+0x33d8] ;  /* 0x0033d80001ef7983 */ /* 0x000f220000300800 */
[----:B------:R-:W-:Y:S01]  /*40d30*/  MOV R228, R159 ;  /* 0x0000009f00e47202 */ /* 0x000fe20000000f00 */
[----:B------:R-:W-:-:S02]  /*40d40*/  IMAD.MOV.U32 R229, RZ, RZ, R158 ;  /* 0x000000ffffe57224 */ /* 0x000fc400078e009e */
[----:B------:R-:W4:Y:S01]  /*40d50*/  LDL.LU R159, [R1+0x33d4] ;  /* 0x0033d400019f7983 */ /* 0x000f220000300800 */
[----:B------:R-:W-:Y:S01]  /*40d60*/  IMAD.MOV.U32 R230, RZ, RZ, R155 ;  /* 0x000000ffffe67224 */ /* 0x000fe200078e009b */
[----:B------:R-:W-:Y:S01]  /*40d70*/  MOV R196, R38 ;  /* 0x0000002600c47202 */ /* 0x000fe20000000f00 */
[----:B------:R-:W-:Y:S01]  /*40d80*/  IMAD.MOV.U32 R231, RZ, RZ, R154 ;  /* 0x000000ffffe77224 */ /* 0x000fe200078e009a */
[----:B------:R-:W4:Y:S01]  /*40d90*/  LDL.LU R158, [R1+0x33d0] ;  /* 0x0033d000019e7983 */ /* 0x000f220000300800 */
[----:B------:R-:W-:-:S03]  /*40da0*/  IMAD.MOV.U32 R197, RZ, RZ, R39 ;  /* 0x000000ffffc57224 */ /* 0x000fc600078e0027 */
[----:B------:R-:W4:Y:S01]  /*40db0*/  LDL.LU R155, [R1+0x33cc] ;  /* 0x0033cc00019b7983 */ /* 0x000f220000300800 */
[----:B------:R-:W-:-:S03]  /*40dc0*/  IMAD.MOV.U32 R198, RZ, RZ, R19 ;  /* 0x000000ffffc67224 */ /* 0x000fc600078e0013 */
[----:B------:R-:W4:Y:S01]  /*40dd0*/  LDL.LU R154, [R1+0x33c8] ;  /* 0x0033c800019a7983 */ /* 0x000f220000300800 */
[----:B------:R-:W-:-:S03]  /*40de0*/  IMAD.MOV.U32 R199, RZ, RZ, R18 ;  /* 0x000000ffffc77224 */ /* 0x000fc600078e0012 */
[----:B------:R-:W4:Y:S04]  /*40df0*/  LDL.LU R38, [R1+0x33c4] ;  /* 0x0033c40001267983 */ /* 0x000f280000300800 */
[----:B------:R-:W4:Y:S04]  /*40e00*/  LDL.LU R39, [R1+0x33c0] ;  /* 0x0033c00001277983 */ /* 0x000f280000300800 */
[----:B------:R-:W4:Y:S04]  /*40e10*/  LDL.LU R19, [R1+0x33bc] ;  /* 0x0033bc0001137983 */ /* 0x000f280000300800 */
[----:B------:R-:W4:Y:S01]  /*40e20*/  LDL.LU R18, [R1+0x33b8] ;  /* 0x0033b80001127983 */ /* 0x000f220000300800 */
[----:B---3--:R-:W-:-:S02]  /*40e30*/  IMAD.MOV.U32 R31, RZ, RZ, R42 ;  /* 0x000000ffff1f7224 */ /* 0x008fc400078e002a */
[----:B------:R-:W-:Y:S02]  /*40e40*/  IMAD.MOV.U32 R30, RZ, RZ, R43 ;  /* 0x000000ffff1e7224 */ /* 0x000fe400078e002b */
[----:B--2---:R-:W-:Y:S01]  /*40e50*/  IMAD.MOV.U32 R29, RZ, RZ, R150 ;  /* 0x000000ffff1d7224 */ /* 0x004fe200078e0096 */
[----:B------:R-:W-:Y:S02]  /*40e60*/  MOV R28, R151 ;  /* 0x00000097001c7202 */ /* 0x000fe40000000f00 */
[----:B------:R-:W2:Y:S04]  /*40e70*/  LDL.LU R151, [R1+0x33b4] ;  /* 0x0033b40001977983 */ /* 0x000ea80000300800 */
[----:B------:R-:W3:Y:S04]  /*40e80*/  LDL.LU R150, [R1+0x33b0] ;  /* 0x0033b00001967983 */ /* 0x000ee80000300800 */
[----:B------:R-:W2:Y:S04]  /*40e90*/  LDL.LU R43, [R1+0x33ac] ;  /* 0x0033ac00012b7983 */ /* 0x000ea80000300800 */
[----:B------:R-:W2:Y:S01]  /*40ea0*/  LDL.LU R42, [R1+0x33a8] ;  /* 0x0033a800012a7983 */ /* 0x000ea20000300800 */
[----:B----4-:R-:W-:-:S02]  /*40eb0*/  IMAD.MOV.U32 R47, RZ, RZ, R15 ;  /* 0x000000ffff2f7224 */ /* 0x010fc400078e000f */
[----:B------:R-:W-:Y:S02]  /*40ec0*/  IMAD.MOV.U32 R46, RZ, RZ, R14 ;  /* 0x000000ffff2e7224 */ /* 0x000fe400078e000e */
[----:B------:R-:W-:Y:S01]  /*40ed0*/  IMAD.MOV.U32 R45, RZ, RZ, R238 ;  /* 0x000000ffff2d7224 */ /* 0x000fe200078e00ee */
[----:B------:R-:W-:Y:S02]  /*40ee0*/  MOV R44, R239 ;  /* 0x000000ef002c7202 */ /* 0x000fe40000000f00 */
[----:B------:R-:W4:Y:S04]  /*40ef0*/  LDL.LU R239, [R1+0x33a4] ;  /* 0x0033a40001ef7983 */ /* 0x000f280000300800 */
[----:B------:R-:W2:Y:S04]  /*40f00*/  LDL.LU R238, [R1+0x33a0] ;  /* 0x0033a00001ee7983 */ /* 0x000ea80000300800 */
[----:B------:R-:W3:Y:S04]  /*40f10*/  LDL.LU R14, [R1+0x339c] ;  /* 0x00339c00010e7983 */ /* 0x000ee80000300800 */
[----:B------:R-:W3:Y:S01]  /*40f20*/  LDL.LU R15, [R1+0x3398] ;  /* 0x00339800010f7983 */ /* 0x000ee20000300800 */
[----:B------:R-:W-:-:S02]  /*40f30*/  IMAD.MOV.U32 R55, RZ, RZ, R38 ;  /* 0x000000ffff377224 */ /* 0x000fc400078e0026 */
[----:B------:R-:W-:Y:S02]  /*40f40*/  IMAD.MOV.U32 R54, RZ, RZ, R39 ;  /* 0x000000ffff367224 */ /* 0x000fe400078e0027 */
[----:B------:R-:W-:Y:S01]  /*40f50*/  IMAD.MOV.U32 R53, RZ, RZ, R19 ;  /* 0x000000ffff357224 */ /* 0x000fe200078e0013 */
[----:B------:R-:W-:Y:S02]  /*40f60*/  MOV R52, R18 ;  /* 0x0000001200347202 */ /* 0x000fe40000000f00 */
[----:B------:R-:W3:Y:S04]  /*40f70*/  LDL.LU R18, [R1+0x3394] ;  /* 0x0033940001127983 */ /* 0x000ee80000300800 */
[----:B------:R-:W3:Y:S04]  /*40f80*/  LDL.LU R19, [R1+0x3390] ;  /* 0x0033900001137983 */ /* 0x000ee80000300800 */
[----:B------:R-:W3:Y:S04]  /*40f90*/  LDL.LU R39, [R1+0x338c] ;  /* 0x00338c0001277983 */ /* 0x000ee80000300800 */
[----:B------:R-:W3:Y:S01]  /*40fa0*/  LDL.LU R38, [R1+0x3388] ;  /* 0x0033880001267983 */ /* 0x000ee20000300800 */
[----:B----4-:R-:W-:-:S02]  /*40fb0*/  IMAD.MOV.U32 R63, RZ, RZ, R239 ;  /* 0x000000ffff3f7224 */ /* 0x010fc400078e00ef */
[----:B--2---:R-:W-:Y:S01]  /*40fc0*/  IMAD.MOV.U32 R62, RZ, RZ, R238 ;  /* 0x000000ffff3e7224 */ /* 0x004fe200078e00ee */
[----:B---3--:R-:W-:Y:S02]  /*40fd0*/  MOV R60, R14 ;  /* 0x0000000e003c7202 */ /* 0x008fe40000000f00 */
[----:B------:R-:W2:Y:S01]  /*40fe0*/  LDL.LU R14, [R1+0x3384] ;  /* 0x00338400010e7983 */ /* 0x000ea20000300800 */
[----:B------:R-:W-:-:S03]  /*40ff0*/  IMAD.MOV.U32 R61, RZ, RZ, R15 ;  /* 0x000000ffff3d7224 */ /* 0x000fc600078e000f */
[----:B------:R-:W3:Y:S04]  /*41000*/  LDL.LU R15, [R1+0x3380] ;  /* 0x00338000010f7983 */ /* 0x000ee80000300800 */
[----:B------:R-:W4:Y:S04]  /*41010*/  LDL.LU R238, [R1+0x337c] ;  /* 0x00337c0001ee7983 */ /* 0x000f280000300800 */
[----:B------:R-:W4:Y:S01]  /*41020*/  LDL.LU R239, [R1+0x3378] ;  /* 0x0033780001ef7983 */ /* 0x000f220000300800 */
[----:B------:R-:W-:Y:S02]  /*41030*/  IMAD.MOV.U32 R67, RZ, RZ, R18 ;  /* 0x000000ffff437224 */ /* 0x000fe400078e0012 */
[----:B------:R-:W-:Y:S01]  /*41040*/  IMAD.MOV.U32 R66, RZ, RZ, R19 ;  /* 0x000000ffff427224 */ /* 0x000fe200078e0013 */
[----:B------:R-:W-:-:S02]  /*41050*/  MOV R64, R39 ;  /* 0x0000002700407202 */ /* 0x000fc40000000f00 */
        /* <DEDUP_REMOVED lines=12> */
[----:B------:R-:W4:Y:S04]  /*41120*/  LDL.LU R14, [R1+0x3358] ;  /* 0x00335800010e7983 */ /* 0x000f280000300800 */
[----:B------:R-:W4:Y:S04]  /*41130*/  LDL.LU R76, [R1+0x4c0] ;  /* 0x0004c000014c7983 */ /* 0x000f280000300800 */
[----:B------:R-:W4:Y:S04]  /*41140*/  LDL.LU R77, [R1+0x4c4] ;  /* 0x0004c400014d7983 */ /* 0x000f280000300800 */
[----:B------:R-:W4:Y:S04]  /*41150*/  LDL.LU R78, [R1+0x4c8] ;  /* 0x0004c800014e7983 */ /* 0x000f280000300800 */
[----:B------:R-:W4:Y:S01]  /*41160*/  LDL.LU R79, [R1+0x4cc] ;  /* 0x0004cc00014f7983 */ /* 0x000f220000300800 */
[----:B--2---:R-:W-:-:S02]  /*41170*/  IMAD.MOV.U32 R83, RZ, RZ, R238 ;  /* 0x000000ffff537224 */ /* 0x004fc400078e00ee */
[----:B---3--:R-:W-:Y:S01]  /*41180*/  IMAD.MOV.U32 R82, RZ, RZ, R239 ;  /* 0x000000ffff527224 */ /* 0x008fe200078e00ef */
[----:B----4-:R-:W-:Y:S02]  /*41190*/  MOV R80, R15 ;  /* 0x0000000f00507202 */ /* 0x010fe40000000f00 */
        /* <DEDUP_REMOVED lines=25> */
[----:B------:R-:W-:Y:S01]  /*41330*/  MOV R72, R18 ;  /* 0x0000001200487202 */ /* 0x000fe20000000f00 */
[----:B------:R-:W-:-:S02]  /*41340*/  IMAD.MOV.U32 R73, RZ, RZ, R19 ;  /* 0x000000ffff497224 */ /* 0x000fc400078e0013 */
[----:B------:R-:W-:Y:S01]  /*41350*/  IMAD.MOV.U32 R74, RZ, RZ, R38 ;  /* 0x000000ffff4a7224 */ /* 0x000fe200078e0026 */
[----:B------:R-:W-:Y:S01]  /*41360*/  MOV R56, R42 ;  /* 0x0000002a00387202 */ /* 0x000fe20000000f00 */
[----:B------:R-:W-:Y:S02]  /*41370*/  IMAD.MOV.U32 R75, RZ, RZ, R39 ;  /* 0x000000ffff4b7224 */ /* 0x000fe400078e0027 */
[----:B------:R-:W-:Y:S02]  /*41380*/  IMAD.MOV.U32 R57, RZ, RZ, R43 ;  /* 0x000000ffff397224 */ /* 0x000fe400078e002b */
[----:B------:R-:W-:Y:S01]  /*41390*/  IMAD.MOV.U32 R58, RZ, RZ, R150 ;  /* 0x000000ffff3a7224 */ /* 0x000fe200078e0096 */
[----:B------:R-:W-:Y:S01]  /*413a0*/  MOV R48, R154 ;  /* 0x0000009a00307202 */ /* 0x000fe20000000f00 */
[----:B------:R-:W-:Y:S02]  /*413b0*/  IMAD.MOV.U32 R59, RZ, RZ, R151 ;  /* 0x000000ffff3b7224 */ /* 0x000fe400078e0097 */
        /* <DEDUP_REMOVED lines=13> */
[----:B------:R-:W-:Y:S02]  /*41490*/  IMAD.MOV.U32 R250, RZ, RZ, R166 ;  /* 0x000000fffffa7224 */ /* 0x000fe400078e00a6 */
[----:B------:R-:W-:Y:S02]  /*414a0*/  IMAD.MOV.U32 R251, RZ, RZ, R167 ;  /* 0x000000fffffb7224 */ /* 0x000fe400078e00a7 */
[----:B--2---:R-:W-:-:S02]  /*414b0*/  IMAD.MOV.U32 R91, RZ, RZ, R15 ;  /* 0x000000ffff5b7224 */ /* 0x004fc400078e000f */
[----:B---3--:R-:W-:Y:S02]  /*414c0*/  IMAD.MOV.U32 R90, RZ, RZ, R14 ;  /* 0x000000ffff5a7224 */ /* 0x008fe400078e000e */
[----:B----4-:R-:W-:Y:S01]  /*414d0*/  IMAD.MOV.U32 R89, RZ, RZ, R239 ;  /* 0x000000ffff597224 */ /* 0x010fe200078e00ef */
[----:B------:R-:W-:Y:S02]  /*414e0*/  MOV R88, R238 ;  /* 0x000000ee00587202 */ /* 0x000fe40000000f00 */
[----:B------:R-:W2:Y:S04]  /*414f0*/  LDL.LU R238, [R1+0x3344] ;  /* 0x0033440001ee7983 */ /* 0x000ea80000300800 */
[----:B------:R-:W2:Y:S04]  /*41500*/  LDL.LU R239, [R1+0x3340] ;  /* 0x0033400001ef7983 */ /* 0x000ea80000300800 */
        /* <DEDUP_REMOVED lines=26> */
[C---:B------:R-:W-:Y:S08]  /*416b0*/  HMMA.1688.F32.TF32 R120, R200.reuse, R180, R120 ;  /* 0x000000b4c878723c */ /* 0x040ff00000081078 */
        /* <DEDUP_REMOVED lines=19> */
[----:B------:R-:W-:Y:S08]  /*417f0*/  HMMA.1688.F32.TF32 R44, R240, R178, R44 ;  /* 0x000000b2f02c723c */ /* 0x000ff0000008102c */
[C---:B--2---:R-:W-:Y:S08]  /*41800*/  HMMA.1688.F32.TF32 R52, R232.reuse, R238, R52 ;  /* 0x000000eee834723c */ /* 0x044ff00000081034 */
[C---:B---3--:R-:W-:Y:S08]  /*41810*/  HMMA.1688.F32.TF32 R56, R232.reuse, R14, R56 ;  /* 0x0000000ee838723c */ /* 0x048ff00000081038 */
[C---:B----4-:R-:W-:Y:S08]  /*41820*/  HMMA.1688.F32.TF32 R60, R232.reuse, R18, R60 ;  /* 0x00000012e83c723c */ /* 0x050ff0000008103c */
        /* <DEDUP_REMOVED lines=11> */
[----:B------:R-:W-:Y:S04]  /*418e0*/  STL.64 [R1+0x8a0], R104 ;  /* 0x0008a06801007387 */ /* 0x000fe80000100a00 */
[----:B------:R-:W-:Y:S04]  /*418f0*/  STL.64 [R1+0x8a8], R106 ;  /* 0x0008a86a01007387 */ /* 0x000fe80000100a00 */
[----:B------:R-:W-:Y:S04]  /*41900*/  STL.64 [R1+0x890], R100 ;  /* 0x0008906401007387 */ /* 0x000fe80000100a00 */
[----:B------:R-:W-:Y:S04]  /*41910*/  STL.64 [R1+0x898], R102 ;  /* 0x0008986601007387 */ /* 0x000fe80000100a00 */
[----:B------:R-:W-:Y:S01]  /*41920*/  STL.64 [R1+0x880], R96 ;  /* 0x0008806001007387 */ /* 0x000fe20000100a00 */
[C---:B------:R-:W-:Y:S03]  /*41930*/  HMMA.1688.F32.TF32 R32, R240.reuse, R10, R32 ;  /* 0x0000000af020723c */ /* 0x040fe60000081020 */
[----:B------:R-:W-:Y:S04]  /*41940*/  STL.64 [R1+0x888], R98 ;  /* 0x0008886201007387 */ /* 0x000fe80000100a00 */
[----:B------:R-:W-:Y:S01]  /*41950*/  STL.64 [R1+0x870], R92 ;  /* 0x0008705c01007387 */ /* 0x000fe20000100a00 */
[C---:B------:R-:W-:Y:S03]  /*41960*/  HMMA.1688.F32.TF32 R28, R240.reuse, R6, R28 ;  /* 0x00000006f01c723c */ /* 0x040fe6000008101c */
        /* <DEDUP_REMOVED lines=30> */
[C---:B------:R-:W-:Y:S08]  /*41b50*/  HMMA.1688.F32.TF32 R20, R240.reuse, R162, R20 ;  /* 0x000000a2f014723c */ /* 0x040ff00000081014 */
[C---:B------:R-:W-:Y:S01]  /*41b60*/  HMMA.1688.F32.TF32 R24, R240.reuse, R158, R24 ;  /* 0x0000009ef018723c */ /* 0x040fe20000081018 */
[----:B------:R-:W-:Y:S01]  /*41b70*/  MOV R173, R94 ;  /* 0x0000005e00ad7202 */ /* 0x000fe20000000f00 */
[----:B------:R-:W-:Y:S01]  /*41b80*/  IMAD.MOV.U32 R172, RZ, RZ, R95 ;  /* 0x000000ffffac7224 */ /* 0x000fe200078e005f */
[----:B------:R-:W-:Y:S04]  /*41b90*/  LDS R232, [R252+0xa100] ;  /* 0x00a10000fce87984 */ /* 0x000fe80000000800 */
[----:B------:R-:W-:Y:S01]  /*41ba0*/  LDS R234, [R252+0xb100] ;  /* 0x00b10000fcea7984 */ /* 0x000fe20000000800 */
[C---:B-1----:R-:W-:Y:S03]  /*41bb0*/  HMMA.1688.F32.TF32 R28, R240.reuse, R166, R216 ;  /* 0x000000a6f01c723c */ /* 0x042fe600000810d8 */
[----:B------:R-:W-:Y:S04]  /*41bc0*/  STL.64 [R1+0x790], R44 ;  /* 0x0007902c01007387 */ /* 0x000fe80000100a00 */
[----:B------:R-:W-:Y:S04]  /*41bd0*/  STL.64 [R1+0x798], R46 ;  /* 0x0007982e01007387 */ /* 0x000fe80000100a00 */
[----:B------:R-:W-:Y:S04]  /*41be0*/  STL.64 [R1+0x780], R32 ;  /* 0x0007802001007387 */ /* 0x000fe80000100a00 */
[----:B------:R-:W-:Y:S04]  /*41bf0*/  STL.64 [R1+0x788], R34 ;  /* 0x0007882201007387 */ /* 0x000fe80000100a00 */
[----:B------:R-:W-:Y:S04]  /*41c00*/  LDS R233, [R3+0xa100] ;  /* 0x00a1000003e97984 */ /* 0x000fe80000000800 */
[----:B------:R-:W-:Y:S04]  /*41c10*/  STL.64 [R1+0x770], R28 ;  /* 0x0007701c01007387 */ /* 0x000fe80000100a00 */
[----:B------:R1:W-:Y:S04]  /*41c20*/  STL.64 [R1+0x778], R30 ;  /* 0x0007781e01007387 */ /* 0x0003e80000100a00 */
[----:B------:R-:W-:Y:S04]  /*41c30*/  STL.64 [R1+0x760], R20 ;  /* 0x0007601401007387 */ /* 0x000fe80000100a00 */
[----:B------:R2:W-:Y:S01]  /*41c40*/  STL.64 [R1+0x768], R22 ;  /* 0x0007681601007387 */ /* 0x0005e20000100a00 */
[C---:B-1----:R-:W-:Y:S03]  /*41c50*/  HMMA.1688.F32.TF32 R28, R240.reuse, R154, R244 ;  /* 0x0000009af01c723c */ /* 0x042fe600000810f4 */
[----:B------:R-:W1:Y:S05]  /*41c60*/  LDS R235, [R3+0xb100] ;  /* 0x00b1000003eb7984 */ /* 0x000e6a0000000800 */
[C---:B--2---:R-:W-:Y:S01]  /*41c70*/  HMMA.1688.F32.TF32 R20, R240.reuse, R150, R248 ;  /* 0x00000096f014723c */ /* 0x044fe200000810f8 */
[----:B------:R2:W-:Y:S04]  /*41c80*/  STL.64 [R1+0x750], R24 ;  /* 0x0007501801007387 */ /* 0x0005e80000100a00 */
[----:B------:R3:W-:Y:S04]  /*41c90*/  STL.64 [R1+0x758], R26 ;  /* 0x0007581a01007387 */ /* 0x0007e80000100a00 */
[----:B--2---:R-:W2:Y:S06]  /*41ca0*/  LDL.LU R24, [R1+0x240] ;  /* 0x0002400001187983 */ /* 0x004eac0000300800 */
[----:B------:R-:W-:Y:S04]  /*41cb0*/  STL.64 [R1+0x740], R28 ;  /* 0x0007401c01007387 */ /* 0x000fe80000100a00 */
[----:B------:R-:W-:Y:S04]  /*41cc0*/  STL.64 [R1+0x748], R30 ;  /* 0x0007481e01007387 */ /* 0x000fe80000100a00 */
[----:B------:R4:W-:Y:S04]  /*41cd0*/  STL.64 [R1+0x730], R20 ;  /* 0x0007301401007387 */ /* 0x0009e80000100a00 */
[----:B------:R1:W-:Y:S04]  /*41ce0*/  STL.64 [R1+0x738], R22 ;  /* 0x0007381601007387 */ /* 0x0003e80000100a00 */
[----:B------:R-:W2:Y:S04]  /*41cf0*/  LDL.LU R25, [R1+0x244] ;  /* 0x0002440001197983 */ /* 0x000ea80000300800 */
[----:B---3--:R-:W2:Y:S04]  /*41d00*/  LDL.LU R26, [R1+0x248] ;  /* 0x00024800011a7983 */ /* 0x008ea80000300800 */
[----:B------:R-:W2:Y:S04]  /*41d10*/  LDL.LU R27, [R1+0x24c] ;  /* 0x00024c00011b7983 */ /* 0x000ea80000300800 */
[----:B----4-:R-:W3:Y:S04]  /*41d20*/  LDL.LU R20, [R1+0x250] ;  /* 0x0002500001147983 */ /* 0x010ee80000300800 */
[----:B------:R-:W3:Y:S04]  /*41d30*/  LDL.LU R21, [R1+0x254] ;  /* 0x0002540001157983 */ /* 0x000ee80000300800 */
[----:B-1----:R-:W3:Y:S04]  /*41d40*/  LDL.LU R22, [R1+0x258] ;  /* 0x0002580001167983 */ /* 0x002ee80000300800 */
        /* <DEDUP_REMOVED lines=86> */
[C---:B---3--:R-:W-:Y:S08]  /*422b0*/  HMMA.1688.F32.TF32 R84, R240.reuse, R14, R84 ;  /* 0x0000000ef054723c */ /* 0x048ff00000081054 */
[C---:B----4-:R-:W-:Y:S08]  /*422c0*/  HMMA.1688.F32.TF32 R92, R240.reuse, R38, R92 ;  /* 0x00000026f05c723c */ /* 0x050ff0000008105c */
[C---:B------:R-:W-:Y:S08]  /*422d0*/  HMMA.1688.F32.TF32 R96, R240.reuse, R42, R96 ;  /* 0x0000002af060723c */ /* 0x040ff00000081060 */
[----:B------:R-:W-:Y:S01]  /*422e0*/  HMMA.1688.F32.TF32 R88, R240, R18, R88 ;  /* 0x00000012f058723c */ /* 0x000fe20000081058 */
[----:B------:R-:W-:Y:S04]  /*422f0*/  LDS R240, [R252+0xa180] ;  /* 0x00a18000fcf07984 */ /* 0x000fe80000000800 */
[----:B------:R-:W-:Y:S10]  /*42300*/  LDS R242, [R252+0xb180] ;  /* 0x00b18000fcf27984 */ /* 0x000ff40000000800 */
        /* <DEDUP_REMOVED lines=10> */
[----:B------:R-:W-:Y:S04]  /*423b0*/  LDS R241, [R3+0xa180] ;  /* 0x00a1800003f17984 */ /* 0x000fe80000000800 */
[----:B------:R-:W2:Y:S01]  /*423c0*/  LDS R243, [R3+0xb180] ;  /* 0x00b1800003f37984 */ /* 0x000ea20000000800 */
        /* <DEDUP_REMOVED lines=11> */
[C---:B------:R-:W-:Y:S01]  /*42480*/  HMMA.1688.F32.TF32 R44, R232.reuse, R154, R32 ;  /* 0x0000009ae82c723c */ /* 0x040fe20000081020 */
[----:B------:R-:W-:Y:S07]  /*42490*/  STL.64 [R1+0x4a0], R76 ;  /* 0x0004a04c01007387 */ /* 0x000fee0000100a00 */
[C---:B------:R-:W-:Y:S01]  /*424a0*/  HMMA.1688.F32.TF32 R32, R232.reuse, R150, R28 ;  /* 0x00000096e820723c */ /* 0x040fe2000008101c */
[----:B------:R-:W-:Y:S07]  /*424b0*/  STL.64 [R1+0x4a8], R78 ;  /* 0x0004a84e01007387 */ /* 0x000fee0000100a00 */
        /* <DEDUP_REMOVED lines=27> */
[----:B------:R-:W-:Y:S01]  /*42670*/  STL.64 [R1+0x520], R32 ;  /* 0x0005202001007387 */ /* 0x000fe20000100a00 */
[C---:B--2---:R-:W-:Y:S03]  /*42680*/  HMMA.1688.F32.TF32 R24, R240.reuse, R182, R244 ;  /* 0x000000b6f018723c */ /* 0x044fe600000810f4 */
[----:B------:R-:W-:Y:S04]  /*42690*/  STL.64 [R1+0x528], R34 ;  /* 0x0005282201007387 */ /* 0x000fe80000100a00 */
[----:B------:R-:W-:Y:S04]  /*426a0*/  STL.64 [R1+0x510], R28 ;  /* 0x0005101c01007387 */ /* 0x000fe80000100a00 */
[----:B------:R-:W-:Y:S04]  /*426b0*/  STL.64 [R1+0x518], R30 ;  /* 0x0005181e01007387 */ /* 0x000fe80000100a00 */
[----:B------:R-:W-:Y:S04]  /*426c0*/  STL.64 [R1+0x260], R20 ;  /* 0x0002601401007387 */ /* 0x000fe80000100a00 */
[----:B------:R1:W-:Y:S04]  /*426d0*/  STL.64 [R1+0x268], R22 ;  /* 0x0002681601007387 */ /* 0x0003e80000100a00 */
[----:B------:R-:W2:Y:S04]  /*426e0*/  LDL.LU R228, [R1+0x10] ;  /* 0x0000100001e47983 */ /* 0x000ea80000300800 */
[----:B------:R-:W-:Y:S01]  /*426f0*/  LDS R232, [R252+0xa200] ;  /* 0x00a20000fce87984 */ /* 0x000fe20000000800 */
[----:B-1----:R-:W-:Y:S03]  /*42700*/  HMMA.1688.F32.TF32 R20, R240, R178, R248 ;  /* 0x000000b2f014723c */ /* 0x002fe600000810f8 */
[----:B------:R-:W-:Y:S04]  /*42710*/  STL.64 [R1+0x430], R24 ;  /* 0x0004301801007387 */ /* 0x000fe80000100a00 */
[----:B------:R-:W-:Y:S04]  /*42720*/  STL.64 [R1+0x438], R26 ;  /* 0x0004381a01007387 */ /* 0x000fe80000100a00 */
[----:B------:R-:W-:Y:S04]  /*42730*/  LDS R234, [R252+0xb200] ;  /* 0x00b20000fcea7984 */ /* 0x000fe80000000800 */
[----:B------:R-:W-:Y:S04]  /*42740*/  LDS R233, [R3+0xa200] ;  /* 0x00a2000003e97984 */ /* 0x000fe80000000800 */
[----:B------:R-:W1:Y:S04]  /*42750*/  LDS R235, [R3+0xb200] ;  /* 0x00b2000003eb7984 */ /* 0x000e680000000800 */
[----:B------:R3:W-:Y:S04]  /*42760*/  STL.64 [R1+0x420], R20 ;  /* 0x0004201401007387 */ /* 0x0007e80000100a00 */
        /* <DEDUP_REMOVED lines=16> */
[----:B---3--:R-:W3:Y:S04]  /*42870*/  LDL.LU R20, [R1+0xd0] ;  /* 0x0000d00001147983 */ /* 0x008ee80000300800 */
[----:B------:R-:W3:Y:S04]  /*42880*/  LDL.LU R21, [R1+0xd4] ;  /* 0x0000d40001157983 */ /* 0x000ee80000300800 */
[----:B----4-:R-:W3:Y:S04]  /*42890*/  LDL.LU R22, [R1+0xd8] ;  /* 0x0000d80001167983 */ /* 0x010ee80000300800 */
        /* <DEDUP_REMOVED lines=85> */
[----:B------:R-:W4:Y:S04]  /*42df0*/  LDL.LU R216, [R1] ;  /* 0x0000000001d87983 */ /* 0x000f280000300800 */
[----:B------:R-:W4:Y:S04]  /*42e00*/  LDL.LU R217, [R1+0x4] ;  /* 0x0000040001d97983 */ /* 0x000f280000300800 */
[----:B------:R-:W4:Y:S04]  /*42e10*/  LDL.LU R218, [R1+0x8] ;  /* 0x0000080001da7983 */ /* 0x000f280000300800 */
[----:B------:R-:W4:Y:S01]  /*42e20*/  LDL.LU R219, [R1+0xc] ;  /* 0x00000c0001db7983 */ /* 0x000f220000300800 */
[----:B-1----:R-:W-:Y:S08]  /*42e30*/  HMMA.1688.F32.TF32 R48, R232, R10, R48 ;  /* 0x0000000ae830723c */ /* 0x002ff00000081030 */
        /* <DEDUP_REMOVED lines=10> */
[C---:B------:R-:W-:Y:S11]  /*42ee0*/  HMMA.1688.F32.TF32 R104, R240.reuse, R174, R104 ;  /* 0x000000aef068723c */ /* 0x040ff60000081068 */
[----:B------:R-:W-:Y:S04]  /*42ef0*/  @!UPT UIADD3 URZ, URZ, URZ, URZ ;  /* 0x0000003f3f3ff290 */ /* 0x000fe8000fffe03f */
[----:B------:R-:W-:Y:S04]  /*42f00*/  STL.64 [R1+0x410], R112 ;  /* 0x0004107001007387 */ /* 0x000fe80000100a00 */
[----:B------:R1:W-:Y:S01]  /*42f10*/  STL.64 [R1+0x418], R114 ;  /* 0x0004187201007387 */ /* 0x0003e20000100a00 */
[C---:B------:R-:W-:Y:S03]  /*42f20*/  HMMA.1688.F32.TF32 R88, R240.reuse, R158, R88 ;  /* 0x0000009ef058723c */ /* 0x040fe60000081058 */
[----:B-1----:R-:W2:Y:S04]  /*42f30*/  LDL.LU.64 R114, [R1+0x32d0] ;  /* 0x0032d00001727983 */ /* 0x002ea80000300a00 */
[----:B------:R-:W2:Y:S04]  /*42f40*/  LDL.LU.64 R112, [R1+0x32c8] ;  /* 0x0032c80001707983 */ /* 0x000ea80000300a00 */
[----:B------:R-:W-:Y:S04]  /*42f50*/  STL.64 [R1+0x400], R108 ;  /* 0x0004006c01007387 */ /* 0x000fe80000100a00 */
[----:B------:R1:W-:Y:S01]  /*42f60*/  STL.64 [R1+0x408], R110 ;  /* 0x0004086e01007387 */ /* 0x0003e20000100a00 */
[C---:B------:R-:W-:Y:S03]  /*42f70*/  HMMA.1688.F32.TF32 R72, R240.reuse, R38, R72 ;  /* 0x00000026f048723c */ /* 0x040fe60000081048 */
[----:B-1----:R-:W3:Y:S04]  /*42f80*/  LDL.LU.64 R110, [R1+0x32c0] ;  /* 0x0032c000016e7983 */ /* 0x002ee80000300a00 */
[----:B------:R-:W3:Y:S04]  /*42f90*/  LDL.LU.64 R108, [R1+0x32b8] ;  /* 0x0032b800016c7983 */ /* 0x000ee80000300a00 */
[----:B------:R-:W-:Y:S04]  /*42fa0*/  STL.64 [R1+0x3f0], R104 ;  /* 0x0003f06801007387 */ /* 0x000fe80000100a00 */
[----:B------:R1:W-:Y:S04]  /*42fb0*/  STL.64 [R1+0x3f8], R106 ;  /* 0x0003f86a01007387 */ /* 0x0003e80000100a00 */
        /* <DEDUP_REMOVED lines=50> */
[----:B------:R-:W2:Y:S04]  /*432e0*/  LDL.LU.64 R62, [R1+0x3200] ;  /* 0x00320000013e7983 */ /* 0x000ea80000300a00 */
[----:B------:R-:W2:Y:S04]  /*432f0*/  LDL.LU.64 R60, [R1+0x31f8] ;  /* 0x0031f800013c7983 */ /* 0x000ea80000300a00 */
[----:B------:R-:W-:Y:S04]  /*43300*/  STL.64 [R1+0x240], R240 ;  /* 0x000240f001007387 */ /* 0x000fe80000100a00 */
[----:B------:R-:W-:Y:S04]  /*43310*/  STL.64 [R1+0x248], R242 ;  /* 0x000248f201007387 */ /* 0x000fe80000100a00 */
[----:B------:R-:W-:Y:S04]  /*43320*/  STL.64 [R1+0x340], R56 ;  /* 0x0003403801007387 */ /* 0x000fe80000100a00 */
[----:B------:R1:W-:Y:S01]  /*43330*/  STL.64 [R1+0x348], R58 ;  /* 0x0003483a01007387 */ /* 0x0003e20000100a00 */
[C---:B------:R-:W-:Y:S03]  /*43340*/  HMMA.1688.F32.TF32 R248, R232.reuse, R158, R248 ;  /* 0x0000009ee8f8723c */ /* 0x040fe600000810f8 */
[----:B------:R-:W-:Y:S04]  /*43350*/  LDS R240, [R252+0xa280] ;  /* 0x00a28000fcf07984 */ /* 0x000fe80000000800 */
[----:B------:R-:W-:Y:S04]  /*43360*/  LDS R242, [R252+0xb280] ;  /* 0x00b28000fcf27984 */ /* 0x000fe80000000800 */
[----:B-1----:R-:W2:Y:S04]  /*43370*/  LDL.LU.64 R58, [R1+0x31f0] ;  /* 0x0031f000013a7983 */ /* 0x002ea80000300a00 */
[----:B------:R-:W2:Y:S04]  /*43380*/  LDL.LU.64 R56, [R1+0x31e8] ;  /* 0x0031e80001387983 */ /* 0x000ea80000300a00 */
[----:B------:R-:W-:Y:S04]  /*43390*/  STL.64 [R1+0x330], R52 ;  /* 0x0003303401007387 */ /* 0x000fe80000100a00 */
[----:B------:R1:W-:Y:S01]  /*433a0*/  STL.64 [R1+0x338], R54 ;  /* 0x0003383601007387 */ /* 0x0003e20000100a00 */
[C---:B------:R-:W-:Y:S03]  /*433b0*/  HMMA.1688.F32.TF32 R28, R232.reuse, R154, R28 ;  /* 0x0000009ae81c723c */ /* 0x040fe6000008101c */
[----:B------:R-:W-:Y:S04]  /*433c0*/  LDS R241, [R3+0xa280] ;  /* 0x00a2800003f17984 */ /* 0x000fe80000000800 */
[----:B------:R-:W2:Y:S04]  /*433d0*/  LDS R243, [R3+0xb280] ;  /* 0x00b2800003f37984 */ /* 0x000ea80000000800 */
        /* <DEDUP_REMOVED lines=31> */
[----:B------:R1:W-:Y:S02]  /*435d0*/  STL.64 [R1+0x2b8], R30 ;  /* 0x0002b81e01007387 */ /* 0x0003e40000100a00 */
[C---:B-1----:R-:W-:Y:S08]  /*435e0*/  HMMA.1688.F32.TF32 R28, R232.reuse, R150, R196 ;  /* 0x00000096e81c723c */ /* 0x042ff000000810c4 */
[C---:B------:R-:W-:Y:S08]  /*435f0*/  HMMA.1688.F32.TF32 R228, R232.reuse, R42, R228 ;  /* 0x0000002ae8e4723c */ /* 0x040ff000000810e4 */
[C---:B------:R-:W-:Y:S07]  /*43600*/  HMMA.1688.F32.TF32 R196, R232.reuse, R38, R216 ;  /* 0x00000026e8c4723c */ /* 0x040fee00000810d8 */
[----:B------:R-:W-:Y:S04]  /*43610*/  STL.64 [R1+0x2a0], R28 ;  /* 0x0002a01c01007387 */ /* 0x000fe80000100a00 */
[----:B------:R2:W-:Y:S04]  /*43620*/  STL.64 [R1+0x2a8], R30 ;  /* 0x0002a81e01007387 */ /* 0x0005e80000100a00 */
[----:B------:R-:W-:Y:S04]  /*43630*/  STL.64 [R1+0x4f0], R228 ;  /* 0x0004f0e401007387 */ /* 0x000fe80000100a00 */
[----:B------:R-:W-:Y:S04]  /*43640*/  STL.64 [R1+0x4f8], R230 ;  /* 0x0004f8e601007387 */ /* 0x000fe80000100a00 */
[----:B------:R-:W3:Y:S04]  /*43650*/  LDL.LU R216, [R1+0x90] ;  /* 0x0000900001d87983 */ /* 0x000ee80000300800 */
[----:B------:R-:W-:Y:S04]  /*43660*/  STL.64 [R1+0x280], R196 ;  /* 0x000280c401007387 */ /* 0x000fe80000100a00 */
[----:B------:R-:W-:Y:S01]  /*43670*/  STL.64 [R1+0x288], R198 ;  /* 0x000288c601007387 */ /* 0x000fe20000100a00 */
[----:B--2---:R-:W-:Y:S01]  /*43680*/  HMMA.1688.F32.TF32 R28, R232, R18, R248 ;  /* 0x00000012e81c723c */ /* 0x004fe200000810f8 */
[----:B------:R-:W-:Y:S11]  /*43690*/  IMAD.MOV.U32 R219, RZ, RZ, R244 ;  /* 0x000000ffffdb7224 */ /* 0x000ff600078e00f4 */
[----:B------:R-:W-:Y:S11]  /*436a0*/  @!UPT UIADD3 URZ, URZ, URZ, URZ ;  /* 0x0000003f3f3ff290 */ /* 0x000ff6000fffe03f */
[----:B------:R1:W-:Y:S04]  /*436b0*/  STL.64 [R1+0x270], R28 ;  /* 0x0002701c01007387 */ /* 0x0003e80000100a00 */
[----:B------:R2:W-:Y:S04]  /*436c0*/  STL.64 [R1+0x278], R30 ;  /* 0x0002781e01007387 */ /* 0x0005e80000100a00 */
[----:B------:R-:W3:Y:S04]  /*436d0*/  LDL.LU R217, [R1+0x94] ;  /* 0x0000940001d97983 */ /* 0x000ee80000300800 */
[----:B------:R-:W3:Y:S04]  /*436e0*/  LDL.LU R218, [R1+0x98] ;  /* 0x0000980001da7983 */ /* 0x000ee80000300800 */
[----:B------:R-:W3:Y:S04]  /*436f0*/  LDL.LU R244, [R1+0x3160] ;  /* 0x0031600001f47983 */ /* 0x000ee80000300800 */
[----:B-1----:R-:W4:Y:S04]  /*43700*/  LDL.LU R28, [R1+0xc0] ;  /* 0x0000c000011c7983 */ /* 0x002f280000300800 */
[----:B------:R-:W4:Y:S04]  /*43710*/  LDL.LU R29, [R1+0xc4] ;  /* 0x0000c400011d7983 */ /* 0x000f280000300800 */
[----:B--2---:R-:W4:Y:S04]  /*43720*/  LDL.LU R30, [R1+0xc8] ;  /* 0x0000c800011e7983 */ /* 0x004f280000300800 */
[----:B------:R-:W4:Y:S01]  /*43730*/  LDL.LU R31, [R1+0xcc] ;  /* 0x0000cc00011f7983 */ /* 0x000f220000300800 */
[----:B------:R-:W-:-:S03]  /*43740*/  MOV R228, R245 ;  /* 0x000000f500e47202 */ /* 0x000fc60000000f00 */
[----:B------:R-:W2:Y:S01]  /*43750*/  LDL.LU R196, [R1+0xb0] ;  /* 0x0000b00001c47983 */ /* 0x000ea20000300800 */
[----:B------:R-:W-:-:S03]  /*43760*/  IMAD.MOV.U32 R229, RZ, RZ, R246 ;  /* 0x000000ffffe57224 */ /* 0x000fc600078e00f6 */
[----:B------:R-:W2:Y:S01]  /*43770*/  LDL.LU R197, [R1+0xb4] ;  /* 0x0000b40001c57983 */ /* 0x000ea20000300800 */
[----:B------:R-:W-:-:S03]  /*43780*/  IMAD.MOV.U32 R230, RZ, RZ, R247 ;  /* 0x000000ffffe67224 */ /* 0x000fc600078e00f7 */
[----:B------:R-:W2:Y:S01]  /*43790*/  LDL.LU R198, [R1+0xb8] ;  /* 0x0000b80001c67983 */ /* 0x000ea20000300800 */
[----:B------:R-:W-:Y:S01]  /*437a0*/  IMAD.MOV.U32 R231, RZ, RZ, R20 ;  /* 0x000000ffffe77224 */ /* 0x000fe200078e0014 */
[----:B------:R-:W-:Y:S01]  /*437b0*/  MOV R248, R21 ;  /* 0x0000001500f87202 */ /* 0x000fe20000000f00 */
[----:B------:R-:W-:Y:S02]  /*437c0*/  IMAD.MOV.U32 R249, RZ, RZ, R22 ;  /* 0x000000fffff97224 */ /* 0x000fe400078e0016 */
[----:B------:R-:W-:Y:S02]  /*437d0*/  IMAD.MOV.U32 R250, RZ, RZ, R23 ;  /* 0x000000fffffa7224 */ /* 0x000fe400078e0017 */
[----:B---3--:R-:W-:Y:S02]  /*437e0*/  IMAD.MOV.U32 R199, RZ, RZ, R244 ;  /* 0x000000ffffc77224 */ /* 0x008fe400078e00f4 */
        /* <DEDUP_REMOVED lines=8> */
[----:B------:R-:W-:-:S03]  /*43870*/  IMAD.MOV.U32 R251, RZ, RZ, R24 ;  /* 0x000000fffffb7224 */ /* 0x000fc600078e0018 */
[----:B------:R-:W4:Y:S01]  /*43880*/  LDL.LU R24, [R1+0x313c] ;  /* 0x00313c0001187983 */ /* 0x000f220000300800 */
[C---:B---3--:R-:W-:Y:S08]  /*43890*/  HMMA.1688.F32.TF32 R244, R232.reuse, R14, R244 ;  /* 0x0000000ee8f4723c */ /* 0x048ff000000810f4 */
[----:B--2---:R-:W-:Y:S11]  /*438a0*/  HMMA.1688.F32.TF32 R20, R232, R238, R20 ;  /* 0x000000eee814723c */ /* 0x004ff60000081014 */
[----:B------:R-:W-:Y:S04]  /*438b0*/  @!UPT UIADD3 URZ, URZ, URZ, URZ ;  /* 0x0000003f3f3ff290 */ /* 0x000fe8000fffe03f */
[----:B------:R1:W-:Y:S01]  /*438c0*/  STL.64 [R1+0x4e0], R244 ;  /* 0x0004e0f401007387 */ /* 0x0003e20000100a00 */
[----:B------:R-:W-:-:S03]  /*438d0*/  IMAD.MOV.U32 R232, RZ, RZ, R27 ;  /* 0x000000ffffe87224 */ /* 0x000fc600078e001b */
[----:B------:R2:W-:Y:S01]  /*438e0*/  STL.64 [R1+0x4e8], R246 ;  /* 0x0004e8f601007387 */ /* 0x0005e20000100a00 */
[----:B-1----:R-:W-:Y:S01]  /*438f0*/  MOV R244, R25 ;  /* 0x0000001900f47202 */ /* 0x002fe20000000f00 */
[----:B------:R-:W-:Y:S02]  /*43900*/  IMAD.MOV.U32 R245, RZ, RZ, R26 ;  /* 0x000000fffff57224 */ /* 0x000fe400078e001a */
[----:B------:R-:W3:Y:S04]  /*43910*/  LDL.LU R25, [R1+0x3138] ;  /* 0x0031380001197983 */ /* 0x000ee80000300800 */
[----:B------:R-:W3:Y:S04]  /*43920*/  LDL.LU R26, [R1+0x3134] ;  /* 0x00313400011a7983 */ /* 0x000ee80000300800 */
[----:B------:R-:W-:Y:S04]  /*43930*/  STL.64 [R1+0x4c0], R20 ;  /* 0x0004c01401007387 */ /* 0x000fe80000100a00 */
[----:B------:R-:W3:Y:S04]  /*43940*/  LDL.LU R27, [R1+0x3130] ;  /* 0x00313000011b7983 */ /* 0x000ee80000300800 */
[----:B------:R-:W3:Y:S04]  /*43950*/  LDL.LU R233, [R1+0x84] ;  /* 0x0000840001e97983 */ /* 0x000ee80000300800 */
[----:B------:R-:W3:Y:S04]  /*43960*/  LDL.LU R234, [R1+0x88] ;  /* 0x0000880001ea7983 */ /* 0x000ee80000300800 */
[----:B------:R-:W3:Y:S01]  /*43970*/  LDL.LU R235, [R1+0x8c] ;  /* 0x00008c0001eb7983 */ /* 0x000ee20000300800 */
[C---:B----4-:R-:W-:Y:S08]  /*43980*/  HMMA.1688.F32.TF32 R28, R240.reuse, R178, R28 ;  /* 0x000000b2f01c723c */ /* 0x050ff0000008101c */
[C---:B------:R-:W-:Y:S08]  /*43990*/  HMMA.1688.F32.TF32 R196, R240.reuse, R10, R196 ;  /* 0x0000000af0c4723c */ /* 0x040ff000000810c4 */
[C---:B------:R-:W-:Y:S08]  /*439a0*/  HMMA.1688.F32.TF32 R228, R240.reuse, R6, R228 ;  /* 0x00000006f0e4723c */ /* 0x040ff000000810e4 */
[----:B------:R-:W-:Y:S01]  /*439b0*/  HMMA.1688.F32.TF32 R216, R240, R174, R216 ;  /* 0x000000aef0d8723c */ /* 0x000fe200000810d8 */
[----:B--2---:R-:W-:Y:S01]  /*439c0*/  IMAD.MOV.U32 R246, RZ, RZ, R2 ;  /* 0x000000fffff67224 */ /* 0x004fe200078e0002 */
[----:B------:R-:W-:Y:S01]  /*439d0*/  LDS R20, [R252+0xa300] ;  /* 0x00a30000fc147984 */ /* 0x000fe20000000800 */
[----:B------:R-:W-:-:S03]  /*439e0*/  IMAD.MOV.U32 R247, RZ, RZ, R0 ;  /* 0x000000fffff77224 */ /* 0x000fc600078e0000 */
[----:B------:R-:W-:Y:S02]  /*439f0*/  LDS R21, [R3+0xa300] ;  /* 0x00a3000003157984 */ /* 0x000fe40000000800 */
[----:B------:R-:W-:Y:S01]  /*43a00*/  MOV R168, R199 ;  /* 0x000000c700a87202 */ /* 0x000fe20000000f00 */
[----:B------:R-:W-:Y:S01]  /*43a10*/  IMAD.MOV.U32 R169, RZ, RZ, R198 ;  /* 0x000000ffffa97224 */ /* 0x000fe200078e00c6 */
[C---:B---3--:R-:W-:Y:S11]  /*43a20*/  HMMA.1688.F32.TF32 R24, R240.reuse, R182, R24 ;  /* 0x000000b6f018723c */ /* 0x048ff60000081018 */
[----:B------:R-:W-:Y:S11]  /*43a30*/  @!UPT UIADD3 URZ, URZ, URZ, URZ ;  /* 0x0000003f3f3ff290 */ /* 0x000ff6000fffe03f */
[----:B------:R-:W-:Y:S01]  /*43a40*/  @!UPT UIADD3 URZ, URZ, URZ, URZ ;  /* 0x0000003f3f3ff290 */ /* 0x000fe2000fffe03f */
[----:B------:R-:W-:Y:S04]  /*43a50*/  STL.64 [R1+0x4d0], R24 ;  /* 0x0004d01801007387 */ /* 0x000fe80000100a00 */
[----:B------:R-:W-:Y:S04]  /*43a60*/  STL.64 [R1+0x4d8], R26 ;  /* 0x0004d81a01007387 */ /* 0x000fe80000100a00 */
[----:B------:R-:W-:Y:S04]  /*43a70*/  STL.64 [R1+0x9a0], R28 ;  /* 0x0009a01c01007387 */ /* 0x000fe80000100a00 */
[----:B------:R1:W-:Y:S01]  /*43a80*/  STL.64 [R1+0x9a8], R30 ;  /* 0x0009a81e01007387 */ /* 0x0003e20000100a00 */
[----:B------:R-:W-:Y:S01]  /*43a90*/  HMMA.1688.F32.TF32 R232, R240, R170, R232 ;  /* 0x000000aaf0e8723c */ /* 0x000fe200000810e8 */
[----:B------:R-:W-:Y:S01]  /*43aa0*/  MOV R2, R22 ;  /* 0x0000001600027202 */ /* 0x000fe20000000f00 */
[----:B------:R-:W-:Y:S01]  /*43ab0*/  IMAD.MOV.U32 R0, RZ, RZ, R23 ;  /* 0x000000ffff007224 */ /* 0x000fe200078e0017 */
[----:B------:R-:W-:Y:S04]  /*43ac0*/  LDS R22, [R252+0xb300] ;  /* 0x00b30000fc167984 */ /* 0x000fe80000000800 */
[----:B------:R-:W2:Y:S04]  /*43ad0*/  LDS R23, [R3+0xb300] ;  /* 0x00b3000003177984 */ /* 0x000ea80000000800 */
[----:B-1----:R-:W3:Y:S04]  /*43ae0*/  LDL.LU.64 R30, [R1+0x3128] ;  /* 0x00312800011e7983 */ /* 0x002ee80000300a00 */
[----:B------:R-:W3:Y:S04]  /*43af0*/  LDL.LU.64 R28, [R1+0x3120] ;  /* 0x00312000011c7983 */ /* 0x000ee80000300a00 */
[----:B------:R1:W-:Y:S04]  /*43b00*/  STL.64 [R1+0x990], R196 ;  /* 0x000990c401007387 */ /* 0x0003e80000100a00 */
[----:B------:R-:W4:Y:S04]  /*43b10*/  LDL.LU.64 R198, [R1+0x3118] ;  /* 0x0031180001c67983 */ /* 0x000f280000300a00 */
[----:B------:R-:W-:Y:S04]  /*43b20*/  LDS R24, [R252+0xa380] ;  /* 0x00a38000fc187984 */ /* 0x000fe80000000800 */
[----:B-1----:R-:W4:Y:S04]  /*43b30*/  LDL.LU.64 R196, [R1+0x3110] ;  /* 0x0031100001c47983 */ /* 0x002f280000300a00 */
[----:B------:R1:W-:Y:S04]  /*43b40*/  STL [R1+0x3084], R168 ;  /* 0x003084a801007387 */ /* 0x0003e80000100800 */
[----:B------:R2:W-:Y:S04]  /*43b50*/  STL [R1+0x3080], R169 ;  /* 0x003080a901007387 */ /* 0x0005e80000100800 */
[----:B------:R-:W-:Y:S04]  /*43b60*/  STL.64 [R1+0x980], R228 ;  /* 0x000980e401007387 */ /* 0x000fe80000100a00 */
[----:B------:R2:W-:Y:S01]  /*43b70*/  STL.64 [R1+0x988], R230 ;  /* 0x000988e601007387 */ /* 0x0005e20000100a00 */
[----:B-1----:R-:W-:-:S02]  /*43b80*/  IMAD.MOV.U32 R168, RZ, RZ, R218 ;  /* 0x000000ffffa87224 */ /* 0x002fc400078e00da */
[----:B--2---:R-:W-:Y:S01]  /*43b90*/  IMAD.MOV.U32 R169, RZ, RZ, R219 ;  /* 0x000000ffffa97224 */ /* 0x004fe200078e00db */
[----:B------:R-:W-:Y:S04]  /*43ba0*/  LDS R26, [R252+0xb380] ;  /* 0x00b38000fc1a7984 */ /* 0x000fe80000000800 */
[----:B------:R-:W-:Y:S04]  /*43bb0*/  LDS R25, [R3+0xa380] ;  /* 0x00a3800003197984 */ /* 0x000fe80000000800 */
[----:B------:R-:W2:Y:S04]  /*43bc0*/  LDL.LU.64 R230, [R1+0x3108] ;  /* 0x0031080001e67983 */ /* 0x000ea80000300a00 */
[----:B------:R-:W2:Y:S04]  /*43bd0*/  LDL.LU.64 R228, [R1+0x3100] ;  /* 0x0031000001e47983 */ /* 0x000ea80000300a00 */
[----:B------:R1:W-:Y:S04]  /*43be0*/  STL.64 [R1+0x970], R216 ;  /* 0x000970d801007387 */ /* 0x0003e80000100a00 */
[----:B------:R-:W4:Y:S04]  /*43bf0*/  LDL.LU.64 R218, [R1+0x30f8] ;  /* 0x0030f80001da7983 */ /* 0x000f280000300a00 */
[----:B------:R-:W2:Y:S04]  /*43c00*/  LDS R27, [R3+0xb380] ;  /* 0x00b38000031b7984 */ /* 0x000ea80000000800 */
[----:B-1----:R-:W4:Y:S04]  /*43c10*/  LDL.LU.64 R216, [R1+0x30f0] ;  /* 0x0030f00001d87983 */ /* 0x002f280000300a00 */
[----:B------:R-:W-:Y:S04]  /*43c20*/  STL [R1+0x308c], R169 ;  /* 0x00308ca901007387 */ /* 0x000fe80000100800 */
[----:B------:R-:W-:Y:S04]  /*43c30*/  STL [R1+0x3088], R168 ;  /* 0x003088a801007387 */ /* 0x000fe80000100800 */
[----:B------:R-:W-:Y:S04]  /*43c40*/  STL.64 [R1+0x960], R232 ;  /* 0x000960e801007387 */ /* 0x000fe80000100a00 */
[----:B------:R1:W-:Y:S02]  /*43c50*/  STL.64 [R1+0x968], R234 ;  /* 0x000968ea01007387 */ /* 0x0003e40000100a00 */
[C---:B-1----:R-:W-:Y:S08]  /*43c60*/  HMMA.1688.F32.TF32 R232, R240.reuse, R166, R244 ;  /* 0x000000a6f0e8723c */ /* 0x042ff000000810f4 */
[----:B------:R-:W-:Y:S11]  /*43c70*/  HMMA.1688.F32.TF32 R244, R240, R162, R248 ;  /* 0x000000a2f0f4723c */ /* 0x000ff600000810f8 */
[----:B------:R-:W-:Y:S04]  /*43c80*/  @!UPT UIADD3 URZ, URZ, URZ, URZ ;  /* 0x0000003f3f3ff290 */ /* 0x000fe8000fffe03f */
[----:B------:R4:W-:Y:S01]  /*43c90*/  STL.64 [R1+0x950], R232 ;  /* 0x000950e801007387 */ /* 0x0009e20000100a00 */
[----:B------:R-:W-:Y:S01]  /*43ca0*/  IMAD.MOV.U32 R169, RZ, RZ, R234 ;  /* 0x000000ffffa97224 */ /* 0x000fe200078e00ea */
[----:B------:R-:W-:-:S06]  /*43cb0*/  MOV R168, R235 ;  /* 0x000000eb00a87202 */ /* 0x000fcc0000000f00 */
[----:B------:R-:W-:Y:S04]  /*43cc0*/  STL.64 [R1+0x940], R244 ;  /* 0x000940f401007387 */ /* 0x000fe80000100a00 */
[----:B------:R-:W-:Y:S01]  /*43cd0*/  STL.64 [R1+0x948], R246 ;  /* 0x000948f601007387 */ /* 0x000fe20000100a00 */
[C---:B---3--:R-:W-:Y:S08]  /*43ce0*/  HMMA.1688.F32.TF32 R28, R240.reuse, R42, R28 ;  /* 0x0000002af01c723c */ /* 0x048ff0000008101c */
[C---:B--2---:R-:W-:Y:S08]  /*43cf0*/  HMMA.1688.F32.TF32 R228, R240.reuse, R154, R228 ;  /* 0x0000009af0e4723c */ /* 0x044ff000000810e4 */
[C---:B----4-:R-:W-:Y:S08]  /*43d00*/  HMMA.1688.F32.TF32 R232, R240.reuse, R158, R216 ;  /* 0x0000009ef0e8723c */ /* 0x050ff000000810d8 */
[C---:B------:R-:W-:Y:S08]  /*43d10*/  HMMA.1688.F32.TF32 R216, R240.reuse, R150, R196 ;  /* 0x00000096f0d8723c */ /* 0x040ff000000810c4 */
[C---:B------:R-:W-:Y:S07]  /*43d20*/  HMMA.1688.F32.TF32 R196, R240.reuse, R38, R32 ;  /* 0x00000026f0c4723c */ /* 0x040fee0000081020 */
[----:B------:R-:W-:Y:S04]  /*43d30*/  STL.64 [R1+0x930], R232 ;  /* 0x000930e801007387 */ /* 0x000fe80000100a00 */
[----:B------:R-:W-:Y:S04]  /*43d40*/  STL.64 [R1+0x938], R234 ;  /* 0x000938ea01007387 */ /* 0x000fe80000100a00 */
[----:B------:R-:W-:Y:S01]  /*43d50*/  STL.64 [R1+0x920], R228 ;  /* 0x000920e401007387 */ /* 0x000fe20000100a00 */
[C---:B------:R-:W-:Y:S03]  /*43d60*/  HMMA.1688.F32.TF32 R32, R240.reuse, R18, R44 ;  /* 0x00000012f020723c */ /* 0x040fe6000008102c */
[----:B------:R-:W-:Y:S04]  /*43d70*/  STL.64 [R1+0x928], R230 ;  /* 0x000928e601007387 */ /* 0x000fe80000100a00 */
[----:B------:R-:W-:Y:S04]  /*43d80*/  STL.64 [R1+0x910], R216 ;  /* 0x000910d801007387 */ /* 0x000fe80000100a00 */
[----:B------:R-:W-:Y:S04]  /*43d90*/  STL.64 [R1+0x918], R218 ;  /* 0x000918da01007387 */ /* 0x000fe80000100a00 */
[----:B------:R-:W-:Y:S04]  /*43da0*/  STL.64 [R1+0x900], R28 ;  /* 0x0009001c01007387 */ /* 0x000fe80000100a00 */
[----:B------:R1:W-:Y:S02]  /*43db0*/  STL.64 [R1+0x908], R30 ;  /* 0x0009081e01007387 */ /* 0x0003e40000100a00 */
[C---:B-1----:R-:W-:Y:S02]  /*43dc0*/  HMMA.1688.F32.TF32 R28, R240.reuse, R14, R48 ;  /* 0x0000000ef01c723c */ /* 0x042fe40000081030 */
[----:B------:R-:W-:Y:S04]  /*43dd0*/  STL.64 [R1+0x8f0], R196 ;  /* 0x0008f0c401007387 */ /* 0x000fe80000100a00 */
[----:B------:R-:W-:Y:S02]  /*43de0*/  STL.64 [R1+0x8f8], R198 ;  /* 0x0008f8c601007387 */ /* 0x000fe40000100a00 */
[----:B------:R-:W-:Y:S02]  /*43df0*/  HMMA.1688.F32.TF32 R44, R240, R238, R52 ;  /* 0x000000eef02c723c */ /* 0x000fe40000081034 */
[----:B------:R-:W-:Y:S04]  /*43e00*/  STL.64 [R1+0x8e0], R32 ;  /* 0x0008e02001007387 */ /* 0x000fe80000100a00 */
[----:B------:R1:W-:Y:S09]  /*43e10*/  STL.64 [R1+0x8e8], R34 ;  /* 0x0008e82201007387 */ /* 0x0003f20000100a00 */
[----:B------:R-:W-:Y:S01]  /*43e20*/  STL.64 [R1+0x8d0], R28 ;  /* 0x0008d01c01007387 */ /* 0x000fe20000100a00 */
[C---:B-1----:R-:W-:Y:S03]  /*43e30*/  HMMA.1688.F32.TF32 R32, R20.reuse, R182, R56 ;  /* 0x000000b61420723c */ /* 0x042fe60000081038 */
[----:B------:R1:W-:Y:S05]  /*43e40*/  STL.64 [R1+0x8d8], R30 ;  /* 0x0008d81e01007387 */ /* 0x0003ea0000100a00 */
[C---:B-1----:R-:W-:Y:S01]  /*43e50*/  HMMA.1688.F32.TF32 R28, R20.reuse, R178, R60 ;  /* 0x000000b2141c723c */ /* 0x042fe2000008103c */
[----:B------:R-:W-:Y:S04]  /*43e60*/  STL.64 [R1+0x6a0], R44 ;  /* 0x0006a02c01007387 */ /* 0x000fe80000100a00 */
[----:B------:R1:W-:Y:S10]  /*43e70*/  STL.64 [R1+0x6a8], R46 ;  /* 0x0006a82e01007387 */ /* 0x0003f40000100a00 */
[----:B------:R-:W-:Y:S04]  /*43e80*/  STL.64 [R1+0x690], R32 ;  /* 0x0006902001007387 */ /* 0x000fe80000100a00 */
[----:B------:R2:W-:Y:S01]  /*43e90*/  STL.64 [R1+0x698], R34 ;  /* 0x0006982201007387 */ /* 0x0005e20000100a00 */
[C---:B-1----:R-:W-:Y:S03]  /*43ea0*/  HMMA.1688.F32.TF32 R44, R20.reuse, R10, R64 ;  /* 0x0000000a142c723c */ /* 0x042fe60000081040 */
[----:B------:R-:W-:Y:S05]  /*43eb0*/  STL.64 [R1+0x680], R28 ;  /* 0x0006801c01007387 */ /* 0x000fea0000100a00 */
[----:B--2---:R-:W-:Y:S01]  /*43ec0*/  HMMA.1688.F32.TF32 R32, R20, R6, R68 ;  /* 0x000000061420723c */ /* 0x004fe20000081044 */
[----:B------:R1:W-:Y:S04]  /*43ed0*/  STL.64 [R1+0x688], R30 ;  /* 0x0006881e01007387 */ /* 0x0003e80000100a00 */
[----:B------:R-:W-:Y:S03]  /*43ee0*/  LDS R68, [R252+0xc000] ;  /* 0x00c00000fc447984 */ /* 0x000fe60000000800 */
[----:B------:R-:W-:Y:S01]  /*43ef0*/  HMMA.1688.F32.TF32 R232, R24, R182, R120 ;  /* 0x000000b618e8723c */ /* 0x000fe20000081078 */
[----:B------:R-:W-:Y:S04]  /*43f00*/  LDS R70, [R252+0xd000] ;  /* 0x00d00000fc467984 */ /* 0x000fe80000000800 */
[----:B------:R-:W-:Y:S03]  /*43f10*/  LDS R69, [R3+0xc000] ;  /* 0x00c0000003457984 */ /* 0x000fe60000000800 */
[C---:B-1----:R-:W-:Y:S01]  /*43f20*/  HMMA.1688.F32.TF32 R28, R20.reuse, R174, R72 ;  /* 0x000000ae141c723c */ /* 0x042fe20000081048 */
[----:B------:R-:W-:Y:S04]  /*43f30*/  STL.64 [R1+0x670], R44 ;  /* 0x0006702c01007387 */ /* 0x000fe80000100a00 */
[----:B------:R1:W-:Y:S04]  /*43f40*/  STL.64 [R1+0x678], R46 ;  /* 0x0006782e01007387 */ /* 0x0003e80000100a00 */
[----:B------:R-:W-:Y:S04]  /*43f50*/  STL.64 [R1+0x660], R32 ;  /* 0x0006602001007387 */ /* 0x000fe80000100a00 */
[----:B------:R2:W-:Y:S01]  /*43f60*/  STL.64 [R1+0x668], R34 ;  /* 0x0006682201007387 */ /* 0x0005e20000100a00 */
[C---:B-1----:R-:W-:Y:S03]  /*43f70*/  HMMA.1688.F32.TF32 R44, R20.reuse, R170, R76 ;  /* 0x000000aa142c723c */ /* 0x042fe6000008104c */
[----:B------:R-:W-:Y:S06]  /*43f80*/  LDS R71, [R3+0xd000] ;  /* 0x00d0000003477984 */ /* 0x000fec0000000800 */
[----:B------:R-:W-:Y:S01]  /*43f90*/  STL.64 [R1+0x650], R28 ;  /* 0x0006501c01007387 */ /* 0x000fe20000100a00 */
[----:B--2---:R-:W-:Y:S03]  /*43fa0*/  HMMA.1688.F32.TF32 R32, R20, R166, R80 ;  /* 0x000000a61420723c */ /* 0x004fe60000081050 */
[----:B------:R1:W-:Y:S05]  /*43fb0*/  STL.64 [R1+0x658], R30 ;  /* 0x0006581e01007387 */ /* 0x0003ea0000100a00 */
[C---:B------:R-:W-:Y:S08]  /*43fc0*/  HMMA.1688.F32.TF32 R216, R24.reuse, R6, R204 ;  /* 0x0000000618d8723c */ /* 0x040ff000000810cc */
[C---:B------:R-:W-:Y:S08]  /*43fd0*/  HMMA.1688.F32.TF32 R196, R24.reuse, R154, R220 ;  /* 0x0000009a18c4723c */ /* 0x040ff000000810dc */
[----:B------:R-:W-:Y:S01]  /*43fe0*/  HMMA.1688.F32.TF32 R228, R24, R38, R188 ;  /* 0x0000002618e4723c */ /* 0x000fe200000810bc */
[----:B------:R-:W-:Y:S01]  /*43ff0*/  IMAD.MOV.U32 R242, RZ, RZ, R173 ;  /* 0x000000fffff27224 */ /* 0x000fe200078e00ad */
[----:B------:R-:W-:Y:S01]  /*44000*/  LDS R76, [R252+0xc080] ;  /* 0x00c08000fc4c7984 */ /* 0x000fe20000000800 */
[----:B------:R-:W-:-:S03]  /*44010*/  IMAD.MOV.U32 R243, RZ, RZ, R172 ;  /* 0x000000fffff37224 */ /* 0x000fc600078e00ac */
[----:B------:R-:W-:Y:S02]  /*44020*/  LDS R78, [R252+0xd080] ;  /* 0x00d08000fc4e7984 */ /* 0x000fe40000000800 */
[C---:B-1----:R-:W-:Y:S02]  /*44030*/  HMMA.1688.F32.TF32 R28, R20.reuse, R162, R84 ;  /* 0x000000a2141c723c */ /* 0x042fe40000081054 */
[----:B------:R-:W-:Y:S04]  /*44040*/  STL.64 [R1+0x640], R44 ;  /* 0x0006402c01007387 */ /* 0x000fe80000100a00 */
[----:B------:R1:W-:Y:S04]  /*44050*/  STL.64 [R1+0x648], R46 ;  /* 0x0006482e01007387 */ /* 0x0003e80000100a00 */
[----:B------:R-:W-:Y:S04]  /*44060*/  STL.64 [R1+0x630], R32 ;  /* 0x0006302001007387 */ /* 0x000fe80000100a00 */
[----:B------:R2:W-:Y:S01]  /*44070*/  STL.64 [R1+0x638], R34 ;  /* 0x0006382201007387 */ /* 0x0005e20000100a00 */
[C---:B-1----:R-:W-:Y:S03]  /*44080*/  HMMA.1688.F32.TF32 R44, R20.reuse, R158, R88 ;  /* 0x0000009e142c723c */ /* 0x042fe60000081058 */
[----:B------:R-:W-:Y:S05]  /*44090*/  LDS R77, [R3+0xc080] ;  /* 0x00c08000034d7984 */ /* 0x000fea0000000800 */
[----:B------:R-:W-:Y:S01]  /*440a0*/  STL.64 [R1+0x620], R28 ;  /* 0x0006201c01007387 */ /* 0x000fe20000100a00 */
[C---:B--2---:R-:W-:Y:S03]  /*440b0*/  HMMA.1688.F32.TF32 R32, R20.reuse, R154, R92 ;  /* 0x0000009a1420723c */ /* 0x044fe6000008105c */
[----:B------:R1:W-:Y:S04]  /*440c0*/  STL.64 [R1+0x628], R30 ;  /* 0x0006281e01007387 */ /* 0x0003e80000100a00 */
[----:B------:R-:W-:Y:S01]  /*440d0*/  LDS R79, [R3+0xd080] ;  /* 0x00d08000034f7984 */ /* 0x000fe20000000800 */
[----:B-1----:R-:W-:Y:S06]  /*440e0*/  HMMA.1688.F32.TF32 R28, R20, R150, R96 ;  /* 0x00000096141c723c */ /* 0x002fec0000081060 */
[----:B------:R-:W-:Y:S04]  /*440f0*/  STL.64 [R1+0x610], R44 ;  /* 0x0006102c01007387 */ /* 0x000fe80000100a00 */
[----:B------:R-:W-:Y:S05]  /*44100*/  STL.64 [R1+0x618], R46 ;  /* 0x0006182e01007387 */ /* 0x000fea0000100a00 */
[----:B------:R-:W-:Y:S04]  /*44110*/  STL.64 [R1+0x600], R32 ;  /* 0x0006002001007387 */ /* 0x000fe80000100a00 */
[----:B------:R-:W-:Y:S04]  /*44120*/  STL.64 [R1+0x608], R34 ;  /* 0x0006082201007387 */ /* 0x000fe80000100a00 */
[----:B------:R1:W-:Y:S01]  /*44130*/  STL.64 [R1+0x5f8], R30 ;  /* 0x0005f81e01007387 */ /* 0x0003e20000100a00 */
[----:B------:R-:W-:-:S02]  /*44140*/  IMAD.MOV.U32 R148, RZ, RZ, R28 ;  /* 0x000000ffff947224 */ /* 0x000fc400078e001c */
[----:B------:R-:W-:Y:S02]  /*44150*/  IMAD.MOV.U32 R149, RZ, RZ, R29 ;  /* 0x000000ffff957224 */ /* 0x000fe400078e001d */
[C---:B-1----:R-:W-:Y:S11]  /*44160*/  HMMA.1688.F32.TF32 R28, R20.reuse, R42, R100 ;  /* 0x0000002a141c723c */ /* 0x042ff60000081064 */
[----:B------:R-:W-:Y:S11]  /*44170*/  @!UPT UIADD3 URZ, URZ, URZ, URZ ;  /* 0x0000003f3f3ff290 */ /* 0x000ff6000fffe03f */
[----:B------:R-:W-:Y:S01]  /*44180*/  @!UPT UIADD3 URZ, URZ, URZ, URZ ;  /* 0x0000003f3f3ff290 */ /* 0x000fe2000fffe03f */
[----:B------:R1:W-:Y:S01]  /*44190*/  STL.64 [R1+0x5e8], R30 ;  /* 0x0005e81e01007387 */ /* 0x0003e20000100a00 */
[----:B------:R-:W-:Y:S01]  /*441a0*/  IMAD.MOV.U32 R152, RZ, RZ, R28 ;  /* 0x000000ffff987224 */ /* 0x000fe200078e001c */
[----:B------:R-:W-:Y:S02]  /*441b0*/  MOV R153, R29 ;  /* 0x0000001d00997202 */ /* 0x000fe40000000f00 */
[C---:B-1----:R-:W-:Y:S03]  /*441c0*/  HMMA.1688.F32.TF32 R28, R20.reuse, R38, R104 ;  /* 0x00000026141c723c */ /* 0x042fe60000081068 */
[----:B------:R-:W-:Y:S04]  /*441d0*/  STL [R1+0x307c], R153 ;  /* 0x00307c9901007387 */ /* 0x000fe80000100800 */
[----:B------:R-:W-:Y:S11]  /*441e0*/  STL [R1+0x3078], R152 ;  /* 0x0030789801007387 */ /* 0x000ff60000100800 */
[----:B------:R-:W-:Y:S05]  /*441f0*/  @!UPT UIADD3 URZ, URZ, URZ, URZ ;  /* 0x0000003f3f3ff290 */ /* 0x000fea000fffe03f */
[----:B------:R1:W-:Y:S01]  /*44200*/  STL.64 [R1+0x5d8], R30 ;  /* 0x0005d81e01007387 */ /* 0x0003e20000100a00 */
[----:B------:R-:W-:Y:S02]  /*44210*/  IMAD.MOV.U32 R156, RZ, RZ, R28 ;  /* 0x000000ffff9c7224 */ /* 0x000fe400078e001c */
[----:B------:R-:W-:Y:S02]  /*44220*/  IMAD.MOV.U32 R157, RZ, RZ, R29 ;  /* 0x000000ffff9d7224 */ /* 0x000fe400078e001d */
[----:B-1----:R-:W-:Y:S08]  /*44230*/  HMMA.1688.F32.TF32 R28, R20, R18, R108 ;  /* 0x00000012141c723c */ /* 0x002ff0000008106c */
[----:B------:R-:W-:Y:S11]  /*44240*/  HMMA.1688.F32.TF32 R176, R24, R178, R124 ;  /* 0x000000b218b0723c */ /* 0x000ff6000008107c */
[----:B------:R-:W-:Y:S04]  /*44250*/  @!UPT UIADD3 URZ, URZ, URZ, URZ ;  /* 0x0000003f3f3ff290 */ /* 0x000fe8000fffe03f */
[----:B------:R1:W-:Y:S01]  /*44260*/  STL.64 [R1+0x5c8], R30 ;  /* 0x0005c81e01007387 */ /* 0x0003e20000100a00 */
[----:B------:R-:W-:Y:S01]  /*44270*/  IMAD.MOV.U32 R160, RZ, RZ, R28 ;  /* 0x000000ffffa07224 */ /* 0x000fe200078e001c */
[----:B------:R-:W-:Y:S02]  /*44280*/  MOV R161, R29 ;  /* 0x0000001d00a17202 */ /* 0x000fe40000000f00 */
[C---:B-1----:R-:W-:Y:S08]  /*44290*/  HMMA.1688.F32.TF32 R28, R20.reuse, R14, R112 ;  /* 0x0000000e141c723c */ /* 0x042ff00000081070 */
[----:B------:R-:W-:Y:S08]  /*442a0*/  HMMA.1688.F32.TF32 R20, R20, R238, R116 ;  /* 0x000000ee1414723c */ /* 0x000ff00000081074 */
[C---:B------:R-:W-:Y:S01]  /*442b0*/  HMMA.1688.F32.TF32 R180, R24.reuse, R10, R128 ;  /* 0x0000000a18b4723c */ /* 0x040fe20000081080 */
[----:B------:R-:W-:Y:S07]  /*442c0*/  STL [R1+0x303c], R232 ;  /* 0x00303ce801007387 */ /* 0x000fee0000100800 */
[C---:B------:R-:W-:Y:S07]  /*442d0*/  HMMA.1688.F32.TF32 R4, R24.reuse, R174, R132 ;  /* 0x000000ae1804723c */ /* 0x040fee0000081084 */
[----:B------:R-:W-:Y:S04]  /*442e0*/  STL.64 [R1+0x5a0], R20 ;  /* 0x0005a01401007387 */ /* 0x000fe80000100a00 */
[----:B------:R-:W-:Y:S04]  /*442f0*/  STL.64 [R1+0x5a8], R22 ;  /* 0x0005a81601007387 */ /* 0x000fe80000100a00 */
        /* <DEDUP_REMOVED lines=11> */
[----:B------:R-:W-:Y:S01]  /*443b0*/  STL [R1+0x3064], R216 ;  /* 0x003064d801007387 */ /* 0x000fe20000100800 */
[C---:B------:R-:W-:Y:S03]  /*443c0*/  HMMA.1688.F32.TF32 R8, R24.reuse, R170, R208 ;  /* 0x000000aa1808723c */ /* 0x040fe600000810d0 */
[----:B------:R-:W-:Y:S04]  /*443d0*/  STL [R1+0x3060], R217 ;  /* 0x003060d901007387 */ /* 0x000fe80000100800 */
[----:B------:R-:W-:Y:S04]  /*443e0*/  STL [R1+0x305c], R218 ;  /* 0x00305cda01007387 */ /* 0x000fe80000100800 */
[----:B------:R-:W-:Y:S04]  /*443f0*/  STL [R1+0x3058], R219 ;  /* 0x003058db01007387 */ /* 0x000fe80000100800 */
[----:B------:R-:W-:Y:S04]  /*44400*/  STL.64 [R1+0x3090], R168 ;  /* 0x003090a801007387 */ /* 0x000fe80000100a00 */
[----:B------:R-:W-:Y:S04]  /*44410*/  STL.64 [R1+0x590], R4 ;  /* 0x0005900401007387 */ /* 0x000fe80000100a00 */
[----:B------:R1:W-:Y:S02]  /*44420*/  STL.64 [R1+0x598], R6 ;  /* 0x0005980601007387 */ /* 0x0003e40000100a00 */
[----:B-1----:R-:W-:Y:S01]  /*44430*/  HMMA.1688.F32.TF32 R4, R24, R166, R136 ;  /* 0x000000a61804723c */ /* 0x002fe20000081088 */
[----:B------:R-:W-:-:S02]  /*44440*/  IMAD.MOV.U32 R164, RZ, RZ, R28 ;  /* 0x000000ffffa47224 */ /* 0x000fc400078e001c */
[----:B------:R-:W-:Y:S01]  /*44450*/  IMAD.MOV.U32 R165, RZ, RZ, R29 ;  /* 0x000000ffffa57224 */ /* 0x000fe200078e001d */
[----:B------:R-:W-:Y:S04]  /*44460*/  STL.64 [R1+0x580], R8 ;  /* 0x0005800801007387 */ /* 0x000fe80000100a00 */
[----:B------:R-:W-:Y:S04]  /*44470*/  STL.64 [R1+0x588], R10 ;  /* 0x0005880a01007387 */ /* 0x000fe80000100a00 */
[----:B------:R-:W-:Y:S11]  /*44480*/  STL.64 [R1+0x3098], R164 ;  /* 0x003098a401007387 */ /* 0x000ff60000100a00 */
[----:B------:R1:W-:Y:S04]  /*44490*/  STL.64 [R1+0x570], R4 ;  /* 0x0005700401007387 */ /* 0x0003e80000100a00 */
[----:B------:R-:W-:Y:S04]  /*444a0*/  STL.64 [R1+0x578], R6 ;  /* 0x0005780601007387 */ /* 0x000fe80000100a00 */
[----:B-1----:R-:W2:Y:S01]  /*444b0*/  LDL R5, [R1+0xa40] ;  /* 0x000a400001057983 */ /* 0x002ea20000100800 */
[C---:B------:R-:W-:Y:S03]  /*444c0*/  HMMA.1688.F32.TF32 R8, R24.reuse, R162, R212 ;  /* 0x000000a21808723c */ /* 0x040fe600000810d4 */
[----:B------:R-:W-:Y:S11]  /*444d0*/  STL.64 [R1+0x30a0], R160 ;  /* 0x0030a0a001007387 */ /* 0x000ff60000100a00 */
[----:B------:R-:W-:Y:S09]  /*444e0*/  @!UPT UIADD3 URZ, URZ, URZ, URZ ;  /* 0x0000003f3f3ff290 */ /* 0x000ff2000fffe03f */
[----:B------:R-:W-:Y:S04]  /*444f0*/  STL.64 [R1+0x560], R8 ;  /* 0x0005600801007387 */ /* 0x000fe80000100a00 */
[----:B------:R1:W-:Y:S02]  /*44500*/  STL.64 [R1+0x568], R10 ;  /* 0x0005680a01007387 */ /* 0x0003e40000100a00 */
[C---:B-1----:R-:W-:Y:S11]  /*44510*/  HMMA.1688.F32.TF32 R8, R24.reuse, R158, R140 ;  /* 0x0000009e1808723c */ /* 0x042ff6000008108c */
[----:B------:R-:W-:Y:S11]  /*44520*/  @!UPT UIADD3 URZ, URZ, URZ, URZ ;  /* 0x0000003f3f3ff290 */ /* 0x000ff6000fffe03f */
[----:B------:R-:W-:Y:S02]  /*44530*/  @!UPT UIADD3 URZ, URZ, URZ, URZ ;  /* 0x0000003f3f3ff290 */ /* 0x000fe4000fffe03f */
[----:B------:R-:W-:Y:S01]  /*44540*/  IMAD.MOV.U32 R216, RZ, RZ, R8 ;  /* 0x000000ffffd87224 */ /* 0x000fe200078e0008 */
[----:B------:R-:W-:Y:S01]  /*44550*/  MOV R219, R11 ;  /* 0x0000000b00db7202 */ /* 0x000fe20000000f00 */
[----:B------:R-:W-:Y:S02]  /*44560*/  IMAD.MOV.U32 R217, RZ, RZ, R9 ;  /* 0x000000ffffd97224 */ /* 0x000fe400078e0009 */
[----:B------:R-:W-:Y:S02]  /*44570*/  IMAD.MOV.U32 R218, RZ, RZ, R10 ;  /* 0x000000ffffda7224 */ /* 0x000fe400078e000a */
[C---:B------:R-:W-:Y:S08]  /*44580*/  HMMA.1688.F32.TF32 R8, R24.reuse, R150, R144 ;  /* 0x000000961808723c */ /* 0x040ff00000081090 */
[C---:B------:R-:W-:Y:S08]  /*44590*/  HMMA.1688.F32.TF32 R204, R24.reuse, R42, R184 ;  /* 0x0000002a18cc723c */ /* 0x040ff000000810b8 */
[C---:B------:R-:W-:Y:S08]  /*445a0*/  HMMA.1688.F32.TF32 R208, R24.reuse, R18, R192 ;  /* 0x0000001218d0723c */ /* 0x040ff000000810c0 */
[C---:B------:R-:W-:Y:S08]  /*445b0*/  HMMA.1688.F32.TF32 R212, R24.reuse, R14, R224 ;  /* 0x0000000e18d4723c */ /* 0x040ff000000810e0 */
[----:B------:R-:W-:Y:S01]  /*445c0*/  HMMA.1688.F32.TF32 R236, R24, R238, R200 ;  /* 0x000000ee18ec723c */ /* 0x000fe200000810c8 */
[----:B------:R-:W-:Y:S01]  /*445d0*/  IMAD.MOV.U32 R223, RZ, RZ, R8 ;  /* 0x000000ffffdf7224 */ /* 0x000fe200078e0008 */
[----:B------:R-:W-:Y:S01]  /*445e0*/  MOV R220, R11 ;  /* 0x0000000b00dc7202 */ /* 0x000fe20000000f00 */
[----:B------:R-:W-:-:S02]  /*445f0*/  IMAD.MOV.U32 R222, RZ, RZ, R9 ;  /* 0x000000ffffde7224 */ /* 0x000fc400078e0009 */
[----:B------:R-:W-:Y:S01]  /*44600*/  IMAD.MOV.U32 R221, RZ, RZ, R10 ;  /* 0x000000ffffdd7224 */ /* 0x000fe200078e000a */
[----:B------:R-:W-:Y:S01]  /*44610*/  STL.64 [R1+0x30a8], R156 ;  /* 0x0030a89c01007387 */ /* 0x000fe20000100a00 */
[----:B------:R-:W-:Y:S01]  /*44620*/  IMAD.MOV.U32 R153, RZ, RZ, R30 ;  /* 0x000000ffff997224 */ /* 0x000fe200078e001e */
[----:B------:R-:W-:Y:S02]  /*44630*/  MOV R152, R31 ;  /* 0x0000001f00987202 */ /* 0x000fe40000000f00 */
        /* <DEDUP_REMOVED lines=12> */
[----:B--2---:R-:W1:Y:S04]  /*44700*/  LDSM.16.M88.4 R24, [R5+0x54080] ;  /* 0x054080000518783b */ /* 0x004e680000000200 */
[----:B------:R-:W2:Y:S04]  /*44710*/  LDSM.16.M88.4 R20, [R5+0x56080] ;  /* 0x056080000514783b */ /* 0x000ea80000000200 */
[----:B------:R-:W3:Y:S04]  /*44720*/  LDSM.16.M88.4 R16, [R5+0x58080] ;  /* 0x058080000510783b */ /* 0x000ee80000000200 */
[----:B------:R-:W4:Y:S04]  /*44730*/  LDSM.16.M88.4 R12, [R5+0x5a080] ;  /* 0x05a08000050c783b */ /* 0x000f280000000200 */
[----:B------:R-:W3:Y:S04]  /*44740*/  LDSM.16.M88.4 R8, [R5+0x5c080] ;  /* 0x05c080000508783b */ /* 0x000ee80000000200 */
[----:B------:R-:W-:Y:S04]  /*44750*/  LDSM.16.M88.4 R52, [R5+0x46080] ;  /* 0x046080000534783b */ /* 0x000fe80000000200 */
[----:B------:R-:W-:Y:S04]  /*44760*/  LDSM.16.M88.4 R64, [R5+0x40080] ;  /* 0x040080000540783b */ /* 0x000fe80000000200 */
[----:B------:R-:W-:Y:S04]  /*44770*/  LDSM.16.M88.4 R60, [R5+0x42080] ;  /* 0x04208000053c783b */ /* 0x000fe80000000200 */
[----:B------:R-:W-:Y:S04]  /*44780*/  LDSM.16.M88.4 R56, [R5+0x44080] ;  /* 0x044080000538783b */ /* 0x000fe80000000200 */
[----:B------:R-:W-:Y:S04]  /*44790*/  LDSM.16.M88.4 R48, [R5+0x48080] ;  /* 0x048080000530783b */ /* 0x000fe80000000200 */
        /* <DEDUP_REMOVED lines=36> */
[----:B------:R-:W-:Y:S04]  /*449e0*/  LDSM.16.M88.4 R44, [R5+0x4a080] ;  /* 0x04a08000052c783b */ /* 0x000fe80000000200 */
[----:B------:R-:W-:Y:S04]  /*449f0*/  LDSM.16.M88.4 R40, [R5+0x4c080] ;  /* 0x04c080000528783b */ /* 0x000fe80000000200 */
[----:B------:R-:W-:Y:S04]  /*44a00*/  LDSM.16.M88.4 R36, [R5+0x4e080] ;  /* 0x04e080000524783b */ /* 0x000fe80000000200 */
[----:B------:R-:W-:Y:S04]  /*44a10*/  LDSM.16.M88.4 R32, [R5+0x50080] ;  /* 0x050080000520783b */ /* 0x000fe80000000200 */
[----:B------:R-:W-:Y:S04]  /*44a20*/  LDSM.16.M88.4 R28, [R5+0x52080] ;  /* 0x05208000051c783b */ /* 0x000fe80000000200 */
[----:B------:R-:W1:Y:S04]  /*44a30*/  LDSM.16.M88.4 R4, [R5+0x5e080] ;  /* 0x05e080000504783b */ /* 0x000e680000000200 */
[----:B-1----:R-:W-:Y:S04]  /*44a40*/  STL [R1+0x2f94], R6 ;  /* 0x002f940601007387 */ /* 0x002fe80000100800 */
[----:B------:R-:W-:Y:S01]  /*44a50*/  STL [R1+0x2f70], R7 ;  /* 0x002f700701007387 */ /* 0x000fe20000100800 */
[C---:B--2---:R-:W-:Y:S11]  /*44a60*/  HMMA.1688.F32.TF32 R72, R68.reuse, R52, R72 ;  /* 0x000000344448723c */ /* 0x044ff60000081048 */
[----:B------:R-:W-:Y:S11]  /*44a70*/  @!UPT UIADD3 URZ, URZ, URZ, URZ ;  /* 0x0000003f3f3ff290 */ /* 0x000ff6000fffe03f */
[----:B------:R-:W-:Y:S02]  /*44a80*/  @!UPT UIADD3 URZ, URZ, URZ, URZ ;  /* 0x0000003f3f3ff290 */ /* 0x000fe4000fffe03f */
[----:B------:R-:W-:Y:S01]  /*44a90*/  IMAD.MOV.U32 R180, RZ, RZ, R72 ;  /* 0x000000ffffb47224 */ /* 0x000fe200078e0048 */
[----:B------:R-:W-:Y:S01]  /*44aa0*/  MOV R181, R73 ;  /* 0x0000004900b57202 */ /* 0x000fe20000000f00 */
[----:B------:R-:W-:Y:S02]  /*44ab0*/  IMAD.MOV.U32 R176, RZ, RZ, R74 ;  /* 0x000000ffffb07224 */ /* 0x000fe400078e004a */
[----:B------:R-:W-:Y:S02]  /*44ac0*/  IMAD.MOV.U32 R177, RZ, RZ, R75 ;  /* 0x000000ffffb17224 */ /* 0x000fe400078e004b */
[C---:B---3--:R-:W-:Y:S01]  /*44ad0*/  HMMA.1688.F32.TF32 R72, R68.reuse, R48, R244 ;  /* 0x000000304448723c */ /* 0x048fe200000810f4 */
[----:B------:R-:W2:Y:S04]  /*44ae0*/  LDL.LU R244, [R1+0x850] ;  /* 0x0008500001f47983 */ /* 0x000ea80000300800 */
[----:B------:R-:W2:Y:S04]  /*44af0*/  LDL.LU R245, [R1+0x854] ;  /* 0x0008540001f57983 */ /* 0x000ea80000300800 */
[----:B------:R-:W2:Y:S04]  /*44b00*/  LDL.LU R246, [R1+0x858] ;  /* 0x0008580001f67983 */ /* 0x000ea80000300800 */
[----:B------:R-:W2:Y:S01]  /*44b10*/  LDL.LU R247, [R1+0x85c] ;  /* 0x00085c0001f77983 */ /* 0x000ea20000300800 */
[----:B------:R-:W-:Y:S03]  /*44b20*/  HMMA.1688.F32.TF32 R84, R68, R60, R84 ;  /* 0x0000003c4454723c */ /* 0x000fe60000081054 */
[----:B------:R-:W3:Y:S04]  /*44b30*/  LDL.LU R92, [R1+0x840] ;  /* 0x00084000015c7983 */ /* 0x000ee80000300800 */
[----:B------:R-:W3:Y:S03]  /*44b40*/  LDL.LU R93, [R1+0x844] ;  /* 0x00084400015d7983 */ /* 0x000ee60000300800 */
[----:B------:R-:W-:Y:S01]  /*44b50*/  IMAD.MOV.U32 R187, RZ, RZ, R72 ;  /* 0x000000ffffbb7224 */ /* 0x000fe200078e0048 */
[----:B------:R-:W-:Y:S01]  /*44b60*/  MOV R186, R73 ;  /* 0x0000004900ba7202 */ /* 0x000fe20000000f00 */
[----:B------:R-:W-:Y:S01]  /*44b70*/  IMAD.MOV.U32 R185, RZ, RZ, R74 ;  /* 0x000000ffffb97224 */ /* 0x000fe200078e004a */
[----:B------:R-:W3:Y:S01]  /*44b80*/  LDL.LU R94, [R1+0x848] ;  /* 0x00084800015e7983 */ /* 0x000ee20000300800 */
[----:B------:R-:W-:-:S02]  /*44b90*/  IMAD.MOV.U32 R184, RZ, RZ, R75 ;  /* 0x000000ffffb87224 */ /* 0x000fc400078e004b */
[----:B----4-:R-:W-:Y:S01]  /*44ba0*/  HMMA.1688.F32.TF32 R72, R68, R44, R240 ;  /* 0x0000002c4448723c */ /* 0x010fe200000810f0 */
[----:B------:R-:W3:Y:S07]  /*44bb0*/  LDL.LU R95, [R1+0x84c] ;  /* 0x00084c00015f7983 */ /* 0x000eee0000300800 */
[----:B------:R-:W-:Y:S01]  /*44bc0*/  IMAD.MOV.U32 R175, RZ, RZ, R84 ;  /* 0x000000ffffaf7224 */ /* 0x000fe200078e0054 */
[----:B------:R-:W-:Y:S01]  /*44bd0*/  MOV R174, R85 ;  /* 0x0000005500ae7202 */ /* 0x000fe20000000f00 */
[----:B------:R-:W-:-:S02]  /*44be0*/  IMAD.MOV.U32 R173, RZ, RZ, R86 ;  /* 0x000000ffffad7224 */ /* 0x000fc400078e0056 */
[----:B------:R-:W-:Y:S11]  /*44bf0*/  IMAD.MOV.U32 R172, RZ, RZ, R87 ;  /* 0x000000ffffac7224 */ /* 0x000ff600078e0057 */
[----:B------:R-:W-:Y:S01]  /*44c00*/  @!UPT UIADD3 URZ, URZ, URZ, URZ ;  /* 0x0000003f3f3ff290 */ /* 0x000fe2000fffe03f */
[----:B------:R-:W-:Y:S01]  /*44c10*/  IMAD.MOV.U32 R191, RZ, RZ, R72 ;  /* 0x000000ffffbf7224 */ /* 0x000fe200078e0048 */
[----:B------:R-:W-:Y:S01]  /*44c20*/  MOV R190, R73 ;  /* 0x0000004900be7202 */ /* 0x000fe20000000f00 */
[----:B------:R-:W-:Y:S02]  /*44c30*/  IMAD.MOV.U32 R189, RZ, RZ, R74 ;  /* 0x000000ffffbd7224 */ /* 0x000fe400078e004a */
[----:B------:R-:W-:Y:S02]  /*44c40*/  IMAD.MOV.U32 R188, RZ, RZ, R75 ;  /* 0x000000ffffbc7224 */ /* 0x000fe400078e004b */
[C---:B------:R-:W-:Y:S01]  /*44c50*/  HMMA.1688.F32.TF32 R72, R68.reuse, R40, R248 ;  /* 0x000000284448723c */ /* 0x040fe200000810f8 */
        /* <DEDUP_REMOVED lines=8> */
[----:B------:R-:W-:Y:S01]  /*44ce0*/  HMMA.1688.F32.TF32 R80, R68, R56, R80 ;  /* 0x000000384450723c */ /* 0x000fe20000081050 */
[----:B------:R-:W-:Y:S01]  /*44cf0*/  IMAD.MOV.U32 R195, RZ, RZ, R72 ;  /* 0x000000ffffc37224 */ /* 0x000fe200078e0048 */
[----:B------:R-:W-:Y:S01]  /*44d00*/  MOV R194, R73 ;  /* 0x0000004900c27202 */ /* 0x000fe20000000f00 */
[----:B------:R-:W4:Y:S01]  /*44d10*/  LDL.LU R72, [R1+0x800] ;  /* 0x0008000001487983 */ /* 0x000f220000300800 */
[----:B------:R-:W-:-:S02]  /*44d20*/  IMAD.MOV.U32 R193, RZ, RZ, R74 ;  /* 0x000000ffffc17224 */ /* 0x000fc400078e004a */
[----:B------:R-:W-:Y:S01]  /*44d30*/  IMAD.MOV.U32 R192, RZ, RZ, R75 ;  /* 0x000000ffffc07224 */ /* 0x000fe200078e004b */
[----:B------:R-:W4:Y:S01]  /*44d40*/  LDL.LU R73, [R1+0x804] ;  /* 0x0008040001497983 */ /* 0x000f220000300800 */
[----:B------:R-:W-:Y:S03]  /*44d50*/  HMMA.1688.F32.TF32 R88, R68, R64, R88 ;  /* 0x000000404458723c */ /* 0x000fe60000081058 */
[----:B------:R-:W4:Y:S04]  /*44d60*/  LDL.LU R74, [R1+0x808] ;  /* 0x00080800014a7983 */ /* 0x000f280000300800 */
[----:B------:R-:W4:Y:S09]  /*44d70*/  LDL.LU R75, [R1+0x80c] ;  /* 0x00080c00014b7983 */ /* 0x000f320000300800 */
[----:B------:R-:W-:Y:S01]  /*44d80*/  IMAD.MOV.U32 R178, RZ, RZ, R80 ;  /* 0x000000ffffb27224 */ /* 0x000fe200078e0050 */
[----:B------:R-:W-:Y:S01]  /*44d90*/  MOV R179, R81 ;  /* 0x0000005100b37202 */ /* 0x000fe20000000f00 */
[----:B------:R-:W4:Y:S01]  /*44da0*/  LDL.LU R80, [R1+0x820] ;  /* 0x0008200001507983 */ /* 0x000f220000300800 */
[----:B------:R-:W-:-:S02]  /*44db0*/  IMAD.MOV.U32 R232, RZ, RZ, R82 ;  /* 0x000000ffffe87224 */ /* 0x000fc400078e0052 */
[----:B------:R-:W-:Y:S01]  /*44dc0*/  IMAD.MOV.U32 R233, RZ, RZ, R83 ;  /* 0x000000ffffe97224 */ /* 0x000fe200078e0053 */
[----:B------:R-:W4:Y:S04]  /*44dd0*/  LDL.LU R81, [R1+0x824] ;  /* 0x0008240001517983 */ /* 0x000f280000300800 */
[----:B------:R-:W4:Y:S04]  /*44de0*/  LDL.LU R82, [R1+0x828] ;  /* 0x0008280001527983 */ /* 0x000f280000300800 */
[----:B------:R-:W4:Y:S01]  /*44df0*/  LDL.LU R83, [R1+0x82c] ;  /* 0x00082c0001537983 */ /* 0x000f220000300800 */
[----:B------:R-:W-:Y:S01]  /*44e00*/  IMAD.MOV.U32 R234, RZ, RZ, R88 ;  /* 0x000000ffffea7224 */ /* 0x000fe200078e0058 */
[----:B------:R-:W-:Y:S01]  /*44e10*/  MOV R235, R89 ;  /* 0x0000005900eb7202 */ /* 0x000fe20000000f00 */
[----:B------:R-:W-:Y:S01]  /*44e20*/  IMAD.MOV.U32 R182, RZ, RZ, R90 ;  /* 0x000000ffffb67224 */ /* 0x000fe200078e005a */
[----:B------:R-:W4:Y:S01]  /*44e30*/  LDL.LU R88, [R1+0x810] ;  /* 0x0008100001587983 */ /* 0x000f220000300800 */
[----:B------:R-:W-:-:S03]  /*44e40*/  IMAD.MOV.U32 R183, RZ, RZ, R91 ;  /* 0x000000ffffb77224 */ /* 0x000fc600078e005b */
[----:B------:R-:W4:Y:S04]  /*44e50*/  LDL.LU R89, [R1+0x814] ;  /* 0x0008140001597983 */ /* 0x000f280000300800 */
[----:B------:R-:W4:Y:S04]  /*44e60*/  LDL.LU R90, [R1+0x818] ;  /* 0x00081800015a7983 */ /* 0x000f280000300800 */
[----:B------:R-:W4:Y:S01]  /*44e70*/  LDL.LU R91, [R1+0x81c] ;  /* 0x00081c00015b7983 */ /* 0x000f220000300800 */
[C---:B--2---:R-:W-:Y:S03]  /*44e80*/  HMMA.1688.F32.TF32 R96, R68.reuse, R36, R244 ;  /* 0x000000244460723c */ /* 0x044fe600000810f4 */
        /* <DEDUP_REMOVED lines=8> */
[C---:B---3--:R-:W-:Y:S08]  /*44f10*/  HMMA.1688.F32.TF32 R92, R68.reuse, R32, R92 ;  /* 0x00000020445c723c */ /* 0x048ff0000008105c */
[----:B----4-:R-:W-:Y:S11]  /*44f20*/  HMMA.1688.F32.TF32 R84, R68, R28, R84 ;  /* 0x0000001c4454723c */ /* 0x010ff60000081054 */
[----:B------:R-:W-:Y:S11]  /*44f30*/  @!UPT UIADD3 URZ, URZ, URZ, URZ ;  /* 0x0000003f3f3ff290 */ /* 0x000ff6000fffe03f */
[----:B------:R-:W-:Y:S02]  /*44f40*/  @!UPT UIADD3 URZ, URZ, URZ, URZ ;  /* 0x0000003f3f3ff290 */ /* 0x000fe4000fffe03f */
[----:B------:R-:W-:Y:S01]  /*44f50*/  IMAD.MOV.U32 R219, RZ, RZ, R84 ;  /* 0x000000ffffdb7224 */ /* 0x000fe200078e0054 */
[----:B------:R-:W-:Y:S01]  /*44f60*/  MOV R218, R85 ;  /* 0x0000005500da7202 */ /* 0x000fe20000000f00 */
[----:B------:R-:W3:Y:S01]  /*44f70*/  LDL.LU R84, [R1+0x7d0] ;  /* 0x0007d00001547983 */ /* 0x000ee20000300800 */
[----:B------:R-:W-:Y:S02]  /*44f80*/  IMAD.MOV.U32 R217, RZ, RZ, R86 ;  /* 0x000000ffffd97224 */ /* 0x000fe400078e0056 */
[----:B------:R-:W-:Y:S01]  /*44f90*/  IMAD.MOV.U32 R216, RZ, RZ, R87 ;  /* 0x000000ffffd87224 */ /* 0x000fe200078e0057 */
[----:B------:R-:W3:Y:S04]  /*44fa0*/  LDL.LU R85, [R1+0x7d4] ;  /* 0x0007d40001557983 */ /* 0x000ee80000300800 */
[----:B------:R-:W3:Y:S04]  /*44fb0*/  LDL.LU R86, [R1+0x7d8] ;  /* 0x0007d80001567983 */ /* 0x000ee80000300800 */
[----:B------:R-:W3:Y:S01]  /*44fc0*/  LDL.LU R87, [R1+0x7dc] ;  /* 0x0007dc0001577983 */ /* 0x000ee20000300800 */
[----:B------:R-:W-:Y:S01]  /*44fd0*/  IMAD.MOV.U32 R227, RZ, RZ, R92 ;  /* 0x000000ffffe37224 */ /* 0x000fe200078e005c */
[----:B------:R-:W-:Y:S01]  /*44fe0*/  MOV R226, R93 ;  /* 0x0000005d00e27202 */ /* 0x000fe20000000f00 */
[----:B------:R-:W-:-:S02]  /*44ff0*/  IMAD.MOV.U32 R225, RZ, RZ, R94 ;  /* 0x000000ffffe17224 */ /* 0x000fc400078e005e */
[----:B------:R-:W-:Y:S02]  /*45000*/  IMAD.MOV.U32 R224, RZ, RZ, R95 ;  /* 0x000000ffffe07224 */ /* 0x000fe400078e005f */
[C---:B------:R-:W-:Y:S01]  /*45010*/  HMMA.1688.F32.TF32 R92, R68.reuse, R24, R80 ;  /* 0x00000018445c723c */ /* 0x040fe20000081050 */
[----:B------:R-:W4:Y:S07]  /*45020*/  LDL.LU R80, [R1+0x7c0] ;  /* 0x0007c00001507983 */ /* 0x000f2e0000300800 */
[C---:B------:R-:W-:Y:S08]  /*45030*/  HMMA.1688.F32.TF32 R248, R68.reuse, R12, R248 ;  /* 0x0000000c44f8723c */ /* 0x040ff000000810f8 */
[C---:B------:R-:W-:Y:S07]  /*45040*/  HMMA.1688.F32.TF32 R88, R68.reuse, R20, R88 ;  /* 0x000000144458723c */ /* 0x040fee0000081058 */
[----:B------:R-:W-:Y:S01]  /*45050*/  STL.64 [R1+0x20], R92 ;  /* 0x0000205c01007387 */ /* 0x000fe20000100a00 */
[----:B------:R-:W-:Y:S03]  /*45060*/  HMMA.1688.F32.TF32 R72, R68, R16, R72 ;  /* 0x000000104448723c */ /* 0x000fe60000081048 */
[----:B------:R-:W-:Y:S04]  /*45070*/  STL.64 [R1+0x28], R94 ;  /* 0x0000285e01007387 */ /* 0x000fe80000100a00 */
[----:B------:R-:W4:Y:S04]  /*45080*/  LDL.LU R81, [R1+0x7c4] ;  /* 0x0007c40001517983 */ /* 0x000f280000300800 */
[----:B------:R-:W4:Y:S04]  /*45090*/  LDL.LU R82, [R1+0x7c8] ;  /* 0x0007c80001527983 */ /* 0x000f280000300800 */
[----:B------:R-:W4:Y:S04]  /*450a0*/  LDL.LU R83, [R1+0x7cc] ;  /* 0x0007cc0001537983 */ /* 0x000f280000300800 */
[----:B------:R1:W-:Y:S04]  /*450b0*/  STL.64 [R1+0x10], R88 ;  /* 0x0000105801007387 */ /* 0x0003e80000100a00 */
[----:B------:R-:W-:Y:S04]  /*450c0*/  STL.64 [R1+0x18], R90 ;  /* 0x0000185a01007387 */ /* 0x000fe80000100a00 */
[----:B------:R-:W-:Y:S04]  /*450d0*/  STL [R1+0x2fa4], R248 ;  /* 0x002fa4f801007387 */ /* 0x000fe80000100800 */
[----:B------:R-:W-:Y:S04]  /*450e0*/  STL.64 [R1], R72 ;  /* 0x0000004801007387 */ /* 0x000fe80000100a00 */
[----:B------:R-:W-:Y:S04]  /*450f0*/  STL.64 [R1+0x8], R74 ;  /* 0x0000084a01007387 */ /* 0x000fe80000100a00 */
[----:B------:R-:W-:Y:S04]  /*45100*/  STL [R1+0x2fa0], R249 ;  /* 0x002fa0f901007387 */ /* 0x000fe80000100800 */
[----:B------:R-:W-:Y:S04]  /*45110*/  STL [R1+0x2f9c], R250 ;  /* 0x002f9cfa01007387 */ /* 0x000fe80000100800 */
[----:B------:R-:W-:Y:S01]  /*45120*/  STL [R1+0x2f98], R251 ;  /* 0x002f98fb01007387 */ /* 0x000fe20000100800 */
[----:B------:R-:W-:Y:S01]  /*45130*/  IMAD.MOV.U32 R203, RZ, RZ, R96 ;  /* 0x000000ffffcb7224 */ /* 0x000fe200078e0060 */
[----:B------:R-:W-:Y:S01]  /*45140*/  MOV R202, R97 ;  /* 0x0000006100ca7202 */ /* 0x000fe20000000f00 */
[----:B------:R-:W-:Y:S01]  /*45150*/  IMAD.MOV.U32 R201, RZ, RZ, R98 ;  /* 0x000000ffffc97224 */ /* 0x000fe200078e0062 */
[----:B------:R-:W-:Y:S01]  /*45160*/  LDS R72, [R252+0xc100] ;  /* 0x00c10000fc487984 */ /* 0x000fe20000000800 */
[----:B------:R-:W-:-:S03]  /*45170*/  IMAD.MOV.U32 R200, RZ, RZ, R99 ;  /* 0x000000ffffc87224 */ /* 0x000fc600078e0063 */
[----:B------:R-:W-:Y:S04]  /*45180*/  LDS R74, [R252+0xd100] ;  /* 0x00d10000fc4a7984 */ /* 0x000fe80000000800 */
[----:B------:R-:W-:Y:S04]  /*45190*/  LDS R73, [R3+0xc100] ;  /* 0x00c1000003497984 */ /* 0x000fe80000000800 */
[----:B------:R-:W1:Y:S01]  /*451a0*/  LDS R75, [R3+0xd100] ;  /* 0x00d10000034b7984 */ /* 0x000e620000000800 */
[C---:B--2---:R-:W-:Y:S08]  /*451b0*/  HMMA.1688.F32.TF32 R244, R68.reuse, R8, R244 ;  /* 0x0000000844f4723c */ /* 0x044ff000000810f4 */
[----:B------:R-:W-:Y:S11]  /*451c0*/  HMMA.1688.F32.TF32 R68, R68, R4, R240 ;  /* 0x000000044444723c */ /* 0x000ff600000810f0 */
[----:B------:R-:W-:Y:S04]  /*451d0*/  @!UPT UIADD3 URZ, URZ, URZ, URZ ;  /* 0x0000003f3f3ff290 */ /* 0x000fe8000fffe03f */
        /* <DEDUP_REMOVED lines=8> */
[----:B------:R-:W-:Y:S04]  /*45260*/  STL [R1+0x2fc4], R68 ;  /* 0x002fc44401007387 */ /* 0x000fe80000100800 */
[----:B------:R-:W-:Y:S04]  /*45270*/  STL [R1+0x2fc0], R69 ;  /* 0x002fc04501007387 */ /* 0x000fe80000100800 */
[----:B------:R-:W-:Y:S04]  /*45280*/  STL [R1+0x2fbc], R70 ;  /* 0x002fbc4601007387 */ /* 0x000fe80000100800 */
[----:B------:R3:W-:Y:S04]  /*45290*/  STL [R1+0x2fb8], R71 ;  /* 0x002fb84701007387 */ /* 0x0007e80000100800 */
[----:B-1----:R-:W2:Y:S01]  /*452a0*/  LDL.LU R88, [R1+0x7a0] ;  /* 0x0007a00001587983 */ /* 0x002ea20000300800 */
[C---:B---3--:R-:W-:Y:S11]  /*452b0*/  HMMA.1688.F32.TF32 R68, R76.reuse, R64, R84 ;  /* 0x000000404c44723c */ /* 0x048ff60000081054 */
[----:B------:R-:W-:Y:S11]  /*452c0*/  @!UPT UIADD3 URZ, URZ, URZ, URZ ;  /* 0x0000003f3f3ff290 */ /* 0x000ff6000fffe03f */
[----:B------:R-:W-:Y:S01]  /*452d0*/  @!UPT UIADD3 URZ, URZ, URZ, URZ ;  /* 0x0000003f3f3ff290 */ /* 0x000fe2000fffe03f */
[----:B------:R-:W-:Y:S04]  /*452e0*/  STL.64 [R1+0x1c0], R68 ;  /* 0x0001c04401007387 */ /* 0x000fe80000100a00 */
[----:B------:R4:W-:Y:S04]  /*452f0*/  STL.64 [R1+0x1c8], R70 ;  /* 0x0001c84601007387 */ /* 0x0009e80000100a00 */
[----:B------:R-:W3:Y:S04]  /*45300*/  LDL.LU R89, [R1+0x7a4] ;  /* 0x0007a40001597983 */ /* 0x000ee80000300800 */
[----:B------:R-:W3:Y:S04]  /*45310*/  LDL.LU R90, [R1+0x7a8] ;  /* 0x0007a800015a7983 */ /* 0x000ee80000300800 */
[----:B------:R-:W3:Y:S04]  /*45320*/  LDL.LU R91, [R1+0x7ac] ;  /* 0x0007ac00015b7983 */ /* 0x000ee80000300800 */
[----:B------:R-:W3:Y:S04]  /*45330*/  LDL.LU R84, [R1+0x790] ;  /* 0x0007900001547983 */ /* 0x000ee80000300800 */
[----:B------:R-:W3:Y:S01]  /*45340*/  LDL.LU R85, [R1+0x794] ;  /* 0x0007940001557983 */ /* 0x000ee20000300800 */
[----:B----4-:R-:W-:Y:S03]  /*45350*/  HMMA.1688.F32.TF32 R68, R76, R60, R80 ;  /* 0x0000003c4c44723c */ /* 0x010fe60000081050 */
        /* <DEDUP_REMOVED lines=9> */
[----:B------:R-:W-:Y:S01]  /*453f0*/  IMAD.MOV.U32 R248, RZ, RZ, R68 ;  /* 0x000000fffff87224 */ /* 0x000fe200078e0044 */
[----:B------:R-:W-:Y:S04]  /*45400*/  STL [R1+0x2fd4], R251 ;  /* 0x002fd4fb01007387 */ /* 0x000fe80000100800 */
[----:B------:R-:W-:Y:S04]  /*45410*/  STL [R1+0x2fd0], R250 ;  /* 0x002fd0fa01007387 */ /* 0x000fe80000100800 */
[----:B------:R-:W-:Y:S04]  /*45420*/  STL [R1+0x2fcc], R249 ;  /* 0x002fccf901007387 */ /* 0x000fe80000100800 */
[----:B------:R-:W-:Y:S01]  /*45430*/  STL [R1+0x2fc8], R248 ;  /* 0x002fc8f801007387 */ /* 0x000fe20000100800 */
        /* <DEDUP_REMOVED lines=13> */
[C---:B---3--:R-:W-:Y:S08]  /*45510*/  HMMA.1688.F32.TF32 R88, R76.reuse, R52, R88 ;  /* 0x000000344c58723c */ /* 0x048ff00000081058 */
[C---:B----4-:R-:W-:Y:S11]  /*45520*/  HMMA.1688.F32.TF32 R84, R76.reuse, R48, R84 ;  /* 0x000000304c54723c */ /* 0x050ff60000081054 */
[----:B------:R-:W-:Y:S05]  /*45530*/  @!UPT UIADD3 URZ, URZ, URZ, URZ ;  /* 0x0000003f3f3ff290 */ /* 0x000fea000fffe03f */
[----:B------:R-:W-:Y:S01]  /*45540*/  IMAD.MOV.U32 R71, RZ, RZ, R91 ;  /* 0x000000ffff477224 */ /* 0x000fe200078e005b */
[----:B------:R-:W-:Y:S01]  /*45550*/  MOV R69, R89 ;  /* 0x0000005900457202 */ /* 0x000fe20000000f00 */
[----:B------:R-:W-:Y:S02]  /*45560*/  IMAD.MOV.U32 R70, RZ, RZ, R90 ;  /* 0x000000ffff467224 */ /* 0x000fe400078e005a */
[----:B------:R-:W-:Y:S01]  /*45570*/  IMAD.MOV.U32 R68, RZ, RZ, R88 ;  /* 0x000000ffff447224 */ /* 0x000fe200078e0058 */
[----:B------:R-:W-:Y:S04]  /*45580*/  STL [R1+0x2ff4], R71 ;  /* 0x002ff44701007387 */ /* 0x000fe80000100800 */
[----:B------:R-:W-:Y:S04]  /*45590*/  STL [R1+0x2ff0], R70 ;  /* 0x002ff04601007387 */ /* 0x000fe80000100800 */
[----:B------:R-:W-:Y:S04]  /*455a0*/  STL [R1+0x2fec], R69 ;  /* 0x002fec4501007387 */ /* 0x000fe80000100800 */
[----:B------:R1:W-:Y:S02]  /*455b0*/  STL [R1+0x2fe8], R68 ;  /* 0x002fe84401007387 */ /* 0x0003e40000100800 */
[----:B-1----:R-:W-:Y:S01]  /*455c0*/  HMMA.1688.F32.TF32 R68, R76, R44, R80 ;  /* 0x0000002c4c44723c */ /* 0x002fe20000081050 */
[----:B------:R-:W-:Y:S01]  /*455d0*/  IMAD.MOV.U32 R22, RZ, RZ, R87 ;  /* 0x000000ffff167224 */ /* 0x000fe200078e0057 */
[----:B------:R-:W-:Y:S01]  /*455e0*/  MOV R14, R85 ;  /* 0x00000055000e7202 */ /* 0x000fe20000000f00 */
[----:B------:R-:W-:-:S02]  /*455f0*/  IMAD.MOV.U32 R18, RZ, RZ, R86 ;  /* 0x000000ffff127224 */ /* 0x000fc400078e0056 */
[----:B------:R-:W-:Y:S01]  /*45600*/  IMAD.MOV.U32 R6, RZ, RZ, R84 ;  /* 0x000000ffff067224 */ /* 0x000fe200078e0054 */
[----:B------:R-:W-:Y:S04]  /*45610*/  STL [R1+0x3004], R22 ;  /* 0x0030041601007387 */ /* 0x000fe80000100800 */
[----:B------:R-:W-:Y:S04]  /*45620*/  STL [R1+0x3000], R18 ;  /* 0x0030001201007387 */ /* 0x000fe80000100800 */
[----:B------:R-:W-:Y:S04]  /*45630*/  STL [R1+0x2ffc], R14 ;  /* 0x002ffc0e01007387 */ /* 0x000fe80000100800 */
[----:B------:R-:W-:Y:S06]  /*45640*/  STL [R1+0x2ff8], R6 ;  /* 0x002ff80601007387 */ /* 0x000fec0000100800 */
        /* <DEDUP_REMOVED lines=54> */
[C---:B----4-:R-:W-:Y:S08]  /*459b0*/  HMMA.1688.F32.TF32 R104, R76.reuse, R32, R104 ;  /* 0x000000204c68723c */ /* 0x050ff00000081068 */
[C---:B--2---:R-:W-:Y:S08]  /*459c0*/  HMMA.1688.F32.TF32 R80, R76.reuse, R8, R80 ;  /* 0x000000084c50723c */ /* 0x044ff00000081050 */
[C---:B------:R-:W-:Y:S08]  /*459d0*/  HMMA.1688.F32.TF32 R100, R76.reuse, R28, R100 ;  /* 0x0000001c4c64723c */ /* 0x040ff00000081064 */
[C---:B------:R-:W-:Y:S08]  /*459e0*/  HMMA.1688.F32.TF32 R96, R76.reuse, R24, R96 ;  /* 0x000000184c60723c */ /* 0x040ff00000081060 */
[C---:B------:R-:W-:Y:S08]  /*459f0*/  HMMA.1688.F32.TF32 R92, R76.reuse, R20, R92 ;  /* 0x000000144c5c723c */ /* 0x040ff0000008105c */
[C---:B------:R-:W-:Y:S08]  /*45a00*/  HMMA.1688.F32.TF32 R88, R76.reuse, R16, R88 ;  /* 0x000000104c58723c */ /* 0x040ff00000081058 */
[C---:B------:R-:W-:Y:S08]  /*45a10*/  HMMA.1688.F32.TF32 R84, R76.reuse, R12, R84 ;  /* 0x0000000c4c54723c */ /* 0x040ff00000081054 */
[----:B------:R-:W-:Y:S11]  /*45a20*/  HMMA.1688.F32.TF32 R76, R76, R4, R240 ;  /* 0x000000044c4c723c */ /* 0x000ff600000810f0 */
[----:B------:R-:W-:Y:S04]  /*45a30*/  @!UPT UIADD3 URZ, URZ, URZ, URZ ;  /* 0x0000003f3f3ff290 */ /* 0x000fe8000fffe03f */
[----:B------:R-:W-:Y:S04]  /*45a40*/  STL.64 [R1+0xf0], R84 ;  /* 0x0000f05401007387 */ /* 0x000fe80000100a00 */
[----:B------:R-:W-:Y:S04]  /*45a50*/  STL.64 [R1+0xf8], R86 ;  /* 0x0000f85601007387 */ /* 0x000fe80000100a00 */
[----:B------:R-:W2:Y:S04]  /*45a60*/  LDL.LU R240, [R1+0x390] ;  /* 0x0003900001f07983 */ /* 0x000ea80000300800 */
[----:B------:R1:W-:Y:S04]  /*45a70*/  STL.64 [R1+0xe0], R80 ;  /* 0x0000e05001007387 */ /* 0x0003e80000100a00 */
[----:B------:R3:W-:Y:S04]  /*45a80*/  STL.64 [R1+0xe8], R82 ;  /* 0x0000e85201007387 */ /* 0x0007e80000100a00 */
[----:B------:R-:W-:Y:S04]  /*45a90*/  STL.64 [R1+0xd0], R76 ;  /* 0x0000d04c01007387 */ /* 0x000fe80000100a00 */
[----:B------:R-:W-:Y:S04]  /*45aa0*/  STL.64 [R1+0xd8], R78 ;  /* 0x0000d84e01007387 */ /* 0x000fe80000100a00 */
[----:B------:R-:W2:Y:S04]  /*45ab0*/  LDL.LU R241, [R1+0x394] ;  /* 0x0003940001f17983 */ /* 0x000ea80000300800 */
[----:B------:R-:W2:Y:S04]  /*45ac0*/  LDL.LU R242, [R1+0x398] ;  /* 0x0003980001f27983 */ /* 0x000ea80000300800 */
[----:B------:R-:W2:Y:S04]  /*45ad0*/  LDL.LU R243, [R1+0x39c] ;  /* 0x00039c0001f37983 */ /* 0x000ea80000300800 */
[----:B-1----:R-:W4:Y:S04]  /*45ae0*/  LDL.LU R80, [R1+0x3a0] ;  /* 0x0003a00001507983 */ /* 0x002f280000300800 */
[----:B------:R-:W4:Y:S04]  /*45af0*/  LDL.LU R81, [R1+0x3a4] ;  /* 0x0003a40001517983 */ /* 0x000f280000300800 */
[----:B---3--:R-:W4:Y:S04]  /*45b00*/  LDL.LU R82, [R1+0x3a8] ;  /* 0x0003a80001527983 */ /* 0x008f280000300800 */
[----:B------:R-:W4:Y:S01]  /*45b10*/  LDL.LU R83, [R1+0x3ac] ;  /* 0x0003ac0001537983 */ /* 0x000f220000300800 */
[----:B------:R-:W-:-:S03]  /*45b20*/  IMAD.MOV.U32 R15, RZ, RZ, R88 ;  /* 0x000000ffff0f7224 */ /* 0x000fc600078e0058 */
[----:B------:R-:W3:Y:S01]  /*45b30*/  LDL.LU R84, [R1+0x3b0] ;  /* 0x0003b00001547983 */ /* 0x000ee20000300800 */
[----:B------:R-:W-:-:S03]  /*45b40*/  MOV R7, R89 ;  /* 0x0000005900077202 */ /* 0x000fc60000000f00 */
[----:B------:R-:W3:Y:S01]  /*45b50*/  LDL.LU R85, [R1+0x3b4] ;  /* 0x0003b40001557983 */ /* 0x000ee20000300800 */
[----:B------:R-:W-:-:S03]  /*45b60*/  IMAD.MOV.U32 R10, RZ, RZ, R90 ;  /* 0x000000ffff0a7224 */ /* 0x000fc600078e005a */
[----:B------:R-:W3:Y:S01]  /*45b70*/  LDL.LU R86, [R1+0x3b8] ;  /* 0x0003b80001567983 */ /* 0x000ee20000300800 */
[----:B------:R-:W-:-:S03]  /*45b80*/  IMAD.MOV.U32 R11, RZ, RZ, R91 ;  /* 0x000000ffff0b7224 */ /* 0x000fc600078e005b */
[----:B------:R-:W3:Y:S01]  /*45b90*/  LDL.LU R87, [R1+0x3bc] ;  /* 0x0003bc0001577983 */ /* 0x000ee20000300800 */
[----:B------:R-:W-:-:S03]  /*45ba0*/  IMAD.MOV.U32 R248, RZ, RZ, R96 ;  /* 0x000000fffff87224 */ /* 0x000fc600078e0060 */
[----:B------:R-:W2:Y:S01]  /*45bb0*/  LDL.LU R88, [R1+0x3c0] ;  /* 0x0003c00001587983 */ /* 0x000ea20000300800 */
[----:B------:R-:W-:-:S03]  /*45bc0*/  MOV R249, R97 ;  /* 0x0000006100f97202 */ /* 0x000fc60000000f00 */
[----:B------:R-:W2:Y:S01]  /*45bd0*/  LDL.LU R89, [R1+0x3c4] ;  /* 0x0003c40001597983 */ /* 0x000ea20000300800 */
[----:B------:R-:W-:-:S03]  /*45be0*/  IMAD.MOV.U32 R250, RZ, RZ, R98 ;  /* 0x000000fffffa7224 */ /* 0x000fc600078e0062 */
[----:B------:R-:W2:Y:S01]  /*45bf0*/  LDL.LU R90, [R1+0x3c8] ;  /* 0x0003c800015a7983 */ /* 0x000ea20000300800 */
[----:B------:R-:W-:-:S03]  /*45c00*/  IMAD.MOV.U32 R251, RZ, RZ, R99 ;  /* 0x000000fffffb7224 */ /* 0x000fc600078e0063 */
[----:B------:R-:W2:Y:S01]  /*45c10*/  LDL.LU R91, [R1+0x3cc] ;  /* 0x0003cc00015b7983 */ /* 0x000ea20000300800 */
        /* <DEDUP_REMOVED lines=90> */
[----:B------:R-:W-:-:S03]  /*461c0*/  MOV R70, R109 ;  /* 0x0000006d00467202 */ /* 0x000fc60000000f00 */
[----:B------:R-:W4:Y:S01]  /*461d0*/  LDL.LU R117, [R1+0x434] ;  /* 0x0004340001757983 */ /* 0x000f220000300800 */
[----:B------:R-:W-:-:S03]  /*461e0*/  IMAD.MOV.U32 R69, RZ, RZ, R110 ;  /* 0x000000ffff457224 */ /* 0x000fc600078e006e */
[----:B------:R-:W4:Y:S01]  /*461f0*/  LDL.LU R118, [R1+0x438] ;  /* 0x0004380001767983 */ /* 0x000f220000300800 */
[----:B------:R-:W-:-:S03]  /*46200*/  IMAD.MOV.U32 R68, RZ, RZ, R111 ;  /* 0x000000ffff447224 */ /* 0x000fc600078e006f */
[----:B------:R-:W4:Y:S04]  /*46210*/  LDL.LU R119, [R1+0x43c] ;  /* 0x00043c0001777983 */ /* 0x000f280000300800 */
[----:B------:R-:W4:Y:S04]  /*46220*/  LDL.LU R108, [R1+0x410] ;  /* 0x00041000016c7983 */ /* 0x000f280000300800 */
        /* <DEDUP_REMOVED lines=29> */
[----:B--2---:R-:W2:Y:S04]  /*46400*/  LDL.LU.64 R206, [R1+0x30e8] ;  /* 0x0030e80001ce7983 */ /* 0x004ea80000300a00 */
[----:B------:R-:W2:Y:S04]  /*46410*/  LDL.LU.64 R204, [R1+0x30e0] ;  /* 0x0030e00001cc7983 */ /* 0x000ea80000300a00 */
[----:B------:R-:W-:Y:S04]  /*46420*/  STL.64 [R1+0x4a0], R220 ;  /* 0x0004a0dc01007387 */ /* 0x000fe80000100a00 */
[----:B------:R3:W-:Y:S04]  /*46430*/  STL.64 [R1+0x4a8], R222 ;  /* 0x0004a8de01007387 */ /* 0x0007e80000100a00 */
[----:B---3--:R-:W3:Y:S04]  /*46440*/  LDL.LU.64 R222, [R1+0x30d8] ;  /* 0x0030d80001de7983 */ /* 0x008ee80000300a00 */
[----:B------:R-:W4:Y:S04]  /*46450*/  LDL.LU.64 R220, [R1+0x30d0] ;  /* 0x0030d00001dc7983 */ /* 0x000f280000300a00 */
[----:B------:R1:W-:Y:S04]  /*46460*/  STL.64 [R1+0x490], R148 ;  /* 0x0004909401007387 */ /* 0x0003e80000100a00 */
[----:B------:R-:W-:Y:S04]  /*46470*/  STL.64 [R1+0x498], R150 ;  /* 0x0004989601007387 */ /* 0x000fe80000100a00 */
[----:B-1----:R-:W2:Y:S04]  /*46480*/  LDL.LU.64 R148, [R1+0x30c8] ;  /* 0x0030c80001947983 */ /* 0x002ea80000300a00 */
[----:B------:R-:W-:Y:S04]  /*46490*/  STL.64 [R1+0x480], R196 ;  /* 0x000480c401007387 */ /* 0x000fe80000100a00 */
[----:B------:R1:W-:Y:S01]  /*464a0*/  STL.64 [R1+0x488], R198 ;  /* 0x000488c601007387 */ /* 0x0003e20000100a00 */
[C---:B------:R-:W-:Y:S03]  /*464b0*/  HMMA.1688.F32.TF32 R160, R72.reuse, R32, R160 ;  /* 0x0000002048a0723c */ /* 0x040fe600000810a0 */
[----:B-1----:R-:W2:Y:S04]  /*464c0*/  LDL.LU.64 R198, [R1+0x30c0] ;  /* 0x0030c00001c67983 */ /* 0x002ea80000300a00 */
[----:B------:R-:W2:Y:S04]  /*464d0*/  LDL.LU.64 R196, [R1+0x30b8] ;  /* 0x0030b80001c47983 */ /* 0x000ea80000300a00 */
[----:B------:R1:W-:Y:S04]  /*464e0*/  STL.64 [R1+0x470], R152 ;  /* 0x0004709801007387 */ /* 0x0003e80000100a00 */
[----:B------:R-:W-:Y:S04]  /*464f0*/  STL.64 [R1+0x478], R154 ;  /* 0x0004789a01007387 */ /* 0x000fe80000100a00 */
[----:B-1----:R-:W2:Y:S04]  /*46500*/  LDL.LU.64 R152, [R1+0x30b0] ;  /* 0x0030b00001987983 */ /* 0x002ea80000300a00 */
[----:B------:R1:W-:Y:S04]  /*46510*/  STL.64 [R1+0x460], R156 ;  /* 0x0004609c01007387 */ /* 0x0003e80000100a00 */
[----:B------:R-:W-:Y:S04]  /*46520*/  STL.64 [R1+0x468], R158 ;  /* 0x0004689e01007387 */ /* 0x000fe80000100a00 */
[----:B-1----:R-:W2:Y:S04]  /*46530*/  LDL.LU.64 R156, [R1+0x30a8] ;  /* 0x0030a800019c7983 */ /* 0x002ea80000300a00 */
[----:B------:R-:W-:Y:S04]  /*46540*/  STL.64 [R1+0x450], R144 ;  /* 0x0004509001007387 */ /* 0x000fe80000100a00 */
[----:B------:R1:W-:Y:S04]  /*46550*/  STL.64 [R1+0x458], R146 ;  /* 0x0004589201007387 */ /* 0x0003e80000100a00 */
[----:B------:R-:W-:Y:S04]  /*46560*/  STL.64 [R1+0x440], R140 ;  /* 0x0004408c01007387 */ /* 0x000fe80000100a00 */
[----:B------:R1:W-:Y:S02]  /*46570*/  STL.64 [R1+0x448], R142 ;  /* 0x0004488e01007387 */ /* 0x0003e40000100a00 */
[C---:B-1----:R-:W-:Y:S08]  /*46580*/  HMMA.1688.F32.TF32 R144, R72.reuse, R28, R164 ;  /* 0x0000001c4890723c */ /* 0x042ff000000810a4 */
[C---:B------:R-:W-:Y:S08]  /*46590*/  HMMA.1688.F32.TF32 R140, R72.reuse, R24, R136 ;  /* 0x00000018488c723c */ /* 0x040ff00000081088 */
        /* <DEDUP_REMOVED lines=19> */
[----:B------:R-:W-:Y:S01]  /*466d0*/  LDS R74, [R252+0xd200] ;  /* 0x00d20000fc4a7984 */ /* 0x000fe20000000800 */
[C---:B-1----:R-:W-:Y:S03]  /*466e0*/  HMMA.1688.F32.TF32 R120, R76.reuse, R64, R116 ;  /* 0x000000404c78723c */ /* 0x042fe60000081074 */
[----:B------:R-:W-:Y:S04]  /*466f0*/  LDS R73, [R3+0xc200] ;  /* 0x00c2000003497984 */ /* 0x000fe80000000800 */
[----:B------:R-:W1:Y:S01]  /*46700*/  LDS R75, [R3+0xd200] ;  /* 0x00d20000034b7984 */ /* 0x000e620000000800 */
        /* <DEDUP_REMOVED lines=28> */
[----:B-1----:R-:W2:Y:S04]  /*468d0*/  LDL.LU R88, [R1+0x280] ;  /* 0x0002800001587983 */ /* 0x002ea80000300800 */
[----:B------:R-:W-:Y:S04]  /*468e0*/  STL.64 [R1+0x3a0], R84 ;  /* 0x0003a05401007387 */ /* 0x000fe80000100a00 */
[----:B------:R-:W-:Y:S04]  /*468f0*/  STL.64 [R1+0x3a8], R86 ;  /* 0x0003a85601007387 */ /* 0x000fe80000100a00 */
[----:B------:R1:W-:Y:S04]  /*46900*/  STL.64 [R1+0x390], R80 ;  /* 0x0003905001007387 */ /* 0x0003e80000100a00 */
        /* <DEDUP_REMOVED lines=84> */
[C---:B----4-:R-:W-:Y:S11]  /*46e50*/  HMMA.1688.F32.TF32 R168, R76.reuse, R12, R168 ;  /* 0x0000000c4ca8723c */ /* 0x050ff600000810a8 */
[----:B------:R-:W-:Y:S04]  /*46e60*/  @!UPT UIADD3 URZ, URZ, URZ, URZ ;  /* 0x0000003f3f3ff290 */ /* 0x000fe8000fffe03f */
[----:B------:R1:W-:Y:S04]  /*46e70*/  STL.64 [R1+0x380], R160 ;  /* 0x000380a001007387 */ /* 0x0003e80000100a00 */
[----:B------:R-:W-:Y:S04]  /*46e80*/  STL.64 [R1+0x388], R162 ;  /* 0x000388a201007387 */ /* 0x000fe80000100a00 */
[----:B-1----:R-:W2:Y:S04]  /*46e90*/  LDL.LU.64 R160, [R1+0x30a0] ;  /* 0x0030a00001a07983 */ /* 0x002ea80000300a00 */
[----:B------:R1:W-:Y:S04]  /*46ea0*/  STL.64 [R1+0x370], R164 ;  /* 0x000370a401007387 */ /* 0x0003e80000100a00 */
[----:B------:R-:W-:Y:S04]  /*46eb0*/  STL.64 [R1+0x378], R166 ;  /* 0x000378a601007387 */ /* 0x000fe80000100a00 */
[----:B-1----:R-:W3:Y:S04]  /*46ec0*/  LDL.LU.64 R164, [R1+0x3098] ;  /* 0x0030980001a47983 */ /* 0x002ee80000300a00 */
[----:B------:R1:W-:Y:S04]  /*46ed0*/  STL.64 [R1+0x360], R168 ;  /* 0x000360a801007387 */ /* 0x0003e80000100a00 */
[----:B------:R-:W-:Y:S01]  /*46ee0*/  STL.64 [R1+0x368], R170 ;  /* 0x000368aa01007387 */ /* 0x000fe20000100a00 */
[C---:B------:R-:W-:Y:S01]  /*46ef0*/  HMMA.1688.F32.TF32 R144, R76.reuse, R8, R144 ;  /* 0x000000084c90723c */ /* 0x040fe20000081090 */
[----:B------:R-:W-:Y:S01]  /*46f00*/  IMAD.MOV.U32 R242, RZ, RZ, R2 ;  /* 0x000000fffff27224 */ /* 0x000fe200078e0002 */
[----:B------:R-:W-:Y:S01]  /*46f10*/  MOV R243, R0 ;  /* 0x0000000000f37202 */ /* 0x000fe20000000f00 */
[----:B------:R-:W-:Y:S04]  /*46f20*/  LDS R170, [R252+0xd300] ;  /* 0x00d30000fcaa7984 */ /* 0x000fe80000000800 */
[----:B-1----:R-:W4:Y:S01]  /*46f30*/  LDL.LU.64 R168, [R1+0x3090] ;  /* 0x0030900001a87983 */ /* 0x002f220000300a00 */
[----:B------:R-:W-:Y:S03]  /*46f40*/  HMMA.1688.F32.TF32 R76, R76, R4, R104 ;  /* 0x000000044c4c723c */ /* 0x000fe60000081068 */
[----:B------:R-:W-:Y:S04]  /*46f50*/  LDS R104, [R252+0xc280] ;  /* 0x00c28000fc687984 */ /* 0x000fe80000000800 */
[----:B------:R-:W-:Y:S01]  /*46f60*/  LDS R106, [R252+0xd280] ;  /* 0x00d28000fc6a7984 */ /* 0x000fe20000000800 */
[C---:B------:R-:W-:Y:S03]  /*46f70*/  HMMA.1688.F32.TF32 R136, R72.reuse, R60, R136 ;  /* 0x0000003c4888723c */ /* 0x040fe60000081088 */
[----:B------:R-:W-:Y:S04]  /*46f80*/  LDS R105, [R3+0xc280] ;  /* 0x00c2800003697984 */ /* 0x000fe80000000800 */
[----:B------:R-:W-:Y:S04]  /*46f90*/  STL.64 [R1+0x350], R144 ;  /* 0x0003509001007387 */ /* 0x000fe80000100a00 */
[----:B------:R-:W-:Y:S04]  /*46fa0*/  STL.64 [R1+0x358], R146 ;  /* 0x0003589201007387 */ /* 0x000fe80000100a00 */
[----:B------:R-:W-:Y:S04]  /*46fb0*/  STL.64 [R1+0x240], R76 ;  /* 0x0002404c01007387 */ /* 0x000fe80000100a00 */
[----:B------:R1:W-:Y:S01]  /*46fc0*/  STL.64 [R1+0x248], R78 ;  /* 0x0002484e01007387 */ /* 0x0003e20000100a00 */
[C---:B------:R-:W-:Y:S03]  /*46fd0*/  HMMA.1688.F32.TF32 R132, R72.reuse, R56, R132 ;  /* 0x000000384884723c */ /* 0x040fe60000081084 */
[----:B------:R-:W2:Y:S04]  /*46fe0*/  LDS R107, [R3+0xd280] ;  /* 0x00d28000036b7984 */ /* 0x000ea80000000800 */
[----:B------:R-:W-:Y:S01]  /*46ff0*/  LDS R171, [R3+0xd300] ;  /* 0x00d3000003ab7984 */ /* 0x000fe20000000800 */
[C---:B-1----:R-:W-:Y:S11]  /*47000*/  HMMA.1688.F32.TF32 R76, R72.reuse, R64, R140 ;  /* 0x00000040484c723c */ /* 0x042ff6000008108c */
[----:B------:R-:W-:Y:S11]  /*47010*/  @!UPT UIADD3 URZ, URZ, URZ, URZ ;  /* 0x0000003f3f3ff290 */ /* 0x000ff6000fffe03f */
[----:B------:R-:W-:Y:S01]  /*47020*/  @!UPT UIADD3 URZ, URZ, URZ, URZ ;  /* 0x0000003f3f3ff290 */ /* 0x000fe2000fffe03f */
        /* <DEDUP_REMOVED lines=32> */
[----:B------:R-:W-:Y:S02]  /*47230*/  HMMA.1688.F32.TF32 R84, R72, R12, R84 ;  /* 0x0000000c4854723c */ /* 0x000fe40000081054 */
[----:B------:R-:W-:Y:S04]  /*47240*/  STL.64 [R1+0x290], R92 ;  /* 0x0002905c01007387 */ /* 0x000fe80000100a00 */
[----:B------:R-:W-:Y:S09]  /*47250*/  STL.64 [R1+0x298], R94 ;  /* 0x0002985e01007387 */ /* 0x000ff20000100a00 */
[----:B------:R1:W-:Y:S01]  /*47260*/  STL.64 [R1+0x280], R76 ;  /* 0x0002804c01007387 */ /* 0x0003e20000100a00 */
[----:B------:R-:W-:-:S02]  /*47270*/  IMAD.MOV.U32 R2, RZ, RZ, R78 ;  /* 0x000000ffff027224 */ /* 0x000fc400078e004e */
[----:B------:R-:W-:Y:S02]  /*47280*/  IMAD.MOV.U32 R0, RZ, RZ, R79 ;  /* 0x000000ffff007224 */ /* 0x000fe400078e004f */
[C---:B-1----:R-:W-:Y:S03]  /*47290*/  HMMA.1688.F32.TF32 R76, R72.reuse, R8, R80 ;  /* 0x00000008484c723c */ /* 0x042fe60000081050 */
[----:B------:R-:W-:Y:S04]  /*472a0*/  STL [R1+0x2f64], R0 ;  /* 0x002f640001007387 */ /* 0x000fe80000100800 */
[----:B------:R-:W-:Y:S04]  /*472b0*/  STL [R1+0x2f60], R2 ;  /* 0x002f600201007387 */ /* 0x000fe80000100800 */
[----:B------:R1:W-:Y:S01]  /*472c0*/  STL.64 [R1+0x270], R84 ;  /* 0x0002705401007387 */ /* 0x0003e20000100a00 */
[----:B------:R-:W-:Y:S03]  /*472d0*/  HMMA.1688.F32.TF32 R72, R72, R4, R240 ;  /* 0x000000044848723c */ /* 0x000fe600000810f0 */
[----:B------:R1:W-:Y:S08]  /*472e0*/  STL.64 [R1+0x278], R86 ;  /* 0x0002785601007387 */ /* 0x0003f00000100a00 */
[----:B------:R2:W-:Y:S04]  /*472f0*/  STL.64 [R1+0x260], R76 ;  /* 0x0002604c01007387 */ /* 0x0005e80000100a00 */
[----:B------:R-:W2:Y:S04]  /*47300*/  LDL.LU R240, [R1+0x4d0] ;  /* 0x0004d00001f07983 */ /* 0x000ea80000300800 */
[----:B------:R-:W2:Y:S04]  /*47310*/  LDL.LU R241, [R1+0x4d4] ;  /* 0x0004d40001f17983 */ /* 0x000ea80000300800 */
[----:B------:R-:W2:Y:S04]  /*47320*/  LDL.LU R242, [R1+0x4d8] ;  /* 0x0004d80001f27983 */ /* 0x000ea80000300800 */
[----:B------:R-:W2:Y:S04]  /*47330*/  LDL.LU R243, [R1+0x4dc] ;  /* 0x0004dc0001f37983 */ /* 0x000ea80000300800 */
[----:B------:R-:W2:Y:S04]  /*47340*/  LDL.LU R92, [R1+0x950] ;  /* 0x00095000015c7983 */ /* 0x000ea80000300800 */
[----:B------:R-:W2:Y:S01]  /*47350*/  LDL.LU R93, [R1+0x954] ;  /* 0x00095400015d7983 */ /* 0x000ea20000300800 */
[----:B----4-:R-:W-:-:S03]  /*47360*/  IMAD.MOV.U32 R94, RZ, RZ, R169 ;  /* 0x000000ffff5e7224 */ /* 0x010fc600078e00a9 */
[----:B------:R-:W4:Y:S01]  /*47370*/  LDL.LU R169, [R1+0x308c] ;  /* 0x00308c0001a97983 */ /* 0x000f220000300800 */
[----:B------:R-:W-:-:S03]  /*47380*/  IMAD.MOV.U32 R95, RZ, RZ, R168 ;  /* 0x000000ffff5f7224 */ /* 0x000fc600078e00a8 */
[----:B------:R-:W2:Y:S04]  /*47390*/  LDL.LU R168, [R1+0x3088] ;  /* 0x0030880001a87983 */ /* 0x000ea80000300800 */
[----:B------:R-:W3:Y:S04]  /*473a0*/  LDL.LU R96, [R1+0x960] ;  /* 0x0009600001607983 */ /* 0x000ee80000300800 */
[----:B------:R-:W3:Y:S04]  /*473b0*/  LDL.LU R97, [R1+0x964] ;  /* 0x0009640001617983 */ /* 0x000ee80000300800 */
[----:B------:R-:W3:Y:S04]  /*473c0*/  LDL.LU R98, [R1+0x968] ;  /* 0x0009680001627983 */ /* 0x000ee80000300800 */
[----:B------:R-:W3:Y:S04]  /*473d0*/  LDL.LU R99, [R1+0x96c] ;  /* 0x00096c0001637983 */ /* 0x000ee80000300800 */
[----:B------:R-:W3:Y:S04]  /*473e0*/  LDL.LU R100, [R1+0x970] ;  /* 0x0009700001647983 */ /* 0x000ee80000300800 */
[----:B------:R-:W3:Y:S01]  /*473f0*/  LDL.LU R101, [R1+0x974] ;  /* 0x0009740001657983 */ /* 0x000ee20000300800 */
[----:B----4-:R-:W-:Y:S01]  /*47400*/  MOV R103, R169 ;  /* 0x000000a900677202 */ /* 0x010fe20000000f00 */
[----:B--2---:R-:W-:-:S02]  /*47410*/  IMAD.MOV.U32 R102, RZ, RZ, R168 ;  /* 0x000000ffff667224 */ /* 0x004fc400078e00a8 */
        /* <DEDUP_REMOVED lines=20> */
[----:B-1----:R-:W4:Y:S04]  /*47560*/  LDL.LU R84, [R1+0x930] ;  /* 0x0009300001547983 */ /* 0x002f280000300800 */
[----:B------:R-:W4:Y:S04]  /*47570*/  LDL.LU R85, [R1+0x934] ;  /* 0x0009340001557983 */ /* 0x000f280000300800 */
[----:B------:R-:W4:Y:S04]  /*47580*/  LDL.LU R86, [R1+0x938] ;  /* 0x0009380001567983 */ /* 0x000f280000300800 */
[----:B------:R-:W4:Y:S01]  /*47590*/  LDL.LU R87, [R1+0x93c] ;  /* 0x00093c0001577983 */ /* 0x000f220000300800 */
[----:B------:R-:W-:Y:S01]  /*475a0*/  IMAD.MOV.U32 R0, RZ, RZ, R78 ;  /* 0x000000ffff007224 */ /* 0x000fe200078e004e */
[----:B------:R-:W-:-:S02]  /*475b0*/  MOV R2, R79 ;  /* 0x0000004f00027202 */ /* 0x000fc40000000f00 */
[C---:B------:R-:W-:Y:S01]  /*475c0*/  HMMA.1688.F32.TF32 R76, R104.reuse, R64, R240 ;  /* 0x00000040684c723c */ /* 0x040fe200000810f0 */
[----:B------:R-:W4:Y:S04]  /*475d0*/  LDL.LU R80, [R1+0x920] ;  /* 0x0009200001507983 */ /* 0x000f280000300800 */
[----:B------:R-:W4:Y:S04]  /*475e0*/  LDL.LU R81, [R1+0x924] ;  /* 0x0009240001517983 */ /* 0x000f280000300800 */
[----:B------:R-:W4:Y:S04]  /*475f0*/  LDL.LU R82, [R1+0x928] ;  /* 0x0009280001527983 */ /* 0x000f280000300800 */
[----:B------:R-:W4:Y:S01]  /*47600*/  LDL.LU R83, [R1+0x92c] ;  /* 0x00092c0001537983 */ /* 0x000f220000300800 */
[----:B---3--:R-:W-:Y:S01]  /*47610*/  HMMA.1688.F32.TF32 R100, R104, R48, R100 ;  /* 0x000000306864723c */ /* 0x008fe20000081064 */
[----:B------:R-:W-:-:S02]  /*47620*/  IMAD.MOV.U32 R166, RZ, RZ, R153 ;  /* 0x000000ffffa67224 */ /* 0x000fc400078e0099 */
[----:B------:R-:W-:Y:S01]  /*47630*/  IMAD.MOV.U32 R167, RZ, RZ, R152 ;  /* 0x000000ffffa77224 */ /* 0x000fe200078e0098 */
[----:B------:R-:W-:Y:S04]  /*47640*/  LDS R240, [R252+0xc380] ;  /* 0x00c38000fcf07984 */ /* 0x000fe80000000800 */
[----:B------:R-:W-:Y:S01]  /*47650*/  HMMA.1688.F32.TF32 R92, R104, R40, R92 ;  /* 0x00000028685c723c */ /* 0x000fe2000008105c */
[----:B------:R-:W-:Y:S04]  /*47660*/  STL [R1+0x2e04], R76 ;  /* 0x002e044c01007387 */ /* 0x000fe80000100800 */
[----:B------:R-:W-:Y:S04]  /*47670*/  STL [R1+0x2df0], R77 ;  /* 0x002df04d01007387 */ /* 0x000fe80000100800 */
[----:B------:R-:W-:Y:S04]  /*47680*/  STL [R1+0x2dec], R78 ;  /* 0x002dec4e01007387 */ /* 0x000fe80000100800 */
[----:B------:R1:W-:Y:S04]  /*47690*/  STL [R1+0x2de8], R79 ;  /* 0x002de84f01007387 */ /* 0x0003e80000100800 */
[----:B------:R-:W-:Y:S04]  /*476a0*/  LDS R242, [R252+0xd380] ;  /* 0x00d38000fcf27984 */ /* 0x000fe80000000800 */
[----:B------:R-:W-:Y:S04]  /*476b0*/  LDS R241, [R3+0xc380] ;  /* 0x00c3800003f17984 */ /* 0x000fe80000000800 */
[----:B------:R-:W-:Y:S01]  /*476c0*/  LDS R243, [R3+0xd380] ;  /* 0x00d3800003f37984 */ /* 0x000fe20000000800 */
[----:B--2---:R-:W-:-:S03]  /*476d0*/  IMAD.MOV.U32 R115, RZ, RZ, R168 ;  /* 0x000000ffff737224 */ /* 0x004fc600078e00a8 */
[----:B------:R-:W-:Y:S01]  /*476e0*/  LDS R168, [R252+0xc300] ;  /* 0x00c30000fca87984 */ /* 0x000fe20000000800 */
[----:B----4-:R-:W-:-:S03]  /*476f0*/  IMAD.MOV.U32 R114, RZ, RZ, R169 ;  /* 0x000000ffff727224 */ /* 0x010fc600078e00a9 */
[----:B------:R-:W2:Y:S01]  /*47700*/  LDS R169, [R3+0xc300] ;  /* 0x00c3000003a97984 */ /* 0x000ea20000000800 */
[C---:B------:R-:W-:Y:S08]  /*47710*/  HMMA.1688.F32.TF32 R116, R104.reuse, R60, R116 ;  /* 0x0000003c6874723c */ /* 0x040ff00000081074 */
[C---:B------:R-:W-:Y:S08]  /*47720*/  HMMA.1688.F32.TF32 R72, R104.reuse, R56, R112 ;  /* 0x000000386848723c */ /* 0x040ff00000081070 */
[C---:B-1----:R-:W-:Y:S07]  /*47730*/  HMMA.1688.F32.TF32 R76, R104.reuse, R52, R108 ;  /* 0x00000034684c723c */ /* 0x042fee000008106c */
[----:B------:R-:W-:Y:S04]  /*47740*/  STL.64 [R1+0x530], R116 ;  /* 0x0005307401007387 */ /* 0x000fe80000100a00 */
[----:B------:R-:W-:Y:S04]  /*47750*/  STL.64 [R1+0x538], R118 ;  /* 0x0005387601007387 */ /* 0x000fe80000100a00 */
[----:B------:R-:W-:Y:S04]  /*47760*/  STL.64 [R1+0x520], R72 ;  /* 0x0005204801007387 */ /* 0x000fe80000100a00 */
[----:B------:R1:W-:Y:S01]  /*47770*/  STL.64 [R1+0x528], R74 ;  /* 0x0005284a01007387 */ /* 0x0003e20000100a00 */
[C---:B------:R-:W-:Y:S08]  /*47780*/  HMMA.1688.F32.TF32 R88, R104.reuse, R36, R88 ;  /* 0x000000246858723c */ /* 0x040ff00000081058 */
[C---:B-1----:R-:W-:Y:S08]  /*47790*/  HMMA.1688.F32.TF32 R72, R104.reuse, R44, R96 ;  /* 0x0000002c6848723c */ /* 0x042ff00000081060 */
[----:B------:R-:W-:Y:S01]  /*477a0*/  HMMA.1688.F32.TF32 R84, R104, R32, R84 ;  /* 0x000000206854723c */ /* 0x000fe20000081054 */
[----:B------:R1:W-:Y:S04]  /*477b0*/  STL.64 [R1+0x510], R76 ;  /* 0x0005104c01007387 */ /* 0x0003e80000100a00 */
[----:B------:R-:W-:Y:S04]  /*477c0*/  STL.64 [R1+0x518], R78 ;  /* 0x0005184e01007387 */ /* 0x000fe80000100a00 */
[----:B------:R-:W-:Y:S04]  /*477d0*/  STL.64 [R1+0x500], R100 ;  /* 0x0005006401007387 */ /* 0x000fe80000100a00 */
[----:B------:R-:W-:Y:S04]  /*477e0*/  STL.64 [R1+0x508], R102 ;  /* 0x0005086601007387 */ /* 0x000fe80000100a00 */
[----:B------:R3:W-:Y:S01]  /*477f0*/  STL.64 [R1+0x4f0], R72 ;  /* 0x0004f04801007387 */ /* 0x0007e20000100a00 */
[----:B-1----:R-:W-:-:S02]  /*47800*/  IMAD.MOV.U32 R76, RZ, RZ, R74 ;  /* 0x000000ffff4c7224 */ /* 0x002fc400078e004a */
[----:B------:R-:W-:Y:S01]  /*47810*/  IMAD.MOV.U32 R74, RZ, RZ, R93 ;  /* 0x000000ffff4a7224 */ /* 0x000fe200078e005d */
[----:B---3--:R-:W-:Y:S01]  /*47820*/  MOV R72, R75 ;  /* 0x0000004b00487202 */ /* 0x008fe20000000f00 */
[----:B------:R-:W-:Y:S02]  /*47830*/  IMAD.MOV.U32 R75, RZ, RZ, R94 ;  /* 0x000000ffff4b7224 */ /* 0x000fe400078e005e */
[----:B------:R-:W-:Y:S02]  /*47840*/  IMAD.MOV.U32 R73, RZ, RZ, R92 ;  /* 0x000000ffff497224 */ /* 0x000fe400078e005c */
[----:B------:R1:W-:Y:S01]  /*47850*/  STL [R1+0x2e0c], R72 ;  /* 0x002e0c4801007387 */ /* 0x0003e20000100800 */
[----:B------:R-:W-:Y:S01]  /*47860*/  IMAD.MOV.U32 R78, RZ, RZ, R84 ;  /* 0x000000ffff4e7224 */ /* 0x000fe200078e0054 */
[----:B------:R-:W-:Y:S02]  /*47870*/  MOV R79, R85 ;  /* 0x00000055004f7202 */ /* 0x000fe40000000f00 */
[----:B------:R3:W-:Y:S01]  /*47880*/  STL [R1+0x2e08], R76 ;  /* 0x002e084c01007387 */ /* 0x0007e20000100800 */
[----:B------:R-:W-:Y:S01]  /*47890*/  MOV R77, R95 ;  /* 0x0000005f004d7202 */ /* 0x000fe20000000f00 */
[----:B-1----:R-:W-:-:S02]  /*478a0*/  IMAD.MOV.U32 R72, RZ, RZ, R90 ;  /* 0x000000ffff487224 */ /* 0x002fc400078e005a */
[----:B------:R1:W-:Y:S01]  /*478b0*/  STL.64 [R1+0x4d0], R88 ;  /* 0x0004d05801007387 */ /* 0x0003e20000100a00 */
[----:B---3--:R-:W-:-:S03]  /*478c0*/  IMAD.MOV.U32 R76, RZ, RZ, R91 ;  /* 0x000000ffff4c7224 */ /* 0x008fc600078e005b */
[----:B------:R-:W-:Y:S04]  /*478d0*/  STL.64 [R1+0x2e18], R74 ;  /* 0x002e184a01007387 */ /* 0x000fe80000100a00 */
[----:B------:R-:W-:Y:S04]  /*478e0*/  STL.64 [R1+0x2e10], R72 ;  /* 0x002e104801007387 */ /* 0x000fe80000100a00 */
[----:B------:R3:W-:Y:S04]  /*478f0*/  STL.64 [R1+0x4c8], R86 ;  /* 0x0004c85601007387 */ /* 0x0007e80000100a00 */
[----:B------:R4:W-:Y:S04]  /*47900*/  STL.64 [R1+0x2e28], R78 ;  /* 0x002e284e01007387 */ /* 0x0009e80000100a00 */
[----:B------:R1:W-:Y:S04]  /*47910*/  STL.64 [R1+0x2e20], R76 ;  /* 0x002e204c01007387 */ /* 0x0003e80000100a00 */
        /* <DEDUP_REMOVED lines=44> */
[----:B------:R-:W3:Y:S08]  /*47be0*/  LDL.LU R127, [R1+0x65c] ;  /* 0x00065c00017f7983 */ /* 0x000ef00000300800 */
[----:B------:R-:W-:Y:S04]  /*47bf0*/  STL.64 [R1+0x2db0], R82 ;  /* 0x002db05201007387 */ /* 0x000fe80000100a00 */
[----:B------:R-:W-:Y:S01]  /*47c00*/  STL.64 [R1+0x2da8], R80 ;  /* 0x002da85001007387 */ /* 0x000fe20000100a00 */
[----:B--2---:R-:W-:Y:S08]  /*47c10*/  HMMA.1688.F32.TF32 R120, R168, R52, R120 ;  /* 0x00000034a878723c */ /* 0x004ff00000081078 */
[C---:B----4-:R-:W-:Y:S08]  /*47c20*/  HMMA.1688.F32.TF32 R88, R104.reuse, R20, R88 ;  /* 0x000000146858723c */ /* 0x050ff00000081058 */
[C---:B---3--:R-:W-:Y:S08]  /*47c30*/  HMMA.1688.F32.TF32 R84, R104.reuse, R24, R84 ;  /* 0x000000186854723c */ /* 0x048ff00000081054 */
[C---:B------:R-:W-:Y:S08]  /*47c40*/  HMMA.1688.F32.TF32 R92, R104.reuse, R16, R92 ;  /* 0x00000010685c723c */ /* 0x040ff0000008105c */
[C---:B------:R-:W-:Y:S07]  /*47c50*/  HMMA.1688.F32.TF32 R96, R104.reuse, R12, R96 ;  /* 0x0000000c6860723c */ /* 0x040fee0000081060 */
[----:B------:R-:W-:Y:S01]  /*47c60*/  STL.64 [R1+0x2dc0], R86 ;  /* 0x002dc05601007387 */ /* 0x000fe20000100a00 */
[C---:B------:R-:W-:Y:S08]  /*47c70*/  HMMA.1688.F32.TF32 R100, R104.reuse, R8, R100 ;  /* 0x000000086864723c */ /* 0x040ff00000081064 */
[----:B------:R-:W-:Y:S08]  /*47c80*/  HMMA.1688.F32.TF32 R104, R104, R4, R128 ;  /* 0x000000046868723c */ /* 0x000ff00000081080 */
[C---:B------:R-:W-:Y:S01]  /*47c90*/  HMMA.1688.F32.TF32 R108, R168.reuse, R64, R108 ;  /* 0x00000040a86c723c */ /* 0x040fe2000008106c */
[----:B------:R-:W-:Y:S04]  /*47ca0*/  STL.64 [R1+0x2db8], R84 ;  /* 0x002db85401007387 */ /* 0x000fe80000100a00 */
[----:B------:R1:W-:Y:S03]  /*47cb0*/  STL.64 [R1+0x2dd0], R90 ;  /* 0x002dd05a01007387 */ /* 0x0003e60000100a00 */
[C---:B------:R-:W-:Y:S01]  /*47cc0*/  HMMA.1688.F32.TF32 R112, R168.reuse, R60, R112 ;  /* 0x0000003ca870723c */ /* 0x040fe20000081070 */
[----:B------:R2:W-:Y:S04]  /*47cd0*/  STL.64 [R1+0x2dc8], R88 ;  /* 0x002dc85801007387 */ /* 0x0005e80000100a00 */
[----:B------:R3:W-:Y:S03]  /*47ce0*/  STL.64 [R1+0x2de0], R94 ;  /* 0x002de05e01007387 */ /* 0x0007e60000100a00 */
[C---:B------:R-:W-:Y:S01]  /*47cf0*/  HMMA.1688.F32.TF32 R116, R168.reuse, R56, R116 ;  /* 0x00000038a874723c */ /* 0x040fe20000081074 */
[----:B------:R4:W-:Y:S04]  /*47d00*/  STL.64 [R1+0x2dd8], R92 ;  /* 0x002dd85c01007387 */ /* 0x0009e80000100a00 */
[----:B------:R-:W-:Y:S04]  /*47d10*/  STL.64 [R1+0x2e38], R98 ;  /* 0x002e386201007387 */ /* 0x000fe80000100a00 */
[----:B------:R1:W-:Y:S04]  /*47d20*/  STL.64 [R1+0x2e30], R96 ;  /* 0x002e306001007387 */ /* 0x0003e80000100a00 */
        /* <DEDUP_REMOVED lines=47> */
[C---:B------:R-:W-:Y:S11]  /*48020*/  HMMA.1688.F32.TF32 R164, R168.reuse, R8, R164 ;  /* 0x00000008a8a4723c */ /* 0x040ff600000810a4 */
[----:B------:R-:W-:Y:S04]  /*48030*/  @!UPT UIADD3 URZ, URZ, URZ, URZ ;  /* 0x0000003f3f3ff290 */ /* 0x000fe8000fffe03f */
[----:B------:R-:W-:Y:S04]  /*48040*/  STL.64 [R1+0x2ea8], R126 ;  /* 0x002ea87e01007387 */ /* 0x000fe80000100a00 */
[----:B------:R-:W-:Y:S01]  /*48050*/  STL.64 [R1+0x2ea0], R124 ;  /* 0x002ea07c01007387 */ /* 0x000fe20000100a00 */
[C---:B--2---:R-:W-:Y:S08]  /*48060*/  HMMA.1688.F32.TF32 R148, R168.reuse, R24, R148 ;  /* 0x00000018a894723c */ /* 0x044ff00000081094 */
[C---:B---3--:R-:W-:Y:S08]  /*48070*/  HMMA.1688.F32.TF32 R132, R168.reuse, R40, R132 ;  /* 0x00000028a884723c */ /* 0x048ff00000081084 */
[C---:B----4-:R-:W-:Y:S08]  /*48080*/  HMMA.1688.F32.TF32 R128, R168.reuse, R44, R128 ;  /* 0x0000002ca880723c */ /* 0x050ff00000081080 */
[C---:B------:R-:W-:Y:S08]  /*48090*/  HMMA.1688.F32.TF32 R136, R168.reuse, R36, R136 ;  /* 0x00000024a888723c */ /* 0x040ff00000081088 */
[C---:B------:R-:W-:Y:S07]  /*480a0*/  HMMA.1688.F32.TF32 R140, R168.reuse, R32, R140 ;  /* 0x00000020a88c723c */ /* 0x040fee000008108c */
[----:B------:R-:W-:Y:S01]  /*480b0*/  STL.64 [R1+0x2eb8], R130 ;  /* 0x002eb88201007387 */ /* 0x000fe20000100a00 */
[C---:B------:R-:W-:Y:S08]  /*480c0*/  HMMA.1688.F32.TF32 R144, R168.reuse, R28, R144 ;  /* 0x0000001ca890723c */ /* 0x040ff00000081090 */
        /* <DEDUP_REMOVED lines=17> */
[----:B------:R-:W-:Y:S03]  /*481e0*/  HMMA.1688.F32.TF32 R168, R168, R4, R72 ;  /* 0x00000004a8a8723c */ /* 0x000fe60000081048 */
        /* <DEDUP_REMOVED lines=8> */
[----:B------:R-:W-:-:S03]  /*48270*/  IMAD.MOV.U32 R75, RZ, RZ, R216 ;  /* 0x000000ffff4b7224 */ /* 0x000fc600078e00d8 */
[----:B------:R-:W2:Y:S04]  /*48280*/  LDL.LU R219, [R1+0x3074] ;  /* 0x0030740001db7983 */ /* 0x000ea80000300800 */
[----:B------:R-:W3:Y:S04]  /*48290*/  LDL.LU R218, [R1+0x3070] ;  /* 0x0030700001da7983 */ /* 0x000ee80000300800 */
        /* <DEDUP_REMOVED lines=8> */
[----:B-1----:R-:W-:-:S03]  /*48320*/  IMAD.MOV.U32 R91, RZ, RZ, R188 ;  /* 0x000000ffff5b7224 */ /* 0x002fc600078e00bc */
[----:B------:R-:W4:Y:S01]  /*48330*/  LDL.LU R226, [R1+0x568] ;  /* 0x0005680001e27983 */ /* 0x000f220000300800 */
[----:B------:R-:W-:Y:S01]  /*48340*/  IMAD.MOV.U32 R90, RZ, RZ, R189 ;  /* 0x000000ffff5a7224 */ /* 0x000fe200078e00bd */
[----:B------:R-:W-:Y:S02]  /*48350*/  MOV R89, R190 ;  /* 0x000000be00597202 */ /* 0x000fe40000000f00 */
        /* <DEDUP_REMOVED lines=32> */
[----:B------:R-:W-:Y:S02]  /*48560*/  IMAD.MOV.U32 R98, RZ, RZ, R176 ;  /* 0x000000ffff627224 */ /* 0x000fe400078e00b0 */
[----:B------:R-:W-:Y:S01]  /*48570*/  IMAD.MOV.U32 R99, RZ, RZ, R177 ;  /* 0x000000ffff637224 */ /* 0x000fe200078e00b1 */
[----:B------:R-:W-:Y:S01]  /*48580*/  MOV R101, R179 ;  /* 0x000000b300657202 */ /* 0x000fe20000000f00 */
[----:B------:R-:W-:Y:S02]  /*48590*/  IMAD.MOV.U32 R100, RZ, RZ, R178 ;  /* 0x000000ffff647224 */ /* 0x000fe400078e00b2 */
[----:B------:R-:W-:Y:S02]  /*485a0*/  IMAD.MOV.U32 R102, RZ, RZ, R232 ;  /* 0x000000ffff667224 */ /* 0x000fe400078e00e8 */
[----:B------:R-:W-:Y:S01]  /*485b0*/  IMAD.MOV.U32 R103, RZ, RZ, R233 ;  /* 0x000000ffff677224 */ /* 0x000fe200078e00e9 */
[----:B------:R-:W-:Y:S01]  /*485c0*/  MOV R109, R235 ;  /* 0x000000eb006d7202 */ /* 0x000fe20000000f00 */
[----:B------:R-:W-:-:S02]  /*485d0*/  IMAD.MOV.U32 R108, RZ, RZ, R234 ;  /* 0x000000ffff6c7224 */ /* 0x000fc400078e00ea */
[----:B--2---:R-:W-:Y:S02]  /*485e0*/  IMAD.MOV.U32 R195, RZ, RZ, R219 ;  /* 0x000000ffffc37224 */ /* 0x004fe400078e00db */
[----:B---3--:R-:W-:Y:S01]  /*485f0*/  IMAD.MOV.U32 R194, RZ, RZ, R218 ;  /* 0x000000ffffc27224 */ /* 0x008fe200078e00da */
[----:B----4-:R-:W-:Y:S01]  /*48600*/  MOV R193, R217 ;  /* 0x000000d900c17202 */ /* 0x010fe20000000f00 */
[----:B------:R-:W-:Y:S02]  /*48610*/  IMAD.MOV.U32 R192, RZ, RZ, R216 ;  /* 0x000000ffffc07224 */ /* 0x000fe400078e00d8 */
[----:B------:R-:W2:Y:S04]  /*48620*/  LDL.LU R216, [R1+0x3064] ;  /* 0x0030640001d87983 */ /* 0x000ea80000300800 */
[----:B------:R-:W2:Y:S04]  /*48630*/  LDL.LU R217, [R1+0x3060] ;  /* 0x0030600001d97983 */ /* 0x000ea80000300800 */
        /* <DEDUP_REMOVED lines=11> */
[----:B------:R-:W2:Y:S01]  /*486f0*/  LDL.LU R235, [R1+0x3030] ;  /* 0x0030300001eb7983 */ /* 0x000ea20000300800 */
[----:B------:R-:W-:Y:S01]  /*48700*/  IMAD.MOV.U32 R104, RZ, RZ, R175 ;  /* 0x000000ffff687224 */ /* 0x000fe200078e00af */
[----:B------:R-:W-:Y:S01]  /*48710*/  MOV R105, R174 ;  /* 0x000000ae00697202 */ /* 0x000fe20000000f00 */
[----:B------:R-:W-:-:S02]  /*48720*/  IMAD.MOV.U32 R106, RZ, RZ, R173 ;  /* 0x000000ffff6a7224 */ /* 0x000fc400078e00ad */
[----:B------:R-:W-:Y:S02]  /*48730*/  IMAD.MOV.U32 R107, RZ, RZ, R172 ;  /* 0x000000ffff6b7224 */ /* 0x000fe400078e00ac */
[----:B------:R-:W-:Y:S02]  /*48740*/  IMAD.MOV.U32 R110, RZ, RZ, R182 ;  /* 0x000000ffff6e7224 */ /* 0x000fe400078e00b6 */
[----:B------:R-:W-:Y:S01]  /*48750*/  IMAD.MOV.U32 R111, RZ, RZ, R183 ;  /* 0x000000ffff6f7224 */ /* 0x000fe200078e00b7 */
[C---:B------:R-:W-:Y:S01]  /*48760*/  HMMA.1688.F32.TF32 R212, R240.reuse, R8, R212 ;  /* 0x00000008f0d4723c */ /* 0x040fe200000810d4 */
[----:B------:R-:W3:Y:S04]  /*48770*/  LDL.LU R182, [R1+0x302c] ;  /* 0x00302c0001b67983 */ /* 0x000ee80000300800 */
[----:B------:R-:W3:Y:S03]  /*48780*/  LDL.LU R183, [R1+0x3028] ;  /* 0x0030280001b77983 */ /* 0x000ee60000300800 */
[C---:B------:R-:W-:Y:S01]  /*48790*/  HMMA.1688.F32.TF32 R236, R240.reuse, R4, R236 ;  /* 0x00000004f0ec723c */ /* 0x040fe200000810ec */
[----:B------:R-:W-:Y:S04]  /*487a0*/  STL.64 [R1+0x2f58], R170 ;  /* 0x002f58aa01007387 */ /* 0x000fe80000100a00 */
[----:B------:R-:W-:Y:S03]  /*487b0*/  STL.64 [R1+0x2f50], R168 ;  /* 0x002f50a801007387 */ /* 0x000fe60000100a00 */
[C---:B--2---:R-:W-:Y:S01]  /*487c0*/  HMMA.1688.F32.TF32 R172, R240.reuse, R64, R232 ;  /* 0x00000040f0ac723c */ /* 0x044fe200000810e8 */
[----:B------:R-:W-:Y:S04]  /*487d0*/  LDS R232, [R252+0xe000] ;  /* 0x00e00000fce87984 */ /* 0x000fe80000000800 */
[----:B------:R-:W-:Y:S04]  /*487e0*/  LDS R234, [R252+0xf000] ;  /* 0x00f00000fcea7984 */ /* 0x000fe80000000800 */
[----:B------:R-:W-:Y:S04]  /*487f0*/  LDS R233, [R3+0xe000] ;  /* 0x00e0000003e97984 */ /* 0x000fe80000000800 */
[----:B------:R-:W1:Y:S01]  /*48800*/  LDS R235, [R3+0xf000] ;  /* 0x00f0000003eb7984 */ /* 0x000e620000000800 */
[----:B----4-:R-:W-:Y:S03]  /*48810*/  HMMA.1688.F32.TF32 R176, R240, R60, R176 ;  /* 0x0000003cf0b0723c */ /* 0x010fe600000810b0 */
[----:B------:R-:W-:Y:S04]  /*48820*/  LDS R64, [R252+0x10000] ;  /* 0x01000000fc407984 */ /* 0x000fe80000000800 */
[----:B------:R-:W-:Y:S01]  /*48830*/  LDS R65, [R3+0x10000] ;  /* 0x0100000003417984 */ /* 0x000fe20000000800 */
        /* <DEDUP_REMOVED lines=29> */
[----:B------:R-:W-:Y:S04]  /*48a10*/  STL.64 [R1+0x50], R84 ;  /* 0x0000505401007387 */ /* 0x000fe80000100a00 */
[----:B------:R-:W-:Y:S04]  /*48a20*/  STL.64 [R1+0x58], R86 ;  /* 0x0000585601007387 */ /* 0x000fe80000100a00 */
[----:B------:R1:W-:Y:S01]  /*48a30*/  STL.64 [R1+0x40], R80 ;  /* 0x0000405001007387 */ /* 0x0003e20000100a00 */
[----:B------:R-:W-:-:S03]  /*48a40*/  MOV R77, R245 ;  /* 0x000000f5004d7202 */ /* 0x000fc60000000f00 */
[----:B------:R2:W-:Y:S01]  /*48a50*/  STL.64 [R1+0x48], R82 ;  /* 0x0000485201007387 */ /* 0x0005e20000100a00 */
[----:B------:R-:W-:-:S03]  /*48a60*/  IMAD.MOV.U32 R78, RZ, RZ, R246 ;  /* 0x000000ffff4e7224 */ /* 0x000fc600078e00f6 */
[----:B------:R-:W4:Y:S01]  /*48a70*/  LDL.LU R244, [R1+0x3024] ;  /* 0x0030240001f47983 */ /* 0x000f220000300800 */
[----:B------:R-:W-:-:S03]  /*48a80*/  IMAD.MOV.U32 R79, RZ, RZ, R247 ;  /* 0x000000ffff4f7224 */ /* 0x000fc600078e00f7 */
[----:B------:R1:W-:Y:S04]  /*48a90*/  STL.64 [R1+0x30], R72 ;  /* 0x0000304801007387 */ /* 0x0003e80000100a00 */
[----:B------:R1:W-:Y:S04]  /*48aa0*/  STL.64 [R1+0x38], R74 ;  /* 0x0000384a01007387 */ /* 0x0003e80000100a00 */
[----:B------:R-:W3:Y:S04]  /*48ab0*/  LDL.LU R245, [R1+0x3020] ;  /* 0x0030200001f57983 */ /* 0x000ee80000300800 */
[----:B------:R-:W3:Y:S04]  /*48ac0*/  LDL.LU R246, [R1+0x301c] ;  /* 0x00301c0001f67983 */ /* 0x000ee80000300800 */
[----:B------:R-:W3:Y:S01]  /*48ad0*/  LDL.LU R247, [R1+0x3018] ;  /* 0x0030180001f77983 */ /* 0x000ee20000300800 */
        /* <DEDUP_REMOVED lines=8> */
[----:B------:R-:W-:Y:S01]  /*48b60*/  IMAD.MOV.U32 R84, RZ, RZ, R22 ;  /* 0x000000ffff547224 */ /* 0x000fe200078e0016 */
[----:B------:R-:W-:Y:S01]  /*48b70*/  MOV R85, R18 ;  /* 0x0000001200557202 */ /* 0x000fe20000000f00 */
[----:B------:R-:W-:Y:S01]  /*48b80*/  IMAD.MOV.U32 R86, RZ, RZ, R14 ;  /* 0x000000ffff567224 */ /* 0x000fe200078e000e */
[----:B------:R-:W2:Y:S01]  /*48b90*/  LDL.LU R22, [R1+0x3004] ;  /* 0x0030040001167983 */ /* 0x000ea20000300800 */
[----:B------:R-:W-:-:S03]  /*48ba0*/  IMAD.MOV.U32 R87, RZ, RZ, R6 ;  /* 0x000000ffff577224 */ /* 0x000fc600078e0006 */
[----:B------:R-:W2:Y:S01]  /*48bb0*/  LDL.LU R18, [R1+0x3000] ;  /* 0x0030000001127983 */ /* 0x000ea20000300800 */
[----:B------:R-:W-:Y:S01]  /*48bc0*/  IMAD.MOV.U32 R92, RZ, RZ, R71 ;  /* 0x000000ffff5c7224 */ /* 0x000fe200078e0047 */
[----:B------:R-:W-:Y:S02]  /*48bd0*/  MOV R93, R70 ;  /* 0x00000046005d7202 */ /* 0x000fe40000000f00 */
[----:B------:R-:W2:Y:S01]  /*48be0*/  LDL.LU R14, [R1+0x2ffc] ;  /* 0x002ffc00010e7983 */ /* 0x000ea20000300800 */
[----:B------:R-:W-:-:S03]  /*48bf0*/  IMAD.MOV.U32 R94, RZ, RZ, R69 ;  /* 0x000000ffff5e7224 */ /* 0x000fc600078e0045 */
[----:B------:R-:W2:Y:S01]  /*48c00*/  LDL.LU R6, [R1+0x2ff8] ;  /* 0x002ff80001067983 */ /* 0x000ea20000300800 */
[----:B------:R-:W-:-:S03]  /*48c10*/  IMAD.MOV.U32 R95, RZ, RZ, R68 ;  /* 0x000000ffff5f7224 */ /* 0x000fc600078e0044 */
[----:B------:R-:W2:Y:S04]  /*48c20*/  LDL.LU R71, [R1+0x2ff4] ;  /* 0x002ff40001477983 */ /* 0x000ea80000300800 */
[----:B------:R-:W2:Y:S04]  /*48c30*/  LDL.LU R70, [R1+0x2ff0] ;  /* 0x002ff00001467983 */ /* 0x000ea80000300800 */
[----:B------:R-:W2:Y:S04]  /*48c40*/  LDL.LU R69, [R1+0x2fec] ;  /* 0x002fec0001457983 */ /* 0x000ea80000300800 */
[----:B------:R-:W2:Y:S01]  /*48c50*/  LDL.LU R68, [R1+0x2fe8] ;  /* 0x002fe80001447983 */ /* 0x000ea20000300800 */
[----:B----4-:R-:W-:-:S02]  /*48c60*/  IMAD.MOV.U32 R99, RZ, RZ, R244 ;  /* 0x000000ffff637224 */ /* 0x010fc400078e00f4 */
[----:B---3--:R-:W-:Y:S01]  /*48c70*/  IMAD.MOV.U32 R98, RZ, RZ, R245 ;  /* 0x000000ffff627224 */ /* 0x008fe200078e00f5 */
[----:B------:R-:W-:Y:S01]  /*48c80*/  MOV R97, R246 ;  /* 0x000000f600617202 */ /* 0x000fe20000000f00 */
[----:B------:R-:W-:Y:S02]  /*48c90*/  IMAD.MOV.U32 R96, RZ, RZ, R247 ;  /* 0x000000ffff607224 */ /* 0x000fe400078e00f7 */
[----:B------:R-:W3:Y:S04]  /*48ca0*/  LDL.LU R247, [R1+0x2fe4] ;  /* 0x002fe40001f77983 */ /* 0x000ee80000300800 */
[----:B------:R-:W4:Y:S04]  /*48cb0*/  LDL.LU R246, [R1+0x2fe0] ;  /* 0x002fe00001f67983 */ /* 0x000f280000300800 */
[----:B------:R-:W4:Y:S04]  /*48cc0*/  LDL.LU R245, [R1+0x2fdc] ;  /* 0x002fdc0001f57983 */ /* 0x000f280000300800 */
[----:B------:R-:W4:Y:S01]  /*48cd0*/  LDL.LU R244, [R1+0x2fd8] ;  /* 0x002fd80001f47983 */ /* 0x000f220000300800 */
[----:B--2---:R-:W-:Y:S01]  /*48ce0*/  MOV R101, R250 ;  /* 0x000000fa00657202 */ /* 0x004fe20000000f00 */
[----:B------:R-:W-:-:S02]  /*48cf0*/  IMAD.MOV.U32 R100, RZ, RZ, R251 ;  /* 0x000000ffff647224 */ /* 0x000fc400078e00fb */
[----:B------:R-:W2:Y:S01]  /*48d00*/  LDL.LU R251, [R1+0x2fd4] ;  /* 0x002fd40001fb7983 */ /* 0x000ea20000300800 */
[----:B------:R-:W-:Y:S02]  /*48d10*/  IMAD.MOV.U32 R102, RZ, RZ, R249 ;  /* 0x000000ffff667224 */ /* 0x000fe400078e00f9 */
[----:B------:R-:W-:Y:S01]  /*48d20*/  IMAD.MOV.U32 R103, RZ, RZ, R248 ;  /* 0x000000ffff677224 */ /* 0x000fe200078e00f8 */
        /* <DEDUP_REMOVED lines=11> */
[----:B------:R-:W-:-:S03]  /*48de0*/  IMAD.MOV.U32 R108, RZ, RZ, R68 ;  /* 0x000000ffff6c7224 */ /* 0x000fc600078e0044 */
[----:B------:R-:W2:Y:S01]  /*48df0*/  LDL.LU R124, [R1] ;  /* 0x00000000017c7983 */ /* 0x000ea20000300800 */
        /* <DEDUP_REMOVED lines=14> */
[----:B------:R-:W-:Y:S01]  /*48ee0*/  MOV R89, R26 ;  /* 0x0000001a00597202 */ /* 0x000fe20000000f00 */
[----:B------:R-:W-:Y:S02]  /*48ef0*/  IMAD.MOV.U32 R88, RZ, RZ, R23 ;  /* 0x000000ffff587224 */ /* 0x000fe400078e0017 */
[----:B------:R-:W-:Y:S02]  /*48f00*/  IMAD.MOV.U32 R90, RZ, RZ, R27 ;  /* 0x000000ffff5a7224 */ /* 0x000fe400078e001b */
[----:B------:R-:W-:Y:S02]  /*48f10*/  IMAD.MOV.U32 R91, RZ, RZ, R19 ;  /* 0x000000ffff5b7224 */ /* 0x000fe400078e0013 */
[----:B------:R-:W-:Y:S01]  /*48f20*/  IMAD.MOV.U32 R72, RZ, RZ, R15 ;  /* 0x000000ffff487224 */ /* 0x000fe200078e000f */
[----:B------:R-:W-:Y:S01]  /*48f30*/  MOV R73, R7 ;  /* 0x0000000700497202 */ /* 0x000fe20000000f00 */
[----:B------:R-:W-:-:S02]  /*48f40*/  IMAD.MOV.U32 R74, RZ, RZ, R10 ;  /* 0x000000ffff4a7224 */ /* 0x000fc400078e000a */
[----:B------:R-:W-:Y:S02]  /*48f50*/  IMAD.MOV.U32 R75, RZ, RZ, R11 ;  /* 0x000000ffff4b7224 */ /* 0x000fe400078e000b */
[----:B---3--:R-:W-:Y:S02]  /*48f60*/  IMAD.MOV.U32 R115, RZ, RZ, R247 ;  /* 0x000000ffff737224 */ /* 0x008fe400078e00f7 */
[----:B----4-:R-:W-:Y:S01]  /*48f70*/  IMAD.MOV.U32 R114, RZ, RZ, R246 ;  /* 0x000000ffff727224 */ /* 0x010fe200078e00f6 */
[----:B------:R-:W-:Y:S01]  /*48f80*/  MOV R113, R245 ;  /* 0x000000f500717202 */ /* 0x000fe20000000f00 */
[----:B------:R-:W-:Y:S02]  /*48f90*/  IMAD.MOV.U32 R112, RZ, RZ, R244 ;  /* 0x000000ffff707224 */ /* 0x000fe400078e00f4 */
[----:B------:R-:W3:Y:S04]  /*48fa0*/  LDL.LU R244, [R1+0x2fb4] ;  /* 0x002fb40001f47983 */ /* 0x000ee80000300800 */
[----:B------:R-:W3:Y:S04]  /*48fb0*/  LDL.LU R245, [R1+0x2fb0] ;  /* 0x002fb00001f57983 */ /* 0x000ee80000300800 */
[----:B------:R-:W3:Y:S04]  /*48fc0*/  LDL.LU R246, [R1+0x2fac] ;  /* 0x002fac0001f67983 */ /* 0x000ee80000300800 */
[----:B------:R-:W3:Y:S04]  /*48fd0*/  LDL.LU R247, [R1+0x2fa8] ;  /* 0x002fa80001f77983 */ /* 0x000ee80000300800 */
[----:B------:R-:W4:Y:S01]  /*48fe0*/  LDL.LU R120, [R1+0x1c0] ;  /* 0x0001c00001787983 */ /* 0x000f220000300800 */
[----:B--2---:R-:W-:-:S03]  /*48ff0*/  IMAD.MOV.U32 R116, RZ, RZ, R248 ;  /* 0x000000ffff747224 */ /* 0x004fc600078e00f8 */
[----:B------:R-:W4:Y:S01]  /*49000*/  LDL.LU R121, [R1+0x1c4] ;  /* 0x0001c40001797983 */ /* 0x000f220000300800 */
[----:B------:R-:W-:-:S03]  /*49010*/  MOV R117, R249 ;  /* 0x000000f900757202 */ /* 0x000fc60000000f00 */
[----:B------:R-:W4:Y:S01]  /*49020*/  LDL.LU R122, [R1+0x1c8] ;  /* 0x0001c800017a7983 */ /* 0x000f220000300800 */
[----:B------:R-:W-:-:S03]  /*49030*/  IMAD.MOV.U32 R118, RZ, RZ, R250 ;  /* 0x000000ffff767224 */ /* 0x000fc600078e00fa */
[----:B------:R-:W4:Y:S01]  /*49040*/  LDL.LU R123, [R1+0x1cc] ;  /* 0x0001cc00017b7983 */ /* 0x000f220000300800 */
        /* <DEDUP_REMOVED lines=16> */
[----:B------:R-:W3:Y:S01]  /*49150*/  LDL.LU R11, [R1+0x2f68] ;  /* 0x002f6800010b7983 */ /* 0x000ee20000300800 */
        /* <DEDUP_REMOVED lines=15> */
[----:B------:R-:W4:Y:S02]  /*49250*/  LDS R243, [R3+0xf080] ;  /* 0x00f0800003f37984 */ /* 0x000f240000000800 */
[----:B----4-:R-:W-:Y:S08]  /*49260*/  HMMA.1688.F32.TF32 R120, R240, R66, R120 ;  /* 0x00000042f078723c */ /* 0x010ff00000081078 */
[C---:B--2---:R-:W-:Y:S08]  /*49270*/  HMMA.1688.F32.TF32 R128, R232.reuse, R22, R128 ;  /* 0x00000016e880723c */ /* 0x044ff00000081080 */
[C---:B---3--:R-:W-:Y:S08]  /*49280*/  HMMA.1688.F32.TF32 R132, R232.reuse, R26, R132 ;  /* 0x0000001ae884723c */ /* 0x048ff00000081084 */
[C---:B------:R-:W-:Y:S08]  /*49290*/  HMMA.1688.F32.TF32 R248, R232.reuse, R14, R248 ;  /* 0x0000000ee8f8723c */ /* 0x040ff000000810f8 */
[C---:B------:R-:W-:Y:S07]  /*492a0*/  HMMA.1688.F32.TF32 R124, R232.reuse, R18, R124 ;  /* 0x00000012e87c723c */ /* 0x040fee000008107c */
[----:B------:R-:W-:Y:S04]  /*492b0*/  STL.64 [R1+0x20], R132 ;  /* 0x0000208401007387 */ /* 0x000fe80000100a00 */
[----:B------:R-:W-:Y:S04]  /*492c0*/  STL.64 [R1+0x28], R134 ;  /* 0x0000288601007387 */ /* 0x000fe80000100a00 */
[----:B------:R-:W-:Y:S04]  /*492d0*/  STL.64 [R1+0x10], R128 ;  /* 0x0000108001007387 */ /* 0x000fe80000100a00 */
[----:B------:R1:W-:Y:S04]  /*492e0*/  STL.64 [R1+0x18], R130 ;  /* 0x0000188201007387 */ /* 0x0003e80000100a00 */
[----:B------:R2:W-:Y:S04]  /*492f0*/  STL [R1+0x2da4], R248 ;  /* 0x002da4f801007387 */ /* 0x0005e80000100800 */
[----:B------:R-:W-:Y:S04]  /*49300*/  STL.64 [R1], R124 ;  /* 0x0000007c01007387 */ /* 0x000fe80000100a00 */
[----:B------:R3:W-:Y:S01]  /*49310*/  STL.64 [R1+0x8], R126 ;  /* 0x0000087e01007387 */ /* 0x0007e20000100a00 */
[----:B-1----:R-:W-:Y:S03]  /*49320*/  HMMA.1688.F32.TF32 R128, R232, R10, R244 ;  /* 0x0000000ae880723c */ /* 0x002fe600000810f4 */
[----:B------:R1:W-:Y:S01]  /*49330*/  STL [R1+0x2da0], R249 ;  /* 0x002da0f901007387 */ /* 0x0003e20000100800 */
[----:B--2---:R-:W-:-:S03]  /*49340*/  IMAD.MOV.U32 R248, RZ, RZ, R120 ;  /* 0x000000fffff87224 */ /* 0x004fc600078e0078 */
[----:B------:R2:W-:Y:S04]  /*49350*/  STL [R1+0x2d9c], R250 ;  /* 0x002d9cfa01007387 */ /* 0x0005e80000100800 */
[----:B------:R4:W-:Y:S01]  /*49360*/  STL [R1+0x2d98], R251 ;  /* 0x002d98fb01007387 */ /* 0x0009e20000100800 */
[----:B---3--:R-:W-:Y:S01]  /*49370*/  HMMA.1688.F32.TF32 R124, R232, R6, R68 ;  /* 0x00000006e87c723c */ /* 0x008fe20000081044 */
[----:B-1----:R-:W-:Y:S02]  /*49380*/  MOV R249, R121 ;  /* 0x0000007900f97202 */ /* 0x002fe40000000f00 */
[----:B------:R-:W-:Y:S01]  /*49390*/  LDS R68, [R252+0xe100] ;  /* 0x00e10000fc447984 */ /* 0x000fe20000000800 */
[----:B--2---:R-:W-:-:S03]  /*493a0*/  IMAD.MOV.U32 R250, RZ, RZ, R122 ;  /* 0x000000fffffa7224 */ /* 0x004fc600078e007a */
[----:B------:R-:W-:Y:S01]  /*493b0*/  LDS R70, [R252+0xf100] ;  /* 0x00f10000fc467984 */ /* 0x000fe20000000800 */
[----:B----4-:R-:W-:Y:S02]  /*493c0*/  IMAD.MOV.U32 R251, RZ, RZ, R123 ;  /* 0x000000fffffb7224 */ /* 0x010fe400078e007b */
[C---:B------:R-:W-:Y:S01]  /*493d0*/  HMMA.1688.F32.TF32 R120, R240.reuse, R62, R116 ;  /* 0x0000003ef078723c */ /* 0x040fe20000081074 */
[----:B------:R-:W-:Y:S04]  /*493e0*/  STL.64 [R1+0x7a0], R128 ;  /* 0x0007a08001007387 */ /* 0x000fe80000100a00 */
[----:B------:R-:W-:Y:S03]  /*493f0*/  LDS R69, [R3+0xe100] ;  /* 0x00e1000003457984 */ /* 0x000fe60000000800 */
[C---:B------:R-:W-:Y:S01]  /*49400*/  HMMA.1688.F32.TF32 R116, R240.reuse, R58, R112 ;  /* 0x0000003af074723c */ /* 0x040fe20000081070 */
[----:B------:R-:W1:Y:S04]  /*49410*/  LDS R71, [R3+0xf100] ;  /* 0x00f1000003477984 */ /* 0x000e680000000800 */
[----:B------:R-:W-:Y:S03]  /*49420*/  LDS R232, [R252+0xe180] ;  /* 0x00e18000fce87984 */ /* 0x000fe60000000800 */
[C---:B------:R-:W-:Y:S01]  /*49430*/  HMMA.1688.F32.TF32 R112, R240.reuse, R54, R108 ;  /* 0x00000036f070723c */ /* 0x040fe2000008106c */
[----:B------:R-:W-:Y:S04]  /*49440*/  LDS R234, [R252+0xf180] ;  /* 0x00f18000fcea7984 */ /* 0x000fe80000000800 */
[----:B------:R-:W-:Y:S03]  /*49450*/  LDS R233, [R3+0xe180] ;  /* 0x00e1800003e97984 */ /* 0x000fe60000000800 */
[C---:B------:R-:W-:Y:S01]  /*49460*/  HMMA.1688.F32.TF32 R108, R240.reuse, R50, R104 ;  /* 0x00000032f06c723c */ /* 0x040fe20000081068 */
[----:B------:R-:W2:Y:S07]  /*49470*/  LDS R235, [R3+0xf180] ;  /* 0x00f1800003eb7984 */ /* 0x000eae0000000800 */
        /* <DEDUP_REMOVED lines=10> */
[----:B------:R-:W-:Y:S03]  /*49520*/  STL.64 [R1+0x1b8], R122 ;  /* 0x0001b87a01007387 */ /* 0x000fe60000100a00 */
        /* <DEDUP_REMOVED lines=20> */
[----:B------:R-:W3:Y:S04]  /*49670*/  LDL.LU R76, [R1+0x410] ;  /* 0x00041000014c7983 */ /* 0x000ee80000300800 */
[----:B------:R4:W-:Y:S04]  /*49680*/  STL.64 [R1+0x110], R80 ;  /* 0x0001105001007387 */ /* 0x0009e80000100a00 */
[----:B------:R1:W-:Y:S04]  /*49690*/  STL.64 [R1+0x118], R82 ;  /* 0x0001185201007387 */ /* 0x0003e80000100a00 */
[----:B------:R1:W-:Y:S04]  /*496a0*/  STL.64 [R1+0x100], R72 ;  /* 0x0001004801007387 */ /* 0x0003e80000100a00 */
[----:B------:R1:W-:Y:S04]  /*496b0*/  STL.64 [R1+0x108], R74 ;  /* 0x0001084a01007387 */ /* 0x0003e80000100a00 */
[----:B------:R-:W3:Y:S04]  /*496c0*/  LDL.LU R77, [R1+0x414] ;  /* 0x00041400014d7983 */ /* 0x000ee80000300800 */
[----:B------:R-:W3:Y:S04]  /*496d0*/  LDL.LU R78, [R1+0x418] ;  /* 0x00041800014e7983 */ /* 0x000ee80000300800 */
[----:B------:R-:W3:Y:S04]  /*496e0*/  LDL.LU R79, [R1+0x41c] ;  /* 0x00041c00014f7983 */ /* 0x000ee80000300800 */
[----:B----4-:R-:W2:Y:S04]  /*496f0*/  LDL.LU R80, [R1+0x420] ;  /* 0x0004200001507983 */ /* 0x010ea80000300800 */
[----:B------:R-:W2:Y:S04]  /*49700*/  LDL.LU R81, [R1+0x424] ;  /* 0x0004240001517983 */ /* 0x000ea80000300800 */
[----:B-1----:R-:W2:Y:S04]  /*49710*/  LDL.LU R82, [R1+0x428] ;  /* 0x0004280001527983 */ /* 0x002ea80000300800 */
[----:B------:R-:W2:Y:S04]  /*49720*/  LDL.LU R83, [R1+0x42c] ;  /* 0x00042c0001537983 */ /* 0x000ea80000300800 */
        /* <DEDUP_REMOVED lines=97> */
[----:B------:R-:W-:Y:S08]  /*49d40*/  HMMA.1688.F32.TF32 R152, R240, R6, R152 ;  /* 0x00000006f098723c */ /* 0x000ff00000081098 */
[C---:B------:R-:W-:Y:S07]  /*49d50*/  HMMA.1688.F32.TF32 R148, R68.reuse, R66, R148 ;  /* 0x000000424494723c */ /* 0x040fee0000081094 */
[----:B------:R-:W-:Y:S01]  /*49d60*/  STL.64 [R1+0xf0], R160 ;  /* 0x0000f0a001007387 */ /* 0x000fe20000100a00 */
[C---:B------:R-:W-:Y:S03]  /*49d70*/  HMMA.1688.F32.TF32 R136, R68.reuse, R54, R136 ;  /* 0x000000364488723c */ /* 0x040fe60000081088 */
[----:B------:R-:W-:Y:S04]  /*49d80*/  STL.64 [R1+0xf8], R162 ;  /* 0x0000f8a201007387 */ /* 0x000fe80000100a00 */
[----:B------:R-:W-:Y:S04]  /*49d90*/  STL.64 [R1+0xe0], R156 ;  /* 0x0000e09c01007387 */ /* 0x000fe80000100a00 */
[----:B------:R-:W-:Y:S01]  /*49da0*/  STL.64 [R1+0xe8], R158 ;  /* 0x0000e89e01007387 */ /* 0x000fe20000100a00 */
[C---:B------:R-:W-:Y:S03]  /*49db0*/  HMMA.1688.F32.TF32 R120, R68.reuse, R38, R120 ;  /* 0x000000264478723c */ /* 0x040fe60000081078 */
[----:B------:R-:W-:Y:S04]  /*49dc0*/  STL.64 [R1+0xd0], R152 ;  /* 0x0000d09801007387 */ /* 0x000fe80000100a00 */
        /* <DEDUP_REMOVED lines=8> */
[----:B------:R-:W-:Y:S03]  /*49e50*/  HMMA.1688.F32.TF32 R88, R68, R6, R88 ;  /* 0x000000064458723c */ /* 0x000fe60000081058 */
        /* <DEDUP_REMOVED lines=12> */
[----:B------:R-:W-:Y:S03]  /*49f20*/  HMMA.1688.F32.TF32 R72, R232, R54, R72 ;  /* 0x00000036e848723c */ /* 0x000fe60000081048 */
        /* <DEDUP_REMOVED lines=21> */
[----:B------:R-:W-:Y:S04]  /*4a080*/  LDS R68, [R252+0xe200] ;  /* 0x00e20000fc447984 */ /* 0x000fe80000000800 */
[----:B-1----:R-:W3:Y:S04]  /*4a090*/  LDL.LU R80, [R1+0x260] ;  /* 0x0002600001507983 */ /* 0x002ee80000300800 */
[----:B------:R1:W-:Y:S01]  /*4a0a0*/  STL.64 [R1+0x750], R76 ;  /* 0x0007504c01007387 */ /* 0x0003e20000100a00 */
[----:B--2---:R-:W-:-:S03]  /*4a0b0*/  IMAD.MOV.U32 R82, RZ, RZ, R0 ;  /* 0x000000ffff527224 */ /* 0x004fc600078e0000 */
[----:B------:R2:W-:Y:S01]  /*4a0c0*/  STL.64 [R1+0x758], R78 ;  /* 0x0007584e01007387 */ /* 0x0005e20000100a00 */
[----:B------:R-:W-:-:S03]  /*4a0d0*/  MOV R83, R2 ;  /* 0x0000000200537202 */ /* 0x000fc60000000f00 */
[----:B------:R4:W-:Y:S04]  /*4a0e0*/  STL.64 [R1+0x740], R72 ;  /* 0x0007404801007387 */ /* 0x0009e80000100a00 */
[----:B------:R1:W-:Y:S04]  /*4a0f0*/  STL.64 [R1+0x748], R74 ;  /* 0x0007484a01007387 */ /* 0x0003e80000100a00 */
        /* <DEDUP_REMOVED lines=21> */
[----:B--2---:R-:W2:Y:S04]  /*4a250*/  LDL.LU R78, [R1+0x2d8] ;  /* 0x0002d800014e7983 */ /* 0x004ea80000300800 */
        /* <DEDUP_REMOVED lines=77> */
[----:B----4-:R-:W4:Y:S04]  /*4a730*/  LDL.LU R72, [R1+0x2c0] ;  /* 0x0002c00001487983 */ /* 0x010f280000300800 */
[----:B------:R-:W4:Y:S04]  /*4a740*/  LDL.LU R73, [R1+0x2c4] ;  /* 0x0002c40001497983 */ /* 0x000f280000300800 */
[----:B------:R-:W4:Y:S04]  /*4a750*/  LDL.LU R74, [R1+0x2c8] ;  /* 0x0002c800014a7983 */ /* 0x000f280000300800 */
[----:B------:R-:W4:Y:S04]  /*4a760*/  LDL.LU R75, [R1+0x2cc] ;  /* 0x0002cc00014b7983 */ /* 0x000f280000300800 */
[----:B------:R-:W-:Y:S04]  /*4a770*/  LDS R70, [R252+0xf200] ;  /* 0x00f20000fc467984 */ /* 0x000fe80000000800 */
[----:B------:R-:W-:Y:S04]  /*4a780*/  LDS R69, [R3+0xe200] ;  /* 0x00e2000003457984 */ /* 0x000fe80000000800 */
[----:B------:R-:W2:Y:S01]  /*4a790*/  LDS R71, [R3+0xf200] ;  /* 0x00f2000003477984 */ /* 0x000ea20000000800 */
[----:B---3--:R-:W-:-:S02]  /*4a7a0*/  IMAD.MOV.U32 R90, RZ, RZ, R2 ;  /* 0x000000ffff5a7224 */ /* 0x008fc400078e0002 */
[----:B------:R-:W-:Y:S01]  /*4a7b0*/  IMAD.MOV.U32 R91, RZ, RZ, R0 ;  /* 0x000000ffff5b7224 */ /* 0x000fe200078e0000 */
[----:B------:R-:W3:Y:S04]  /*4a7c0*/  LDL.LU R88, [R1+0x280] ;  /* 0x0002800001587983 */ /* 0x000ee80000300800 */
[----:B------:R-:W3:Y:S01]  /*4a7d0*/  LDL.LU R89, [R1+0x284] ;  /* 0x0002840001597983 */ /* 0x000ee20000300800 */
[----:B--2---:R-:W-:Y:S08]  /*4a7e0*/  HMMA.1688.F32.TF32 R112, R68, R58, R112 ;  /* 0x0000003a4470723c */ /* 0x004ff00000081070 */
        /* <DEDUP_REMOVED lines=10> */
[----:B------:R1:W-:Y:S01]  /*4a890*/  STL.64 [R1+0x730], R168 ;  /* 0x000730a801007387 */ /* 0x0003e20000100a00 */
[----:B------:R-:W-:Y:S01]  /*4a8a0*/  IMAD.MOV.U32 R2, RZ, RZ, R170 ;  /* 0x000000ffff027224 */ /* 0x000fe200078e00aa */
[C---:B------:R-:W-:Y:S01]  /*4a8b0*/  HMMA.1688.F32.TF32 R152, R232.reuse, R34, R152 ;  /* 0x00000022e898723c */ /* 0x040fe20000081098 */
[----:B------:R-:W-:Y:S02]  /*4a8c0*/  MOV R0, R171 ;  /* 0x000000ab00007202 */ /* 0x000fe40000000f00 */
[----:B------:R-:W2:Y:S04]  /*4a8d0*/  LDL.LU.64 R170, [R1+0x2f58] ;  /* 0x002f580001aa7983 */ /* 0x000ea80000300a00 */
[----:B-1----:R-:W2:Y:S04]  /*4a8e0*/  LDL.LU.64 R168, [R1+0x2f50] ;  /* 0x002f500001a87983 */ /* 0x002ea80000300a00 */
[----:B------:R-:W-:Y:S04]  /*4a8f0*/  STL.64 [R1+0x720], R164 ;  /* 0x000720a401007387 */ /* 0x000fe80000100a00 */
[----:B------:R1:W-:Y:S01]  /*4a900*/  STL.64 [R1+0x728], R166 ;  /* 0x000728a601007387 */ /* 0x0003e20000100a00 */
[C---:B------:R-:W-:Y:S03]  /*4a910*/  HMMA.1688.F32.TF32 R136, R232.reuse, R18, R136 ;  /* 0x00000012e888723c */ /* 0x040fe60000081088 */
        /* <DEDUP_REMOVED lines=52> */
[C---:B----4-:R-:W-:Y:S03]  /*4ac60*/  HMMA.1688.F32.TF32 R72, R68.reuse, R34, R72 ;  /* 0x000000224448723c */ /* 0x050fe60000081048 */
[----:B------:R-:W-:Y:S04]  /*4ac70*/  LDS R232, [R252+0xe280] ;  /* 0x00e28000fce87984 */ /* 0x000fe80000000800 */
[----:B------:R-:W-:Y:S04]  /*4ac80*/  LDS R234, [R252+0xf280] ;  /* 0x00f28000fcea7984 */ /* 0x000fe80000000800 */
[----:B-1----:R-:W4:Y:S04]  /*4ac90*/  LDL.LU.64 R122, [R1+0x2e98] ;  /* 0x002e9800017a7983 */ /* 0x002f280000300a00 */
[----:B------:R-:W4:Y:S04]  /*4aca0*/  LDL.LU.64 R120, [R1+0x2e90] ;  /* 0x002e900001787983 */ /* 0x000f280000300a00 */
        /* <DEDUP_REMOVED lines=33> */
[----:B-1----:R-:W4:Y:S04]  /*4aec0*/  LDL.LU.64 R74, [R1+0x2e18] ;  /* 0x002e1800014a7983 */ /* 0x002f280000300a00 */
[----:B------:R-:W4:Y:S04]  /*4aed0*/  LDL.LU.64 R72, [R1+0x2e10] ;  /* 0x002e100001487983 */ /* 0x000f280000300a00 */
[----:B------:R-:W-:Y:S01]  /*4aee0*/  STL.64 [R1+0x5f0], R240 ;  /* 0x0005f0f001007387 */ /* 0x000fe20000100a00 */
[C---:B------:R-:W-:Y:S03]  /*4aef0*/  HMMA.1688.F32.TF32 R92, R68.reuse, R22, R92 ;  /* 0x00000016445c723c */ /* 0x040fe6000008105c */
[----:B------:R1:W-:Y:S05]  /*4af00*/  STL.64 [R1+0x5f8], R242 ;  /* 0x0005f8f201007387 */ /* 0x0003ea0000100a00 */
[C---:B---3--:R-:W-:Y:S08]  /*4af10*/  HMMA.1688.F32.TF32 R88, R68.reuse, R18, R88 ;  /* 0x000000124458723c */ /* 0x048ff00000081058 */
[C---:B-1----:R-:W-:Y:S08]  /*4af20*/  HMMA.1688.F32.TF32 R240, R68.reuse, R26, R244 ;  /* 0x0000001a44f0723c */ /* 0x042ff000000810f4 */
[C---:B------:R-:W-:Y:S08]  /*4af30*/  HMMA.1688.F32.TF32 R84, R68.reuse, R14, R84 ;  /* 0x0000000e4454723c */ /* 0x040ff00000081054 */
[----:B------:R-:W-:Y:S07]  /*4af40*/  HMMA.1688.F32.TF32 R80, R68, R10, R80 ;  /* 0x0000000a4450723c */ /* 0x000fee0000081050 */
[----:B------:R-:W-:Y:S04]  /*4af50*/  STL.64 [R1+0x5e0], R240 ;  /* 0x0005e0f001007387 */ /* 0x000fe80000100a00 */
[----:B------:R-:W-:Y:S04]  /*4af60*/  STL.64 [R1+0x5e8], R242 ;  /* 0x0005e8f201007387 */ /* 0x000fe80000100a00 */
[----:B------:R-:W-:Y:S04]  /*4af70*/  STL.64 [R1+0x5d0], R92 ;  /* 0x0005d05c01007387 */ /* 0x000fe80000100a00 */
[----:B------:R-:W-:Y:S04]  /*4af80*/  STL.64 [R1+0x5d8], R94 ;  /* 0x0005d85e01007387 */ /* 0x000fe80000100a00 */
[----:B------:R1:W-:Y:S04]  /*4af90*/  STL.64 [R1+0x5c0], R88 ;  /* 0x0005c05801007387 */ /* 0x0003e80000100a00 */
[----:B------:R3:W-:Y:S04]  /*4afa0*/  STL.64 [R1+0x5c8], R90 ;  /* 0x0005c85a01007387 */ /* 0x0007e80000100a00 */
[----:B-1----:R-:W4:Y:S04]  /*4afb0*/  LDL.LU R88, [R1+0x510] ;  /* 0x0005100001587983 */ /* 0x002f280000300800 */
[----:B------:R-:W-:Y:S04]  /*4afc0*/  STL.64 [R1+0x5b0], R84 ;  /* 0x0005b05401007387 */ /* 0x000fe80000100a00 */
[----:B------:R-:W-:Y:S04]  /*4afd0*/  STL.64 [R1+0x5b8], R86 ;  /* 0x0005b85601007387 */ /* 0x000fe80000100a00 */
[----:B------:R1:W-:Y:S04]  /*4afe0*/  STL.64 [R1+0x250], R80 ;  /* 0x0002505001007387 */ /* 0x0003e80000100a00 */
[----:B------:R1:W-:Y:S04]  /*4aff0*/  STL.64 [R1+0x258], R82 ;  /* 0x0002585201007387 */ /* 0x0003e80000100a00 */
[----:B------:R-:W4:Y:S04]  /*4b000*/  LDL.LU R89, [R1+0x514] ;  /* 0x0005140001597983 */ /* 0x000f280000300800 */
[----:B---3--:R-:W3:Y:S04]  /*4b010*/  LDL.LU R90, [R1+0x518] ;  /* 0x00051800015a7983 */ /* 0x008ee80000300800 */
[----:B------:R-:W3:Y:S04]  /*4b020*/  LDL.LU R91, [R1+0x51c] ;  /* 0x00051c00015b7983 */ /* 0x000ee80000300800 */
[----:B------:R-:W3:Y:S04]  /*4b030*/  LDL.LU R240, [R1+0x4d0] ;  /* 0x0004d00001f07983 */ /* 0x000ee80000300800 */
[----:B------:R-:W3:Y:S01]  /*4b040*/  LDL.LU R241, [R1+0x4d4] ;  /* 0x0004d40001f17983 */ /* 0x000ee20000300800 */
[----:B--2---:R-:W-:-:S02]  /*4b050*/  IMAD.MOV.U32 R243, RZ, RZ, R76 ;  /* 0x000000fffff37224 */ /* 0x004fc400078e004c */
[----:B----4-:R-:W-:Y:S02]  /*4b060*/  IMAD.MOV.U32 R242, RZ, RZ, R72 ;  /* 0x000000fffff27224 */ /* 0x010fe400078e0048 */
[----:B------:R-:W2:Y:S04]  /*4b070*/  LDL.LU R72, [R1+0x2e0c] ;  /* 0x002e0c0001487983 */ /* 0x000ea80000300800 */
[----:B------:R-:W4:Y:S04]  /*4b080*/  LDL.LU R76, [R1+0x2e08] ;  /* 0x002e0800014c7983 */ /* 0x000f280000300800 */
[----:B------:R-:W3:Y:S04]  /*4b090*/  LDL.LU R92, [R1+0x530] ;  /* 0x00053000015c7983 */ /* 0x000ee80000300800 */
[----:B------:R-:W3:Y:S04]  /*4b0a0*/  LDL.LU R93, [R1+0x534] ;  /* 0x00053400015d7983 */ /* 0x000ee80000300800 */
[----:B------:R-:W3:Y:S04]  /*4b0b0*/  LDL.LU R94, [R1+0x538] ;  /* 0x00053800015e7983 */ /* 0x000ee80000300800 */
[----:B------:R-:W3:Y:S01]  /*4b0c0*/  LDL.LU R95, [R1+0x53c] ;  /* 0x00053c00015f7983 */ /* 0x000ee20000300800 */
[----:B-1----:R-:W-:-:S03]  /*4b0d0*/  IMAD.MOV.U32 R80, RZ, RZ, R73 ;  /* 0x000000ffff507224 */ /* 0x002fc600078e0049 */
[----:B------:R-:W3:Y:S01]  /*4b0e0*/  LDL.LU R84, [R1+0x4f0] ;  /* 0x0004f00001547983 */ /* 0x000ee20000300800 */
[----:B------:R-:W-:-:S03]  /*4b0f0*/  IMAD.MOV.U32 R81, RZ, RZ, R74 ;  /* 0x000000ffff517224 */ /* 0x000fc600078e004a */
[----:B------:R-:W3:Y:S01]  /*4b100*/  LDL.LU R85, [R1+0x4f4] ;  /* 0x0004f40001557983 */ /* 0x000ee20000300800 */
[----:B------:R-:W-:Y:S01]  /*4b110*/  IMAD.MOV.U32 R82, RZ, RZ, R75 ;  /* 0x000000ffff527224 */ /* 0x000fe200078e004b */
[----:B------:R-:W-:Y:S01]  /*4b120*/  MOV R83, R77 ;  /* 0x0000004d00537202 */ /* 0x000fe20000000f00 */
[----:B------:R-:W-:Y:S02]  /*4b130*/  IMAD.MOV.U32 R244, RZ, RZ, R78 ;  /* 0x000000fffff47224 */ /* 0x000fe400078e004e */
[----:B------:R-:W-:Y:S01]  /*4b140*/  IMAD.MOV.U32 R245, RZ, RZ, R79 ;  /* 0x000000fffff57224 */ /* 0x000fe200078e004f */
[----:B--2---:R-:W-:Y:S01]  /*4b150*/  MOV R87, R72 ;  /* 0x0000004800577202 */ /* 0x004fe20000000f00 */
[----:B----4-:R-:W-:Y:S02]  /*4b160*/  IMAD.MOV.U32 R86, RZ, RZ, R76 ;  /* 0x000000ffff567224 */ /* 0x010fe400078e004c */
        /* <DEDUP_REMOVED lines=9> */
[----:B------:R-:W2:Y:S01]  /*4b200*/  LDL.LU R247, [R1+0x4cc] ;  /* 0x0004cc0001f77983 */ /* 0x000ea20000300800 */
[----:B----4-:R-:W-:Y:S03]  /*4b210*/  HMMA.1688.F32.TF32 R68, R68, R6, R72 ;  /* 0x000000064444723c */ /* 0x010fe60000081048 */
[----:B------:R-:W-:Y:S04]  /*4b220*/  LDS R72, [R252+0xe300] ;  /* 0x00e30000fc487984 */ /* 0x000fe80000000800 */
[----:B------:R-:W-:Y:S01]  /*4b230*/  LDS R74, [R252+0xf300] ;  /* 0x00f30000fc4a7984 */ /* 0x000fe20000000800 */
[C---:B---3--:R-:W-:Y:S03]  /*4b240*/  HMMA.1688.F32.TF32 R92, R232.reuse, R62, R92 ;  /* 0x0000003ee85c723c */ /* 0x048fe6000008105c */
[----:B------:R-:W-:Y:S04]  /*4b250*/  LDS R73, [R3+0xe300] ;  /* 0x00e3000003497984 */ /* 0x000fe80000000800 */
[----:B------:R-:W1:Y:S01]  /*4b260*/  LDS R75, [R3+0xf300] ;  /* 0x00f30000034b7984 */ /* 0x000e620000000800 */
[C---:B--2---:R-:W-:Y:S07]  /*4b270*/  HMMA.1688.F32.TF32 R76, R232.reuse, R66, R76 ;  /* 0x00000042e84c723c */ /* 0x044fee000008104c */
[----:B------:R-:W-:Y:S04]  /*4b280*/  STL.64 [R1+0x580], R68 ;  /* 0x0005804401007387 */ /* 0x000fe80000100a00 */
[----:B------:R-:W-:Y:S01]  /*4b290*/  STL.64 [R1+0x588], R70 ;  /* 0x0005884601007387 */ /* 0x000fe20000100a00 */
[C---:B------:R-:W-:Y:S03]  /*4b2a0*/  HMMA.1688.F32.TF32 R88, R232.reuse, R54, R88 ;  /* 0x00000036e858723c */ /* 0x040fe60000081058 */
[----:B------:R-:W-:Y:S04]  /*4b2b0*/  LDS R68, [R252+0xe380] ;  /* 0x00e38000fc447984 */ /* 0x000fe80000000800 */
[----:B------:R-:W-:Y:S04]  /*4b2c0*/  LDS R70, [R252+0xf380] ;  /* 0x00f38000fc467984 */ /* 0x000fe80000000800 */
[----:B------:R2:W-:Y:S04]  /*4b2d0*/  STL [R1+0x2c74], R76 ;  /* 0x002c744c01007387 */ /* 0x0005e80000100800 */
[----:B------:R3:W-:Y:S04]  /*4b2e0*/  STL [R1+0x2c70], R77 ;  /* 0x002c704d01007387 */ /* 0x0007e80000100800 */
[----:B------:R4:W-:Y:S04]  /*4b2f0*/  STL [R1+0x2c6c], R78 ;  /* 0x002c6c4e01007387 */ /* 0x0009e80000100800 */
[----:B------:R1:W-:Y:S04]  /*4b300*/  STL [R1+0x2c68], R79 ;  /* 0x002c684f01007387 */ /* 0x0003e80000100800 */
[----:B--2---:R-:W2:Y:S04]  /*4b310*/  LDL.LU R76, [R1+0x520] ;  /* 0x00052000014c7983 */ /* 0x004ea80000300800 */
[----:B---3--:R-:W2:Y:S04]  /*4b320*/  LDL.LU R77, [R1+0x524] ;  /* 0x00052400014d7983 */ /* 0x008ea80000300800 */
[----:B----4-:R-:W2:Y:S04]  /*4b330*/  LDL.LU R78, [R1+0x528] ;  /* 0x00052800014e7983 */ /* 0x010ea80000300800 */
[----:B-1----:R-:W2:Y:S04]  /*4b340*/  LDL.LU R79, [R1+0x52c] ;  /* 0x00052c00014f7983 */ /* 0x002ea80000300800 */
[----:B------:R-:W-:Y:S04]  /*4b350*/  STL.64 [R1+0x530], R92 ;  /* 0x0005305c01007387 */ /* 0x000fe80000100a00 */
[----:B------:R1:W-:Y:S01]  /*4b360*/  STL.64 [R1+0x538], R94 ;  /* 0x0005385e01007387 */ /* 0x0003e20000100a00 */
[C---:B------:R-:W-:Y:S03]  /*4b370*/  HMMA.1688.F32.TF32 R84, R232.reuse, R46, R84 ;  /* 0x0000002ee854723c */ /* 0x040fe60000081054 */
[----:B------:R-:W-:Y:S04]  /*4b380*/  LDS R69, [R3+0xe380] ;  /* 0x00e3800003457984 */ /* 0x000fe80000000800 */
[----:B------:R-:W3:Y:S04]  /*4b390*/  LDS R71, [R3+0xf380] ;  /* 0x00f3800003477984 */ /* 0x000ee80000000800 */
[----:B-1----:R-:W4:Y:S04]  /*4b3a0*/  LDL.LU.64 R94, [R1+0x2de0] ;  /* 0x002de000015e7983 */ /* 0x002f280000300a00 */
[----:B------:R-:W4:Y:S01]  /*4b3b0*/  LDL.LU.64 R92, [R1+0x2dd8] ;  /* 0x002dd800015c7983 */ /* 0x000f220000300a00 */
[----:B--2---:R-:W-:Y:S11]  /*4b3c0*/  HMMA.1688.F32.TF32 R76, R232, R58, R76 ;  /* 0x0000003ae84c723c */ /* 0x004ff6000008104c */
[----:B------:R-:W-:Y:S11]  /*4b3d0*/  @!UPT UIADD3 URZ, URZ, URZ, URZ ;  /* 0x0000003f3f3ff290 */ /* 0x000ff6000fffe03f */
[----:B------:R-:W-:Y:S01]  /*4b3e0*/  @!UPT UIADD3 URZ, URZ, URZ, URZ ;  /* 0x0000003f3f3ff290 */ /* 0x000fe2000fffe03f */
[----:B------:R1:W-:Y:S04]  /*4b3f0*/  STL.64 [R1+0x520], R76 ;  /* 0x0005204c01007387 */ /* 0x0003e80000100a00 */
[----:B------:R2:W-:Y:S04]  /*4b400*/  STL.64 [R1+0x528], R78 ;  /* 0x0005284e01007387 */ /* 0x0005e80000100a00 */
[----:B------:R3:W-:Y:S01]  /*4b410*/  STL [R1+0x510], R88 ;  /* 0x0005105801007387 */ /* 0x0007e20000100800 */
[----:B-1----:R-:W-:Y:S01]  /*4b420*/  MOV R77, R90 ;  /* 0x0000005a004d7202 */ /* 0x002fe20000000f00 */
[----:B------:R-:W-:-:S02]  /*4b430*/  IMAD.MOV.U32 R76, RZ, RZ, R89 ;  /* 0x000000ffff4c7224 */ /* 0x000fc400078e0059 */
[----:B--2---:R-:W-:Y:S02]  /*4b440*/  IMAD.MOV.U32 R78, RZ, RZ, R91 ;  /* 0x000000ffff4e7224 */ /* 0x004fe400078e005b */
[----:B------:R-:W2:Y:S04]  /*4b450*/  LDL.LU.64 R90, [R1+0x2dd0] ;  /* 0x002dd000015a7983 */ /* 0x000ea80000300a00 */
[----:B---3--:R-:W2:Y:S04]  /*4b460*/  LDL.LU.64 R88, [R1+0x2dc8] ;  /* 0x002dc80001587983 */ /* 0x008ea80000300a00 */
[----:B------:R-:W-:Y:S04]  /*4b470*/  STL [R1+0x2c80], R78 ;  /* 0x002c804e01007387 */ /* 0x000fe80000100800 */
[----:B------:R-:W-:Y:S04]  /*4b480*/  STL [R1+0x2c7c], R77 ;  /* 0x002c7c4d01007387 */ /* 0x000fe80000100800 */
[----:B------:R1:W-:Y:S04]  /*4b490*/  STL [R1+0x2c78], R76 ;  /* 0x002c784c01007387 */ /* 0x0003e80000100800 */
[----:B-1----:R-:W3:Y:S04]  /*4b4a0*/  LDL.LU R76, [R1+0x500] ;  /* 0x00050000014c7983 */ /* 0x002ee80000300800 */
[----:B------:R-:W3:Y:S04]  /*4b4b0*/  LDL.LU R77, [R1+0x504] ;  /* 0x00050400014d7983 */ /* 0x000ee80000300800 */
[----:B------:R-:W3:Y:S04]  /*4b4c0*/  LDL.LU R78, [R1+0x508] ;  /* 0x00050800014e7983 */ /* 0x000ee80000300800 */
[----:B------:R-:W3:Y:S01]  /*4b4d0*/  LDL.LU R79, [R1+0x50c] ;  /* 0x00050c00014f7983 */ /* 0x000ee20000300800 */
[C---:B------:R-:W-:Y:S08]  /*4b4e0*/  HMMA.1688.F32.TF32 R80, R232.reuse, R42, R80 ;  /* 0x0000002ae850723c */ /* 0x040ff00000081050 */
[----:B---3--:R-:W-:Y:S11]  /*4b4f0*/  HMMA.1688.F32.TF32 R76, R232, R50, R76 ;  /* 0x00000032e84c723c */ /* 0x008ff6000008104c */
[----:B------:R-:W-:Y:S11]  /*4b500*/  @!UPT UIADD3 URZ, URZ, URZ, URZ ;  /* 0x0000003f3f3ff290 */ /* 0x000ff6000fffe03f */
[----:B------:R-:W-:Y:S01]  /*4b510*/  @!UPT UIADD3 URZ, URZ, URZ, URZ ;  /* 0x0000003f3f3ff290 */ /* 0x000fe2000fffe03f */
[----:B------:R1:W-:Y:S04]  /*4b520*/  STL.64 [R1+0x500], R76 ;  /* 0x0005004c01007387 */ /* 0x0003e80000100a00 */
[----:B------:R3:W-:Y:S04]  /*4b530*/  STL.64 [R1+0x508], R78 ;  /* 0x0005084e01007387 */ /* 0x0007e80000100a00 */
[----:B------:R2:W-:Y:S01]  /*4b540*/  STL [R1+0x4f0], R84 ;  /* 0x0004f05401007387 */ /* 0x0005e20000100800 */
[----:B-1----:R-:W-:Y:S01]  /*4b550*/  IMAD.MOV.U32 R77, RZ, RZ, R86 ;  /* 0x000000ffff4d7224 */ /* 0x002fe200078e0056 */
[----:B------:R-:W-:-:S02]  /*4b560*/  MOV R76, R87 ;  /* 0x00000057004c7202 */ /* 0x000fc40000000f00 */
[----:B------:R-:W4:Y:S01]  /*4b570*/  LDL.LU.64 R86, [R1+0x2dc0] ;  /* 0x002dc00001567983 */ /* 0x000f220000300a00 */
[----:B---3--:R-:W-:-:S03]  /*4b580*/  IMAD.MOV.U32 R78, RZ, RZ, R85 ;  /* 0x000000ffff4e7224 */ /* 0x008fc600078e0055 */
[----:B--2---:R-:W4:Y:S04]  /*4b590*/  LDL.LU.64 R84, [R1+0x2db8] ;  /* 0x002db80001547983 */ /* 0x004f280000300a00 */
[----:B------:R-:W-:Y:S04]  /*4b5a0*/  STL.64 [R1+0x4e0], R80 ;  /* 0x0004e05001007387 */ /* 0x000fe80000100a00 */
[----:B------:R1:W-:Y:S04]  /*4b5b0*/  STL.64 [R1+0x4e8], R82 ;  /* 0x0004e85201007387 */ /* 0x0003e80000100a00 */
[----:B-1----:R-:W2:Y:S04]  /*4b5c0*/  LDL.LU.64 R82, [R1+0x2db0] ;  /* 0x002db00001527983 */ /* 0x002ea80000300a00 */
[----:B------:R-:W2:Y:S01]  /*4b5d0*/  LDL.LU.64 R80, [R1+0x2da8] ;  /* 0x002da80001507983 */ /* 0x000ea20000300a00 */
[C---:B------:R-:W-:Y:S11]  /*4b5e0*/  HMMA.1688.F32.TF32 R240, R232.reuse, R38, R240 ;  /* 0x00000026e8f0723c */ /* 0x040ff600000810f0 */
[----:B------:R-:W-:Y:S11]  /*4b5f0*/  @!UPT UIADD3 URZ, URZ, URZ, URZ ;  /* 0x0000003f3f3ff290 */ /* 0x000ff6000fffe03f */
[----:B------:R-:W-:Y:S01]  /*4b600*/  @!UPT UIADD3 URZ, URZ, URZ, URZ ;  /* 0x0000003f3f3ff290 */ /* 0x000fe2000fffe03f */
[----:B------:R-:W-:Y:S04]  /*4b610*/  STL.64 [R1+0x4d0], R240 ;  /* 0x0004d0f001007387 */ /* 0x000fe80000100a00 */
[----:B------:R1:W-:Y:S02]  /*4b620*/  STL.64 [R1+0x4d8], R242 ;  /* 0x0004d8f201007387 */ /* 0x0003e40000100a00 */
[C---:B-1----:R-:W-:Y:S08]  /*4b630*/  HMMA.1688.F32.TF32 R240, R232.reuse, R34, R244 ;  /* 0x00000022e8f0723c */ /* 0x042ff000000810f4 */
[----:B--2---:R-:W-:Y:S11]  /*4b640*/  HMMA.1688.F32.TF32 R80, R232, R30, R80 ;  /* 0x0000001ee850723c */ /* 0x004ff60000081050 */
[----:B------:R-:W-:Y:S11]  /*4b650*/  @!UPT UIADD3 URZ, URZ, URZ, URZ ;  /* 0x0000003f3f3ff290 */ /* 0x000ff6000fffe03f */
[----:B------:R-:W-:Y:S01]  /*4b660*/  @!UPT UIADD3 URZ, URZ, URZ, URZ ;  /* 0x0000003f3f3ff290 */ /* 0x000fe2000fffe03f */
[----:B------:R-:W-:Y:S01]  /*4b670*/  STL [R1+0x7b4], R81 ;  /* 0x0007b45101007387 */ /* 0x000fe20000100800 */
[----:B------:R-:W-:-:S03]  /*4b680*/  IMAD.MOV.U32 R79, RZ, RZ, R80 ;  /* 0x000000ffff4f7224 */ /* 0x000fc600078e0050 */
[----:B------:R-:W-:Y:S04]  /*4b690*/  STL.64 [R1+0x4c0], R240 ;  /* 0x0004c0f001007387 */ /* 0x000fe80000100a00 */
[----:B------:R-:W-:Y:S04]  /*4b6a0*/  STL.64 [R1+0x4c8], R242 ;  /* 0x0004c8f201007387 */ /* 0x000fe80000100a00 */
[----:B------:R4:W-:Y:S04]  /*4b6b0*/  STL.64 [R1+0x7b8], R82 ;  /* 0x0007b85201007387 */ /* 0x0009e80000100a00 */
[----:B------:R-:W-:Y:S01]  /*4b6c0*/  STL.64 [R1+0x2c90], R78 ;  /* 0x002c904e01007387 */ /* 0x000fe20000100a00 */
[C---:B----4-:R-:W-:Y:S03]  /*4b6d0*/  HMMA.1688.F32.TF32 R80, R232.reuse, R26, R84 ;  /* 0x0000001ae850723c */ /* 0x050fe60000081054 */
[----:B------:R1:W-:Y:S05]  /*4b6e0*/  STL.64 [R1+0x2c88], R76 ;  /* 0x002c884c01007387 */ /* 0x0003ea0000100a00 */
[C---:B------:R-:W-:Y:S08]  /*4b6f0*/  HMMA.1688.F32.TF32 R84, R232.reuse, R22, R88 ;  /* 0x00000016e854723c */ /* 0x040ff00000081058 */
[C---:B------:R-:W-:Y:S08]  /*4b700*/  HMMA.1688.F32.TF32 R88, R232.reuse, R18, R92 ;  /* 0x00000012e858723c */ /* 0x040ff0000008105c */
[C---:B------:R-:W-:Y:S08]  /*4b710*/  HMMA.1688.F32.TF32 R92, R232.reuse, R14, R96 ;  /* 0x0000000ee85c723c */ /* 0x040ff00000081060 */
[C---:B------:R-:W-:Y:S08]  /*4b720*/  HMMA.1688.F32.TF32 R96, R232.reuse, R10, R100 ;  /* 0x0000000ae860723c */ /* 0x040ff00000081064 */
[----:B-1----:R-:W-:Y:S08]  /*4b730*/  HMMA.1688.F32.TF32 R76, R232, R6, R104 ;  /* 0x00000006e84c723c */ /* 0x002ff00000081068 */
        /* <DEDUP_REMOVED lines=16> */
[C---:B------:R-:W-:Y:S01]  /*4b840*/  HMMA.1688.F32.TF32 R132, R72.reuse, R38, R136 ;  /* 0x000000264884723c */ /* 0x040fe20000081088 */
[----:B------:R-:W-:Y:S04]  /*4b850*/  STL.64 [R1+0x2c58], R96 ;  /* 0x002c586001007387 */ /* 0x000fe80000100a00 */
[----:B------:R-:W-:Y:S03]  /*4b860*/  STL [R1+0x2c14], R104 ;  /* 0x002c146801007387 */ /* 0x000fe60000100800 */
[C---:B------:R-:W-:Y:S01]  /*4b870*/  HMMA.1688.F32.TF32 R136, R72.reuse, R34, R140 ;  /* 0x000000224888723c */ /* 0x040fe2000008108c */
[----:B------:R1:W-:Y:S04]  /*4b880*/  STL.64 [R1+0x5a0], R76 ;  /* 0x0005a04c01007387 */ /* 0x0003e80000100a00 */
[----:B------:R2:W-:Y:S03]  /*4b890*/  STL.64 [R1+0x5a8], R78 ;  /* 0x0005a84e01007387 */ /* 0x0005e60000100a00 */
[C---:B------:R-:W-:Y:S01]  /*4b8a0*/  HMMA.1688.F32.TF32 R140, R72.reuse, R30, R144 ;  /* 0x0000001e488c723c */ /* 0x040fe20000081090 */
[----:B------:R3:W-:Y:S04]  /*4b8b0*/  STL [R1+0x2c10], R105 ;  /* 0x002c106901007387 */ /* 0x0007e80000100800 */
[----:B------:R2:W-:Y:S03]  /*4b8c0*/  STL [R1+0x2c0c], R106 ;  /* 0x002c0c6a01007387 */ /* 0x0005e60000100800 */
[C---:B------:R-:W-:Y:S01]  /*4b8d0*/  HMMA.1688.F32.TF32 R144, R72.reuse, R26, R148 ;  /* 0x0000001a4890723c */ /* 0x040fe20000081094 */
[----:B------:R1:W-:Y:S04]  /*4b8e0*/  STL [R1+0x2c08], R107 ;  /* 0x002c086b01007387 */ /* 0x0003e80000100800 */
[----:B------:R-:W-:Y:S03]  /*4b8f0*/  STL.64 [R1+0x2ca0], R110 ;  /* 0x002ca06e01007387 */ /* 0x000fe60000100a00 */
        /* <DEDUP_REMOVED lines=10> */
[----:B------:R-:W-:Y:S07]  /*4b9a0*/  STL.64 [R1+0x2cc8], R120 ;  /* 0x002cc87801007387 */ /* 0x000fee0000100a00 */
[----:B------:R-:W-:Y:S01]  /*4b9b0*/  HMMA.1688.F32.TF32 R72, R72, R6, R168 ;  /* 0x000000064848723c */ /* 0x000fe200000810a8 */
        /* <DEDUP_REMOVED lines=23> */
[----:B------:R-:W-:Y:S04]  /*4bb30*/  STL [R1+0x2c00], R168 ;  /* 0x002c00a801007387 */ /* 0x000fe80000100800 */
        /* <DEDUP_REMOVED lines=9> */
[----:B------:R-:W4:Y:S01]  /*4bbd0*/  LDL R247, [R1+0x9c0] ;  /* 0x0009c00001f77983 */ /* 0x000f220000100800 */
[C---:B------:R-:W-:Y:S08]  /*4bbe0*/  HMMA.1688.F32.TF32 R44, R68.reuse, R46, R220 ;  /* 0x0000002e442c723c */ /* 0x040ff000000810dc */
[C---:B------:R-:W-:Y:S08]  /*4bbf0*/  HMMA.1688.F32.TF32 R192, R68.reuse, R34, R192 ;  /* 0x0000002244c0723c */ /* 0x040ff000000810c0 */
[----:B------:R-:W-:Y:S01]  /*4bc00*/  HMMA.1688.F32.TF32 R196, R68, R30, R196 ;  /* 0x0000001e44c4723c */ /* 0x000fe200000810c4 */
[----:B------:R-:W-:-:S02]  /*4bc10*/  IMAD.MOV.U32 R240, RZ, RZ, R9 ;  /* 0x000000fffff07224 */ /* 0x000fc400078e0009 */
[----:B------:R-:W-:Y:S01]  /*4bc20*/  IMAD.MOV.U32 R241, RZ, RZ, R8 ;  /* 0x000000fffff17224 */ /* 0x000fe200078e0008 */
[----:B------:R-:W-:-:S04]  /*4bc30*/  MOV R242, R5 ;  /* 0x0000000500f27202 */ /* 0x000fc80000000f00 */
[C---:B------:R-:W-:Y:S08]  /*4bc40*/  HMMA.1688.F32.TF32 R208, R68.reuse, R14, R208 ;  /* 0x0000000e44d0723c */ /* 0x040ff000000810d0 */
[----:B------:R-:W-:Y:S01]  /*4bc50*/  HMMA.1688.F32.TF32 R24, R68, R26, R200 ;  /* 0x0000001a4418723c */ /* 0x000fe200000810c8 */
[----:B------:R-:W-:Y:S01]  /*4bc60*/  IMAD.MOV.U32 R223, RZ, RZ, R44 ;  /* 0x000000ffffdf7224 */ /* 0x000fe200078e002c */
[----:B------:R-:W-:Y:S01]  /*4bc70*/  MOV R221, R46 ;  /* 0x0000002e00dd7202 */ /* 0x000fe20000000f00 */
[----:B------:R-:W-:Y:S01]  /*4bc80*/  IMAD.MOV.U32 R222, RZ, RZ, R45 ;  /* 0x000000ffffde7224 */ /* 0x000fe200078e002d */
[----:B------:R-:W-:Y:S01]  /*4bc90*/  LDS R66, [R252+0x11000] ;  /* 0x01100000fc427984 */ /* 0x000fe20000000800 */
[----:B------:R-:W-:-:S03]  /*4bca0*/  IMAD.MOV.U32 R220, RZ, RZ, R47 ;  /* 0x000000ffffdc7224 */ /* 0x000fc600078e002f */
[C---:B------:R-:W-:Y:S01]  /*4bcb0*/  HMMA.1688.F32.TF32 R52, R68.reuse, R54, R216 ;  /* 0x000000364434723c */ /* 0x040fe200000810d8 */
[----:B------:R-:W-:Y:S01]  /*4bcc0*/  IMAD.MOV.U32 R243, RZ, RZ, R4 ;  /* 0x000000fffff37224 */ /* 0x000fe200078e0004 */
[----:B------:R-:W-:Y:S06]  /*4bcd0*/  LDS R67, [R3+0x11000] ;  /* 0x0110000003437984 */ /* 0x000fec0000000800 */
[C---:B------:R-:W-:Y:S08]  /*4bce0*/  HMMA.1688.F32.TF32 R212, R68.reuse, R10, R212 ;  /* 0x0000000a44d4723c */ /* 0x040ff000000810d4 */
[C---:B------:R-:W-:Y:S01]  /*4bcf0*/  HMMA.1688.F32.TF32 R236, R68.reuse, R6, R236 ;  /* 0x0000000644ec723c */ /* 0x040fe200000810ec */
[----:B-1----:R-:W-:Y:S01]  /*4bd00*/  IMAD.MOV.U32 R76, RZ, RZ, R248 ;  /* 0x000000ffff4c7224 */ /* 0x002fe200078e00f8 */
[----:B--2---:R-:W-:Y:S01]  /*4bd10*/  MOV R78, R250 ;  /* 0x000000fa004e7202 */ /* 0x004fe20000000f00 */
[----:B------:R-:W-:Y:S01]  /*4bd20*/  IMAD.MOV.U32 R77, RZ, RZ, R249 ;  /* 0x000000ffff4d7224 */ /* 0x000fe200078e00f9 */
[----:B------:R-:W-:Y:S04]  /*4bd30*/  LDS R72, [R252+0x10080] ;  /* 0x01008000fc487984 */ /* 0x000fe80000000800 */
[C---:B------:R-:W-:Y:S01]  /*4bd40*/  HMMA.1688.F32.TF32 R180, R68.reuse, R50, R184 ;  /* 0x0000003244b4723c */ /* 0x040fe200000810b8 */
[----:B------:R-:W-:Y:S01]  /*4bd50*/  IMAD.MOV.U32 R79, RZ, RZ, R251 ;  /* 0x000000ffff4f7224 */ /* 0x000fe200078e00fb */
[----:B------:R-:W-:Y:S04]  /*4bd60*/  LDS R74, [R252+0x11080] ;  /* 0x01108000fc4a7984 */ /* 0x000fe80000000800 */
[----:B------:R-:W-:Y:S02]  /*4bd70*/  LDS R73, [R3+0x10080] ;  /* 0x0100800003497984 */ /* 0x000fe40000000800 */
[C---:B------:R-:W-:Y:S02]  /*4bd80*/  HMMA.1688.F32.TF32 R184, R68.reuse, R42, R188 ;  /* 0x0000002a44b8723c */ /* 0x040fe400000810bc */
[----:B------:R-:W-:Y:S06]  /*4bd90*/  LDS R75, [R3+0x11080] ;  /* 0x01108000034b7984 */ /* 0x000fec0000000800 */
[----:B------:R-:W-:Y:S07]  /*4bda0*/  HMMA.1688.F32.TF32 R188, R68, R38, R224 ;  /* 0x0000002644bc723c */ /* 0x000fee00000810e0 */
[----:B------:R-:W-:Y:S01]  /*4bdb0*/  IMAD.MOV.U32 R227, RZ, RZ, R24 ;  /* 0x000000ffffe37224 */ /* 0x000fe200078e0018 */
[----:B------:R-:W-:Y:S01]  /*4bdc0*/  MOV R225, R26 ;  /* 0x0000001a00e17202 */ /* 0x000fe20000000f00 */
[----:B------:R-:W-:-:S02]  /*4bdd0*/  IMAD.MOV.U32 R226, RZ, RZ, R25 ;  /* 0x000000ffffe27224 */ /* 0x000fc400078e0019 */
[----:B------:R-:W-:Y:S01]  /*4bde0*/  IMAD.MOV.U32 R224, RZ, RZ, R27 ;  /* 0x000000ffffe07224 */ /* 0x000fe200078e001b */
[----:B------:R-:W-:Y:S01]  /*4bdf0*/  HMMA.1688.F32.TF32 R200, R68, R22, R204 ;  /* 0x0000001644c8723c */ /* 0x000fe200000810cc */
[----:B------:R-:W-:-:S07]  /*4be00*/  IMAD.MOV.U32 R104, RZ, RZ, R52 ;  /* 0x000000ffff687224 */ /* 0x000fce00078e0034 */
[----:B------:R-:W-:Y:S01]  /*4be10*/  HMMA.1688.F32.TF32 R204, R68, R18, R228 ;  /* 0x0000001244cc723c */ /* 0x000fe200000810e4 */
[----:B---3--:R-:W-:Y:S01]  /*4be20*/  IMAD.MOV.U32 R105, RZ, RZ, R53 ;  /* 0x000000ffff697224 */ /* 0x008fe200078e0035 */
[----:B------:R-:W-:Y:S01]  /*4be30*/  MOV R106, R54 ;  /* 0x00000036006a7202 */ /* 0x000fe20000000f00 */
[----:B------:R-:W-:-:S05]  /*4be40*/  IMAD.MOV.U32 R107, RZ, RZ, R55 ;  /* 0x000000ffff6b7224 */ /* 0x000fca00078e0037 */
[----:B------:R-:W-:Y:S04]  /*4be50*/  STL.64 [R1+0x2d80], R106 ;  /* 0x002d806a01007387 */ /* 0x000fe80000100a00 */
[----:B------:R-:W-:Y:S04]  /*4be60*/  STL.64 [R1+0x2d78], R104 ;  /* 0x002d786801007387 */ /* 0x000fe80000100a00 */
[----:B------:R-:W-:Y:S04]  /*4be70*/  STL.64 [R1+0x2d90], R182 ;  /* 0x002d90b601007387 */ /* 0x000fe80000100a00 */
[----:B------:R-:W-:Y:S04]  /*4be80*/  STL.64 [R1+0x2d88], R180 ;  /* 0x002d88b401007387 */ /* 0x000fe80000100a00 */
[----:B----4-:R-:W1:Y:S04]  /*4be90*/  LDSM.16.M88.4 R48, [R247+0x46100] ;  /* 0x04610000f730783b */ /* 0x010e680000000200 */
[----:B------:R-:W2:Y:S04]  /*4bea0*/  LDSM.16.M88.4 R44, [R247+0x48100] ;  /* 0x04810000f72c783b */ /* 0x000ea80000000200 */
[----:B------:R-:W3:Y:S04]  /*4beb0*/  LDSM.16.M88.4 R40, [R247+0x4a100] ;  /* 0x04a10000f728783b */ /* 0x000ee80000000200 */
[----:B------:R-:W4:Y:S04]  /*4bec0*/  LDSM.16.M88.4 R36, [R247+0x4c100] ;  /* 0x04c10000f724783b */ /* 0x000f280000000200 */
[----:B------:R-:W1:Y:S04]  /*4bed0*/  LDSM.16.M88.4 R32, [R247+0x4e100] ;  /* 0x04e10000f720783b */ /* 0x000e680000000200 */
[----:B------:R-:W1:Y:S04]  /*4bee0*/  LDSM.16.M88.4 R28, [R247+0x50100] ;  /* 0x05010000f71c783b */ /* 0x000e680000000200 */
[----:B------:R-:W1:Y:S04]  /*4bef0*/  LDSM.16.M88.4 R24, [R247+0x52100] ;  /* 0x05210000f718783b */ /* 0x000e680000000200 */
[----:B------:R-:W2:Y:S04]  /*4bf00*/  LDSM.16.M88.4 R20, [R247+0x54100] ;  /* 0x05410000f714783b */ /* 0x000ea80000000200 */
[----:B------:R-:W2:Y:S04]  /*4bf10*/  LDSM.16.M88.4 R16, [R247+0x56100] ;  /* 0x05610000f710783b */ /* 0x000ea80000000200 */
[----:B------:R-:W3:Y:S04]  /*4bf20*/  LDSM.16.M88.4 R12, [R247+0x58100] ;  /* 0x05810000f70c783b */ /* 0x000ee80000000200 */
[----:B------:R-:W3:Y:S04]  /*4bf30*/  LDSM.16.M88.4 R8, [R247+0x5a100] ;  /* 0x05a10000f708783b */ /* 0x000ee80000000200 */
[----:B------:R-:W4:Y:S04]  /*4bf40*/  LDSM.16.M88.4 R4, [R247+0x5c100] ;  /* 0x05c10000f704783b */ /* 0x000f280000000200 */
[----:B------:R-:W-:Y:S04]  /*4bf50*/  LDSM.16.M88.4 R60, [R247+0x40100] ;  /* 0x04010000f73c783b */ /* 0x000fe80000000200 */
[----:B------:R-:W-:Y:S04]  /*4bf60*/  LDSM.16.M88.4 R56, [R247+0x42100] ;  /* 0x04210000f738783b */ /* 0x000fe80000000200 */
[----:B------:R-:W-:Y:S04]  /*4bf70*/  LDSM.16.M88.4 R52, [R247+0x44100] ;  /* 0x04410000f734783b */ /* 0x000fe80000000200 */
        /* <DEDUP_REMOVED lines=31> */
[----:B------:R-:W3:Y:S04]  /*4c170*/  LDL.LU R84, [R1] ;  /* 0x0000000001547983 */ /* 0x000ee80000300800 */
        /* <DEDUP_REMOVED lines=60> */
[----:B------:R-:W-:Y:S08]  /*4c540*/  HMMA.1688.F32.TF32 R76, R72, R60, R76 ;  /* 0x0000003c484c723c */ /* 0x000ff0000008104c */
        /* <DEDUP_REMOVED lines=14> */
[C---:B----4-:R-:W-:Y:S08]  /*4c630*/  HMMA.1688.F32.TF32 R68, R64.reuse, R48, R120 ;  /* 0x000000304044723c */ /* 0x050ff00000081078 */
[C---:B------:R-:W-:Y:S08]  /*4c640*/  HMMA.1688.F32.TF32 R104, R64.reuse, R44, R116 ;  /* 0x0000002c4068723c */ /* 0x040ff00000081074 */
[C---:B------:R-:W-:Y:S07]  /*4c650*/  HMMA.1688.F32.TF32 R112, R64.reuse, R40, R112 ;  /* 0x000000284070723c */ /* 0x040fee0000081070 */
[----:B------:R-:W-:Y:S04]  /*4c660*/  STL.64 [R1+0x90], R68 ;  /* 0x0000904401007387 */ /* 0x000fe80000100a00 */
[----:B------:R1:W-:Y:S02]  /*4c670*/  STL.64 [R1+0x98], R70 ;  /* 0x0000984601007387 */ /* 0x0003e40000100a00 */
[C---:B-1----:R-:W-:Y:S02]  /*4c680*/  HMMA.1688.F32.TF32 R68, R64.reuse, R36, R108 ;  /* 0x000000244044723c */ /* 0x042fe4000008106c */
[----:B------:R-:W-:Y:S04]  /*4c690*/  STL.64 [R1+0x80], R104 ;  /* 0x0000806801007387 */ /* 0x000fe80000100a00 */
[----:B------:R1:W-:Y:S04]  /*4c6a0*/  STL.64 [R1+0x88], R106 ;  /* 0x0000886a01007387 */ /* 0x0003e80000100a00 */
[----:B------:R-:W-:Y:S01]  /*4c6b0*/  STL.64 [R1+0x70], R112 ;  /* 0x0000707001007387 */ /* 0x000fe20000100a00 */
[C---:B------:R-:W-:Y:S03]  /*4c6c0*/  HMMA.1688.F32.TF32 R96, R64.reuse, R28, R96 ;  /* 0x0000001c4060723c */ /* 0x040fe60000081060 */
[----:B------:R-:W-:Y:S05]  /*4c6d0*/  STL.64 [R1+0x78], R114 ;  /* 0x0000787201007387 */ /* 0x000fea0000100a00 */
[C---:B-1----:R-:W-:Y:S04]  /*4c6e0*/  HMMA.1688.F32.TF32 R104, R64.reuse, R32, R232 ;  /* 0x000000204068723c */ /* 0x042fe800000810e8 */
[----:B------:R-:W-:Y:S04]  /*4c6f0*/  STL.64 [R1+0x60], R68 ;  /* 0x0000604401007387 */ /* 0x000fe80000100a00 */
[----:B------:R1:W-:Y:S02]  /*4c700*/  STL.64 [R1+0x68], R70 ;  /* 0x0000684601007387 */ /* 0x0003e40000100a00 */
[C---:B-1----:R-:W-:Y:S11]  /*4c710*/  HMMA.1688.F32.TF32 R68, R64.reuse, R24, R100 ;  /* 0x000000184044723c */ /* 0x042ff60000081064 */
[----:B------:R-:W-:Y:S02]  /*4c720*/  @!UPT UIADD3 URZ, URZ, URZ, URZ ;  /* 0x0000003f3f3ff290 */ /* 0x000fe4000fffe03f */
[----:B------:R-:W-:Y:S04]  /*4c730*/  STL.64 [R1+0x50], R104 ;  /* 0x0000506801007387 */ /* 0x000fe80000100a00 */
[----:B------:R-:W-:Y:S01]  /*4c740*/  STL.64 [R1+0x58], R106 ;  /* 0x0000586a01007387 */ /* 0x000fe20000100a00 */
[----:B------:R-:W-:Y:S03]  /*4c750*/  HMMA.1688.F32.TF32 R92, R64, R20, R92 ;  /* 0x00000014405c723c */ /* 0x000fe6000008105c */
[----:B------:R-:W-:Y:S04]  /*4c760*/  STL.64 [R1+0x40], R96 ;  /* 0x0000406001007387 */ /* 0x000fe80000100a00 */
[----:B------:R-:W-:Y:S04]  /*4c770*/  STL.64 [R1+0x48], R98 ;  /* 0x0000486201007387 */ /* 0x000fe80000100a00 */
[----:B------:R1:W-:Y:S01]  /*4c780*/  STL.64 [R1+0x30], R68 ;  /* 0x0000304401007387 */ /* 0x0003e20000100a00 */
[----:B------:R-:W-:-:S02]  /*4c790*/  IMAD.MOV.U32 R246, RZ, RZ, R70 ;  /* 0x000000fffff67224 */ /* 0x000fc400078e0046 */
[----:B------:R-:W-:Y:S02]  /*4c7a0*/  IMAD.MOV.U32 R247, RZ, RZ, R71 ;  /* 0x000000fffff77224 */ /* 0x000fe400078e0047 */
[----:B-1----:R-:W-:Y:S03]  /*4c7b0*/  HMMA.1688.F32.TF32 R68, R64, R16, R88 ;  /* 0x000000104044723c */ /* 0x002fe60000081058 */
[----:B------:R1:W-:Y:S04]  /*4c7c0*/  STL [R1+0x2be4], R247 ;  /* 0x002be4f701007387 */ /* 0x0003e80000100800 */
[----:B------:R2:W-:Y:S04]  /*4c7d0*/  STL [R1+0x2be0], R246 ;  /* 0x002be0f601007387 */ /* 0x0005e80000100800 */
[----:B------:R-:W-:Y:S04]  /*4c7e0*/  STL.64 [R1+0x20], R92 ;  /* 0x0000205c01007387 */ /* 0x000fe80000100a00 */
[----:B------:R-:W-:Y:S08]  /*4c7f0*/  STL.64 [R1+0x28], R94 ;  /* 0x0000285e01007387 */ /* 0x000ff00000100a00 */
[----:B------:R3:W-:Y:S01]  /*4c800*/  STL.64 [R1+0x10], R68 ;  /* 0x0000104401007387 */ /* 0x0007e20000100a00 */
[----:B-1----:R-:W-:Y:S01]  /*4c810*/  MOV R247, R70 ;  /* 0x0000004600f77202 */ /* 0x002fe20000000f00 */
[----:B--2---:R-:W-:-:S02]  /*4c820*/  IMAD.MOV.U32 R246, RZ, RZ, R71 ;  /* 0x000000fffff67224 */ /* 0x004fc400078e0047 */
[----:B---3--:R-:W-:Y:S01]  /*4c830*/  HMMA.1688.F32.TF32 R68, R64, R12, R84 ;  /* 0x0000000c4044723c */ /* 0x008fe20000081054 */
[----:B------:R-:W-:Y:S01]  /*4c840*/  IMAD.MOV.U32 R22, RZ, RZ, R76 ;  /* 0x000000ffff167224 */ /* 0x000fe200078e004c */
[----:B------:R-:W-:Y:S01]  /*4c850*/  MOV R26, R78 ;  /* 0x0000004e001a7202 */ /* 0x000fe20000000f00 */
[----:B------:R-:W-:Y:S02]  /*4c860*/  IMAD.MOV.U32 R23, RZ, RZ, R77 ;  /* 0x000000ffff177224 */ /* 0x000fe400078e004d */
[----:B------:R-:W-:-:S03]  /*4c870*/  IMAD.MOV.U32 R27, RZ, RZ, R79 ;  /* 0x000000ffff1b7224 */ /* 0x000fc600078e004f */
[C---:B------:R-:W-:Y:S08]  /*4c880*/  HMMA.1688.F32.TF32 R248, R64.reuse, R8, R248 ;  /* 0x0000000840f8723c */ /* 0x040ff000000810f8 */
[C---:B------:R-:W-:Y:S07]  /*4c890*/  HMMA.1688.F32.TF32 R240, R64.reuse, R4, R240 ;  /* 0x0000000440f0723c */ /* 0x040fee00000810f0 */
[----:B------:R-:W-:Y:S04]  /*4c8a0*/  STL.64 [R1], R68 ;  /* 0x0000004401007387 */ /* 0x000fe80000100a00 */
[----:B------:R-:W-:Y:S01]  /*4c8b0*/  STL.64 [R1+0x8], R70 ;  /* 0x0000084601007387 */ /* 0x000fe20000100a00 */
[----:B------:R-:W-:Y:S03]  /*4c8c0*/  HMMA.1688.F32.TF32 R64, R64, R244, R80 ;  /* 0x000000f44040723c */ /* 0x000fe60000081050 */
        /* <DEDUP_REMOVED lines=78> */
[C---:B----4-:R-:W-:Y:S11]  /*4cdb0*/  HMMA.1688.F32.TF32 R104, R72.reuse, R48, R124 ;  /* 0x000000304868723c */ /* 0x050ff6000008107c */
[----:B------:R-:W-:Y:S11]  /*4cdc0*/  @!UPT UIADD3 URZ, URZ, URZ, URZ ;  /* 0x0000003f3f3ff290 */ /* 0x000ff6000fffe03f */
[----:B------:R-:W-:Y:S02]  /*4cdd0*/  @!UPT UIADD3 URZ, URZ, URZ, URZ ;  /* 0x0000003f3f3ff290 */ /* 0x000fe4000fffe03f */
        /* <DEDUP_REMOVED lines=20> */
[C---:B------:R-:W-:Y:S07]  /*4cf20*/  HMMA.1688.F32.TF32 R108, R72.reuse, R28, R232 ;  /* 0x0000001c486c723c */ /* 0x040fee00000810e8 */
[----:B------:R-:W-:Y:S01]  /*4cf30*/  STL.64 [R1+0x160], R104 ;  /* 0x0001606801007387 */ /* 0x000fe20000100a00 */
[C---:B------:R-:W-:Y:S03]  /*4cf40*/  HMMA.1688.F32.TF32 R100, R72.reuse, R20, R100 ;  /* 0x000000144864723c */ /* 0x040fe60000081064 */
[----:B------:R2:W-:Y:S05]  /*4cf50*/  STL.64 [R1+0x168], R106 ;  /* 0x0001686a01007387 */ /* 0x0005ea0000100a00 */
[C---:B--2---:R-:W-:Y:S08]  /*4cf60*/  HMMA.1688.F32.TF32 R104, R72.reuse, R24, R96 ;  /* 0x000000184868723c */ /* 0x044ff00000081060 */
        /* <DEDUP_REMOVED lines=108> */
[----:B------:R-:W2:Y:S01]  /*4d630*/  LDS R75, [R3+0x11180] ;  /* 0x01118000034b7984 */ /* 0x000ea20000000800 */
[----:B------:R-:W-:-:S02]  /*4d640*/  IMAD.MOV.U32 R78, RZ, RZ, R2 ;  /* 0x000000ffff4e7224 */ /* 0x000fc400078e0002 */
[----:B------:R-:W-:Y:S01]  /*4d650*/  IMAD.MOV.U32 R79, RZ, RZ, R0 ;  /* 0x000000ffff4f7224 */ /* 0x000fe200078e0000 */
[C---:B-1----:R-:W-:Y:S08]  /*4d660*/  HMMA.1688.F32.TF32 R108, R68.reuse, R12, R108 ;  /* 0x0000000c446c723c */ /* 0x042ff0000008106c */
[C---:B--2---:R-:W-:Y:S08]  /*4d670*/  HMMA.1688.F32.TF32 R120, R68.reuse, R24, R120 ;  /* 0x000000184478723c */ /* 0x044ff00000081078 */
[C---:B---3--:R-:W-:Y:S08]  /*4d680*/  HMMA.1688.F32.TF32 R124, R68.reuse, R28, R124 ;  /* 0x0000001c447c723c */ /* 0x048ff0000008107c */
[C---:B----4-:R-:W-:Y:S08]  /*4d690*/  HMMA.1688.F32.TF32 R136, R68.reuse, R40, R136 ;  /* 0x000000284488723c */ /* 0x050ff00000081088 */
[C---:B------:R-:W-:Y:S08]  /*4d6a0*/  HMMA.1688.F32.TF32 R104, R68.reuse, R56, R152 ;  /* 0x000000384468723c */ /* 0x040ff00000081098 */
[C---:B------:R-:W-:Y:S08]  /*4d6b0*/  HMMA.1688.F32.TF32 R156, R68.reuse, R60, R156 ;  /* 0x0000003c449c723c */ /* 0x040ff0000008109c */
[C---:B------:R-:W-:Y:S08]  /*4d6c0*/  HMMA.1688.F32.TF32 R144, R68.reuse, R48, R144 ;  /* 0x000000304490723c */ /* 0x040ff00000081090 */
[C---:B------:R-:W-:Y:S07]  /*4d6d0*/  HMMA.1688.F32.TF32 R148, R68.reuse, R52, R148 ;  /* 0x000000344494723c */ /* 0x040fee0000081094 */
[----:B------:R-:W-:Y:S04]  /*4d6e0*/  STL.64 [R1+0x4b0], R156 ;  /* 0x0004b09c01007387 */ /* 0x000fe80000100a00 */
[----:B------:R-:W-:Y:S04]  /*4d6f0*/  STL.64 [R1+0x4b8], R158 ;  /* 0x0004b89e01007387 */ /* 0x000fe80000100a00 */
[----:B------:R-:W-:Y:S04]  /*4d700*/  STL.64 [R1+0x4a0], R104 ;  /* 0x0004a06801007387 */ /* 0x000fe80000100a00 */
[----:B------:R1:W-:Y:S02]  /*4d710*/  STL.64 [R1+0x4a8], R106 ;  /* 0x0004a86a01007387 */ /* 0x0003e40000100a00 */
[C---:B-1----:R-:W-:Y:S02]  /*4d720*/  HMMA.1688.F32.TF32 R104, R68.reuse, R44, R140 ;  /* 0x0000002c4468723c */ /* 0x042fe4000008108c */
[----:B------:R-:W-:Y:S04]  /*4d730*/  STL.64 [R1+0x490], R148 ;  /* 0x0004909401007387 */ /* 0x000fe80000100a00 */
[----:B------:R-:W-:Y:S04]  /*4d740*/  STL.64 [R1+0x498], R150 ;  /* 0x0004989601007387 */ /* 0x000fe80000100a00 */
[----:B------:R-:W-:Y:S01]  /*4d750*/  STL.64 [R1+0x480], R144 ;  /* 0x0004809001007387 */ /* 0x000fe20000100a00 */
[C---:B------:R-:W-:Y:S03]  /*4d760*/  HMMA.1688.F32.TF32 R132, R68.reuse, R36, R132 ;  /* 0x000000244484723c */ /* 0x040fe60000081084 */
[----:B------:R-:W-:Y:S09]  /*4d770*/  STL.64 [R1+0x488], R146 ;  /* 0x0004889201007387 */ /* 0x000ff20000100a00 */
[----:B------:R-:W-:Y:S04]  /*4d780*/  STL.64 [R1+0x470], R104 ;  /* 0x0004706801007387 */ /* 0x000fe80000100a00 */
[----:B------:R1:W-:Y:S02]  /*4d790*/  STL.64 [R1+0x478], R106 ;  /* 0x0004786a01007387 */ /* 0x0003e40000100a00 */
[C---:B-1----:R-:W-:Y:S02]  /*4d7a0*/  HMMA.1688.F32.TF32 R104, R68.reuse, R32, R128 ;  /* 0x000000204468723c */ /* 0x042fe40000081080 */
[----:B------:R-:W-:Y:S04]  /*4d7b0*/  STL.64 [R1+0x460], R136 ;  /* 0x0004608801007387 */ /* 0x000fe80000100a00 */
[----:B------:R-:W-:Y:S04]  /*4d7c0*/  STL.64 [R1+0x468], R138 ;  /* 0x0004688a01007387 */ /* 0x000fe80000100a00 */
[----:B------:R-:W-:Y:S04]  /*4d7d0*/  STL.64 [R1+0x450], R132 ;  /* 0x0004508401007387 */ /* 0x000fe80000100a00 */
[----:B------:R-:W-:Y:S09]  /*4d7e0*/  STL.64 [R1+0x458], R134 ;  /* 0x0004588601007387 */ /* 0x000ff20000100a00 */
        /* <DEDUP_REMOVED lines=11> */
[----:B-1----:R-:W-:Y:S02]  /*4d8a0*/  HMMA.1688.F32.TF32 R104, R68, R8, R232 ;  /* 0x000000084468723c */ /* 0x002fe400000810e8 */
[----:B------:R-:W-:Y:S04]  /*4d8b0*/  STL.64 [R1+0x210], R112 ;  /* 0x0002107001007387 */ /* 0x000fe80000100a00 */
[----:B------:R-:W-:Y:S04]  /*4d8c0*/  STL.64 [R1+0x218], R114 ;  /* 0x0002187201007387 */ /* 0x000fe80000100a00 */
[----:B------:R-:W-:Y:S01]  /*4d8d0*/  STL.64 [R1+0x200], R108 ;  /* 0x0002006c01007387 */ /* 0x000fe20000100a00 */
[----:B------:R-:W-:-:S03]  /*4d8e0*/  MOV R2, R98 ;  /* 0x0000006200027202 */ /* 0x000fc60000000f00 */
[----:B------:R-:W-:Y:S01]  /*4d8f0*/  STL.64 [R1+0x208], R110 ;  /* 0x0002086e01007387 */ /* 0x000fe20000100a00 */
[----:B------:R-:W-:Y:S01]  /*4d900*/  IMAD.MOV.U32 R0, RZ, RZ, R99 ;  /* 0x000000ffff007224 */ /* 0x000fe200078e0063 */
[C---:B------:R-:W-:Y:S07]  /*4d910*/  HMMA.1688.F32.TF32 R92, R72.reuse, R60, R92 ;  /* 0x0000003c485c723c */ /* 0x040fee000008105c */
[----:B------:R-:W-:Y:S04]  /*4d920*/  STL.64 [R1+0x1f0], R104 ;  /* 0x0001f06801007387 */ /* 0x000fe80000100a00 */
[----:B------:R-:W-:Y:S04]  /*4d930*/  STL.64 [R1+0x1f8], R106 ;  /* 0x0001f86a01007387 */ /* 0x000fe80000100a00 */
[----:B------:R1:W-:Y:S01]  /*4d940*/  STL.64 [R1+0x1e0], R96 ;  /* 0x0001e06001007387 */ /* 0x0003e20000100a00 */
[----:B------:R-:W-:Y:S08]  /*4d950*/  HMMA.1688.F32.TF32 R88, R72, R56, R88 ;  /* 0x000000384858723c */ /* 0x000ff00000081058 */
[----:B-1----:R-:W-:Y:S01]  /*4d960*/  HMMA.1688.F32.TF32 R96, R68, R244, R100 ;  /* 0x000000f44460723c */ /* 0x002fe20000081064 */
[----:B------:R-:W-:Y:S04]  /*4d970*/  LDS R68, [R252+0x10200] ;  /* 0x01020000fc447984 */ /* 0x000fe80000000800 */
[----:B------:R-:W-:Y:S03]  /*4d980*/  LDS R70, [R252+0x11200] ;  /* 0x01120000fc467984 */ /* 0x000fe60000000800 */
[C---:B------:R-:W-:Y:S01]  /*4d990*/  HMMA.1688.F32.TF32 R84, R72.reuse, R52, R84 ;  /* 0x000000344854723c */ /* 0x040fe20000081054 */
[----:B------:R-:W-:Y:S04]  /*4d9a0*/  LDS R69, [R3+0x10200] ;  /* 0x0102000003457984 */ /* 0x000fe80000000800 */
[----:B------:R-:W1:Y:S03]  /*4d9b0*/  LDS R71, [R3+0x11200] ;  /* 0x0112000003477984 */ /* 0x000e660000000800 */
        /* <DEDUP_REMOVED lines=10> */
[----:B--2---:R-:W2:Y:S04]  /*4da60*/  LDL.LU R84, [R1+0x250] ;  /* 0x0002500001547983 */ /* 0x004ea80000300800 */
        /* <DEDUP_REMOVED lines=29> */
[----:B-1----:R-:W4:Y:S04]  /*4dc40*/  LDL.LU R78, [R1+0x628] ;  /* 0x00062800014e7983 */ /* 0x002f280000300800 */
        /* <DEDUP_REMOVED lines=95> */
[----:B------:R-:W4:Y:S04]  /*4e240*/  LDL.LU.64 R104, [R1+0x2d78] ;  /* 0x002d780001687983 */ /* 0x000f280000300a00 */
[----:B------:R-:W-:Y:S04]  /*4e250*/  STL.64 [R1+0x3b0], R160 ;  /* 0x0003b0a001007387 */ /* 0x000fe80000100a00 */
[----:B------:R1:W-:Y:S01]  /*4e260*/  STL.64 [R1+0x3b8], R162 ;  /* 0x0003b8a201007387 */ /* 0x0003e20000100a00 */
[----:B------:R-:W-:Y:S03]  /*4e270*/  HMMA.1688.F32.TF32 R100, R72, R244, R100 ;  /* 0x000000f44864723c */ /* 0x000fe60000081064 */
        /* <DEDUP_REMOVED lines=30> */
[----:B------:R-:W2:Y:S04]  /*4e460*/  LDL.LU R72, [R1+0x610] ;  /* 0x0006100001487983 */ /* 0x000ea80000300800 */
[----:B------:R-:W-:Y:S04]  /*4e470*/  STL.64 [R1+0x230], R100 ;  /* 0x0002306401007387 */ /* 0x000fe80000100a00 */
[----:B------:R-:W-:Y:S04]  /*4e480*/  STL.64 [R1+0x238], R102 ;  /* 0x0002386601007387 */ /* 0x000fe80000100a00 */
[----:B------:R-:W2:Y:S04]  /*4e490*/  LDL.LU R73, [R1+0x614] ;  /* 0x0006140001497983 */ /* 0x000ea80000300800 */
[----:B------:R-:W2:Y:S04]  /*4e4a0*/  LDL.LU R74, [R1+0x618] ;  /* 0x00061800014a7983 */ /* 0x000ea80000300800 */
[----:B------:R-:W2:Y:S01]  /*4e4b0*/  LDL.LU R75, [R1+0x61c] ;  /* 0x00061c00014b7983 */ /* 0x000ea20000300800 */
[C---:B------:R-:W-:Y:S03]  /*4e4c0*/  HMMA.1688.F32.TF32 R128, R68.reuse, R60, R128 ;  /* 0x0000003c4480723c */ /* 0x040fe60000081080 */
[----:B------:R-:W-:Y:S04]  /*4e4d0*/  LDS R100, [R252+0x10280] ;  /* 0x01028000fc647984 */ /* 0x000fe80000000800 */
[----:B------:R-:W-:Y:S01]  /*4e4e0*/  LDS R102, [R252+0x11280] ;  /* 0x01128000fc667984 */ /* 0x000fe20000000800 */
[C---:B------:R-:W-:Y:S03]  /*4e4f0*/  HMMA.1688.F32.TF32 R124, R68.reuse, R56, R124 ;  /* 0x00000038447c723c */ /* 0x040fe6000008107c */
[----:B------:R-:W-:Y:S04]  /*4e500*/  LDS R101, [R3+0x10280] ;  /* 0x0102800003657984 */ /* 0x000fe80000000800 */
[----:B------:R-:W1:Y:S01]  /*4e510*/  LDS R103, [R3+0x11280] ;  /* 0x0112800003677984 */ /* 0x000e620000000800 */
        /* <DEDUP_REMOVED lines=32> */
[----:B------:R-:W4:Y:S01]  /*4e720*/  LDL.LU.64 R76, [R1+0x2c88] ;  /* 0x002c8800014c7983 */ /* 0x000f220000300a00 */
[C---:B------:R-:W-:Y:S08]  /*4e730*/  HMMA.1688.F32.TF32 R92, R68.reuse, R12, R92 ;  /* 0x0000000c445c723c */ /* 0x040ff0000008105c */
[C---:B------:R-:W-:Y:S08]  /*4e740*/  HMMA.1688.F32.TF32 R88, R68.reuse, R8, R88 ;  /* 0x000000084458723c */ /* 0x040ff00000081058 */
[C---:B--2---:R-:W-:Y:S11]  /*4e750*/  HMMA.1688.F32.TF32 R72, R68.reuse, R32, R72 ;  /* 0x000000204448723c */ /* 0x044ff60000081048 */
[----:B------:R-:W-:Y:S11]  /*4e760*/  @!UPT UIADD3 URZ, URZ, URZ, URZ ;  /* 0x0000003f3f3ff290 */ /* 0x000ff6000fffe03f */
[----:B------:R-:W-:Y:S01]  /*4e770*/  @!UPT UIADD3 URZ, URZ, URZ, URZ ;  /* 0x0000003f3f3ff290 */ /* 0x000fe2000fffe03f */
[----:B------:R-:W-:Y:S04]  /*4e780*/  STL.64 [R1+0x2c0], R72 ;  /* 0x0002c04801007387 */ /* 0x000fe80000100a00 */
[----:B------:R1:W-:Y:S02]  /*4e790*/  STL.64 [R1+0x2c8], R74 ;  /* 0x0002c84a01007387 */ /* 0x0003e40000100a00 */
[C---:B-1----:R-:W-:Y:S08]  /*4e7a0*/  HMMA.1688.F32.TF32 R72, R68.reuse, R28, R228 ;  /* 0x0000001c4448723c */ /* 0x042ff000000810e4 */
[C---:B------:R-:W-:Y:S08]  /*4e7b0*/  HMMA.1688.F32.TF32 R228, R68.reuse, R24, R164 ;  /* 0x0000001844e4723c */ /* 0x040ff000000810a4 */
[C---:B------:R-:W-:Y:S01]  /*4e7c0*/  HMMA.1688.F32.TF32 R164, R68.reuse, R20, R232 ;  /* 0x0000001444a4723c */ /* 0x040fe200000810e8 */
[----:B------:R-:W-:Y:S04]  /*4e7d0*/  LDS R232, [R252+0x10380] ;  /* 0x01038000fce87984 */ /* 0x000fe80000000800 */
[----:B------:R-:W-:Y:S04]  /*4e7e0*/  LDS R234, [R252+0x11380] ;  /* 0x01138000fcea7984 */ /* 0x000fe80000000800 */
[----:B------:R-:W-:Y:S04]  /*4e7f0*/  STL.64 [R1+0x2b0], R72 ;  /* 0x0002b04801007387 */ /* 0x000fe80000100a00 */
[----:B------:R1:W-:Y:S04]  /*4e800*/  STL.64 [R1+0x2b8], R74 ;  /* 0x0002b84a01007387 */ /* 0x0003e80000100a00 */
        /* <DEDUP_REMOVED lines=8> */
[----:B------:R-:W-:Y:S04]  /*4e890*/  LDS R166, [R252+0x11300] ;  /* 0x01130000fca67984 */ /* 0x000fe80000000800 */
[----:B------:R-:W-:Y:S04]  /*4e8a0*/  STL.64 [R1+0x280], R72 ;  /* 0x0002804801007387 */ /* 0x000fe80000100a00 */
[----:B------:R1:W-:Y:S04]  /*4e8b0*/  STL.64 [R1+0x288], R74 ;  /* 0x0002884a01007387 */ /* 0x0003e80000100a00 */
[----:B------:R-:W-:Y:S04]  /*4e8c0*/  LDS R165, [R3+0x10300] ;  /* 0x0103000003a57984 */ /* 0x000fe80000000800 */
[----:B------:R-:W2:Y:S01]  /*4e8d0*/  LDS R167, [R3+0x11300] ;  /* 0x0113000003a77984 */ /* 0x000ea20000000800 */
[C---:B-1----:R-:W-:Y:S03]  /*4e8e0*/  HMMA.1688.F32.TF32 R72, R68.reuse, R4, R84 ;  /* 0x000000044448723c */ /* 0x042fe60000081054 */
[----:B------:R-:W-:Y:S04]  /*4e8f0*/  STL.64 [R1+0x270], R92 ;  /* 0x0002705c01007387 */ /* 0x000fe80000100a00 */
[----:B------:R-:W-:Y:S01]  /*4e900*/  STL.64 [R1+0x278], R94 ;  /* 0x0002785e01007387 */ /* 0x000fe20000100a00 */
[----:B------:R-:W-:Y:S03]  /*4e910*/  HMMA.1688.F32.TF32 R68, R68, R244, R80 ;  /* 0x000000f44444723c */ /* 0x000fe60000081050 */
[----:B------:R1:W-:Y:S04]  /*4e920*/  STL.64 [R1+0x260], R88 ;  /* 0x0002605801007387 */ /* 0x0003e80000100a00 */
[----:B------:R1:W-:Y:S04]  /*4e930*/  STL.64 [R1+0x268], R90 ;  /* 0x0002685a01007387 */ /* 0x0003e80000100a00 */
[----:B------:R-:W2:Y:S04]  /*4e940*/  LDL.LU R80, [R1+0x4e0] ;  /* 0x0004e00001507983 */ /* 0x000ea80000300800 */
[----:B------:R-:W-:Y:S04]  /*4e950*/  STL.64 [R1+0x250], R72 ;  /* 0x0002504801007387 */ /* 0x000fe80000100a00 */
[----:B------:R-:W-:Y:S04]  /*4e960*/  STL.64 [R1+0x258], R74 ;  /* 0x0002584a01007387 */ /* 0x000fe80000100a00 */
[----:B------:R-:W2:Y:S04]  /*4e970*/  LDL.LU R81, [R1+0x4e4] ;  /* 0x0004e40001517983 */ /* 0x000ea80000300800 */
[----:B------:R-:W2:Y:S04]  /*4e980*/  LDL.LU R82, [R1+0x4e8] ;  /* 0x0004e80001527983 */ /* 0x000ea80000300800 */
[----:B------:R-:W2:Y:S04]  /*4e990*/  LDL.LU R83, [R1+0x4ec] ;  /* 0x0004ec0001537983 */ /* 0x000ea80000300800 */
[----:B------:R-:W2:Y:S01]  /*4e9a0*/  LDL.LU R84, [R1+0x4f0] ;  /* 0x0004f00001547983 */ /* 0x000ea20000300800 */
[----:B---3--:R-:W-:-:S03]  /*4e9b0*/  IMAD.MOV.U32 R85, RZ, RZ, R78 ;  /* 0x000000ffff557224 */ /* 0x008fc600078e004e */
[----:B------:R-:W3:Y:S01]  /*4e9c0*/  LDL.LU R78, [R1+0x2c80] ;  /* 0x002c8000014e7983 */ /* 0x000ee20000300800 */
[----:B----4-:R-:W-:Y:S01]  /*4e9d0*/  IMAD.MOV.U32 R86, RZ, RZ, R77 ;  /* 0x000000ffff567224 */ /* 0x010fe200078e004d */
[----:B------:R-:W-:Y:S02]  /*4e9e0*/  MOV R87, R76 ;  /* 0x0000004c00577202 */ /* 0x000fe40000000f00 */
[----:B------:R-:W4:Y:S04]  /*4e9f0*/  LDL.LU R77, [R1+0x2c7c] ;  /* 0x002c7c00014d7983 */ /* 0x000f280000300800 */
[----:B------:R-:W2:Y:S04]  /*4ea00*/  LDL.LU R76, [R1+0x2c78] ;  /* 0x002c7800014c7983 */ /* 0x000ea80000300800 */
[----:B-1----:R-:W2:Y:S04]  /*4ea10*/  LDL.LU R88, [R1+0x500] ;  /* 0x0005000001587983 */ /* 0x002ea80000300800 */
        /* <DEDUP_REMOVED lines=12> */
[----:B---3--:R-:W-:-:S02]  /*4eae0*/  IMAD.MOV.U32 R95, RZ, RZ, R78 ;  /* 0x000000ffff5f7224 */ /* 0x008fc400078e004e */
[----:B----4-:R-:W-:Y:S02]  /*4eaf0*/  IMAD.MOV.U32 R94, RZ, RZ, R77 ;  /* 0x000000ffff5e7224 */ /* 0x010fe400078e004d */
[----:B--2---:R-:W-:Y:S02]  /*4eb00*/  IMAD.MOV.U32 R93, RZ, RZ, R76 ;  /* 0x000000ffff5d7224 */ /* 0x004fe400078e004c */
[----:B------:R-:W2:Y:S04]  /*4eb10*/  LDL.LU R76, [R1+0x2c74] ;  /* 0x002c7400014c7983 */ /* 0x000ea80000300800 */
[----:B------:R-:W2:Y:S04]  /*4eb20*/  LDL.LU R77, [R1+0x2c70] ;  /* 0x002c7000014d7983 */ /* 0x000ea80000300800 */
[----:B------:R-:W2:Y:S04]  /*4eb30*/  LDL.LU R78, [R1+0x2c6c] ;  /* 0x002c6c00014e7983 */ /* 0x000ea80000300800 */
[----:B------:R-:W-:Y:S04]  /*4eb40*/  STL.64 [R1+0x2a50], R70 ;  /* 0x002a504601007387 */ /* 0x000fe80000100a00 */
[----:B------:R1:W-:Y:S02]  /*4eb50*/  STL.64 [R1+0x2a48], R68 ;  /* 0x002a484401007387 */ /* 0x0003e40000100a00 */
[----:B-1----:R-:W-:-:S02]  /*4eb60*/  MOV R68, R79 ;  /* 0x0000004f00447202 */ /* 0x002fc40000000f00 */
[----:B------:R-:W2:Y:S01]  /*4eb70*/  LDL.LU R79, [R1+0x2c68] ;  /* 0x002c6800014f7983 */ /* 0x000ea20000300800 */
[C---:B------:R-:W-:Y:S03]  /*4eb80*/  HMMA.1688.F32.TF32 R96, R100.reuse, R56, R96 ;  /* 0x000000386460723c */ /* 0x040fe60000081060 */
        /* <DEDUP_REMOVED lines=8> */
[C---:B--2---:R-:W-:Y:S01]  /*4ec10*/  HMMA.1688.F32.TF32 R72, R100.reuse, R60, R76 ;  /* 0x0000003c6448723c */ /* 0x044fe2000008104c */
[----:B------:R-:W2:Y:S04]  /*4ec20*/  LDL.LU R76, [R1+0x4c0] ;  /* 0x0004c000014c7983 */ /* 0x000ea80000300800 */
[----:B------:R-:W2:Y:S04]  /*4ec30*/  LDL.LU R77, [R1+0x4c4] ;  /* 0x0004c400014d7983 */ /* 0x000ea80000300800 */
[----:B------:R-:W2:Y:S04]  /*4ec40*/  LDL.LU R78, [R1+0x4c8] ;  /* 0x0004c800014e7983 */ /* 0x000ea80000300800 */
[----:B------:R-:W2:Y:S10]  /*4ec50*/  LDL.LU R79, [R1+0x4cc] ;  /* 0x0004cc00014f7983 */ /* 0x000eb40000300800 */
[----:B------:R-:W-:Y:S04]  /*4ec60*/  STL.64 [R1+0x2a60], R74 ;  /* 0x002a604a01007387 */ /* 0x000fe80000100a00 */
[----:B------:R1:W-:Y:S04]  /*4ec70*/  STL.64 [R1+0x2a58], R72 ;  /* 0x002a584801007387 */ /* 0x0003e80000100a00 */
[----:B-1----:R-:W4:Y:S04]  /*4ec80*/  LDL.LU R72, [R1+0x4d0] ;  /* 0x0004d00001487983 */ /* 0x002f280000300800 */
[----:B------:R-:W4:Y:S04]  /*4ec90*/  LDL.LU R73, [R1+0x4d4] ;  /* 0x0004d40001497983 */ /* 0x000f280000300800 */
[----:B------:R-:W4:Y:S04]  /*4eca0*/  LDL.LU R74, [R1+0x4d8] ;  /* 0x0004d800014a7983 */ /* 0x000f280000300800 */
[----:B------:R-:W4:Y:S04]  /*4ecb0*/  LDL.LU R75, [R1+0x4dc] ;  /* 0x0004dc00014b7983 */ /* 0x000f280000300800 */
[----:B------:R-:W-:Y:S04]  /*4ecc0*/  STL.64 [R1+0x530], R96 ;  /* 0x0005306001007387 */ /* 0x000fe80000100a00 */
[----:B------:R1:W-:Y:S04]  /*4ecd0*/  STL.64 [R1+0x538], R98 ;  /* 0x0005386201007387 */ /* 0x0003e80000100a00 */
[----:B-1----:R-:W3:Y:S04]  /*4ece0*/  LDL.LU.64 R98, [R1+0x2c60] ;  /* 0x002c600001627983 */ /* 0x002ee80000300a00 */
[----:B------:R-:W3:Y:S04]  /*4ecf0*/  LDL.LU.64 R96, [R1+0x2c58] ;  /* 0x002c580001607983 */ /* 0x000ee80000300a00 */
[----:B------:R1:W-:Y:S04]  /*4ed00*/  STL.64 [R1+0x520], R228 ;  /* 0x000520e401007387 */ /* 0x0003e80000100a00 */
[----:B------:R1:W-:Y:S04]  /*4ed10*/  STL.64 [R1+0x528], R230 ;  /* 0x000528e601007387 */ /* 0x0003e80000100a00 */
[----:B-1----:R-:W3:Y:S04]  /*4ed20*/  LDL.LU R228, [R1+0x5a0] ;  /* 0x0005a00001e47983 */ /* 0x002ee80000300800 */
[----:B------:R-:W3:Y:S04]  /*4ed30*/  LDL.LU R229, [R1+0x5a4] ;  /* 0x0005a40001e57983 */ /* 0x000ee80000300800 */
[----:B------:R-:W3:Y:S04]  /*4ed40*/  LDL.LU R230, [R1+0x5a8] ;  /* 0x0005a80001e67983 */ /* 0x000ee80000300800 */
[----:B------:R-:W3:Y:S04]  /*4ed50*/  LDL.LU R231, [R1+0x5ac] ;  /* 0x0005ac0001e77983 */ /* 0x000ee80000300800 */
        /* <DEDUP_REMOVED lines=15> */
[----:B------:R-:W3:Y:S01]  /*4ee50*/  LDL.LU.64 R80, [R1+0x2c18] ;  /* 0x002c180001507983 */ /* 0x000ee20000300a00 */
[C---:B--2---:R-:W-:Y:S08]  /*4ee60*/  HMMA.1688.F32.TF32 R76, R100.reuse, R28, R76 ;  /* 0x0000001c644c723c */ /* 0x044ff0000008104c */
[C---:B----4-:R-:W-:Y:S11]  /*4ee70*/  HMMA.1688.F32.TF32 R72, R100.reuse, R32, R72 ;  /* 0x000000206448723c */ /* 0x050ff60000081048 */
[----:B------:R-:W-:Y:S11]  /*4ee80*/  @!UPT UIADD3 URZ, URZ, URZ, URZ ;  /* 0x0000003f3f3ff290 */ /* 0x000ff6000fffe03f */
[----:B------:R-:W-:Y:S01]  /*4ee90*/  @!UPT UIADD3 URZ, URZ, URZ, URZ ;  /* 0x0000003f3f3ff290 */ /* 0x000fe2000fffe03f */
[----:B------:R1:W-:Y:S04]  /*4eea0*/  STL.64 [R1+0x4d0], R72 ;  /* 0x0004d04801007387 */ /* 0x0003e80000100a00 */
[----:B------:R2:W-:Y:S01]  /*4eeb0*/  STL.64 [R1+0x4d8], R74 ;  /* 0x0004d84a01007387 */ /* 0x0005e20000100a00 */
[----:B-1----:R-:W-:Y:S01]  /*4eec0*/  IMAD.MOV.U32 R73, RZ, RZ, R78 ;  /* 0x000000ffff497224 */ /* 0x002fe200078e004e */
[----:B------:R-:W-:Y:S01]  /*4eed0*/  MOV R72, R79 ;  /* 0x0000004f00487202 */ /* 0x000fe20000000f00 */
[----:B--2---:R-:W-:Y:S02]  /*4eee0*/  IMAD.MOV.U32 R75, RZ, RZ, R76 ;  /* 0x000000ffff4b7224 */ /* 0x004fe400078e004c */
[----:B------:R-:W-:Y:S02]  /*4eef0*/  IMAD.MOV.U32 R74, RZ, RZ, R77 ;  /* 0x000000ffff4a7224 */ /* 0x000fe400078e004d */
[C---:B---3--:R-:W-:Y:S08]  /*4ef00*/  HMMA.1688.F32.TF32 R76, R100.reuse, R24, R68 ;  /* 0x00000018644c723c */ /* 0x048ff00000081044 */
[C---:B------:R-:W-:Y:S01]  /*4ef10*/  HMMA.1688.F32.TF32 R96, R100.reuse, R4, R96 ;  /* 0x000000046460723c */ /* 0x040fe20000081060 */
[----:B------:R-:W-:Y:S04]  /*4ef20*/  STL.64 [R1+0x2b10], R74 ;  /* 0x002b104a01007387 */ /* 0x000fe80000100a00 */
[----:B------:R-:W-:Y:S03]  /*4ef30*/  STL.64 [R1+0x2b08], R72 ;  /* 0x002b084801007387 */ /* 0x000fe60000100a00 */
[C---:B------:R-:W-:Y:S07]  /*4ef40*/  HMMA.1688.F32.TF32 R92, R100.reuse, R8, R92 ;  /* 0x00000008645c723c */ /* 0x040fee000008105c */
[----:B------:R-:W-:Y:S04]  /*4ef50*/  STL.64 [R1+0x2a00], R78 ;  /* 0x002a004e01007387 */ /* 0x000fe80000100a00 */
[----:B------:R1:W-:Y:S01]  /*4ef60*/  STL.64 [R1+0x29f8], R76 ;  /* 0x0029f84c01007387 */ /* 0x0003e20000100a00 */
[C---:B------:R-:W-:Y:S08]  /*4ef70*/  HMMA.1688.F32.TF32 R88, R100.reuse, R12, R88 ;  /* 0x0000000c6458723c */ /* 0x040ff00000081058 */
[C---:B------:R-:W-:Y:S08]  /*4ef80*/  HMMA.1688.F32.TF32 R84, R100.reuse, R16, R84 ;  /* 0x000000106454723c */ /* 0x040ff00000081054 */
[C---:B------:R-:W-:Y:S08]  /*4ef90*/  HMMA.1688.F32.TF32 R80, R100.reuse, R20, R80 ;  /* 0x000000146450723c */ /* 0x040ff00000081050 */
[----:B------:R-:W-:Y:S07]  /*4efa0*/  HMMA.1688.F32.TF32 R100, R100, R244, R228 ;  /* 0x000000f46464723c */ /* 0x000fee00000810e4 */
[----:B------:R-:W-:-:S08]  /*4efb0*/  IMAD.MOV.U32 R228, RZ, RZ, R227 ;  /* 0x000000ffffe47224 */ /* 0x000fd000078e00e3 */
        /* <DEDUP_REMOVED lines=11> */
[----:B------:R-:W-:Y:S01]  /*4f070*/  IMAD.MOV.U32 R226, RZ, RZ, R221 ;  /* 0x000000ffffe27224 */ /* 0x000fe200078e00dd */
[----:B------:R-:W-:Y:S01]  /*4f080*/  MOV R231, R224 ;  /* 0x000000e000e77202 */ /* 0x000fe20000000f00 */
[----:B------:R-:W-:Y:S01]  /*4f090*/  IMAD.MOV.U32 R220, RZ, RZ, R104 ;  /* 0x000000ffffdc7224 */ /* 0x000fe200078e0068 */
[----:B------:R2:W-:Y:S01]  /*4f0a0*/  STL.64 [R1+0x2a70], R98 ;  /* 0x002a706201007387 */ /* 0x0005e20000100a00 */
[----:B------:R-:W-:Y:S02]  /*4f0b0*/  IMAD.MOV.U32 R225, RZ, RZ, R222 ;  /* 0x000000ffffe17224 */ /* 0x000fe400078e00de */
[----:B------:R-:W-:Y:S01]  /*4f0c0*/  IMAD.MOV.U32 R221, RZ, RZ, R105 ;  /* 0x000000ffffdd7224 */ /* 0x000fe200078e0069 */
[----:B------:R-:W-:Y:S01]  /*4f0d0*/  STL.64 [R1+0x2a68], R96 ;  /* 0x002a686001007387 */ /* 0x000fe20000100a00 */
[----:B------:R-:W-:Y:S01]  /*4f0e0*/  IMAD.MOV.U32 R224, RZ, RZ, R223 ;  /* 0x000000ffffe07224 */ /* 0x000fe200078e00df */
[----:B------:R-:W-:Y:S01]  /*4f0f0*/  MOV R223, R107 ;  /* 0x0000006b00df7202 */ /* 0x000fe20000000f00 */
[----:B------:R-:W-:Y:S01]  /*4f100*/  IMAD.MOV.U32 R222, RZ, RZ, R106 ;  /* 0x000000ffffde7224 */ /* 0x000fe200078e006a */
        /* <DEDUP_REMOVED lines=23> */
[----:B------:R-:W-:Y:S01]  /*4f280*/  STL.64 [R1+0x2a78], R100 ;  /* 0x002a786401007387 */ /* 0x000fe20000100a00 */
[----:B-1----:R-:W-:-:S02]  /*4f290*/  IMAD.MOV.U32 R76, RZ, RZ, R175 ;  /* 0x000000ffff4c7224 */ /* 0x002fc400078e00af */
[----:B------:R-:W-:Y:S01]  /*4f2a0*/  IMAD.MOV.U32 R77, RZ, RZ, R168 ;  /* 0x000000ffff4d7224 */ /* 0x000fe200078e00a8 */
[----:B------:R-:W-:Y:S01]  /*4f2b0*/  MOV R79, R170 ;  /* 0x000000aa004f7202 */ /* 0x000fe20000000f00 */
[----:B------:R-:W-:Y:S02]  /*4f2c0*/  IMAD.MOV.U32 R78, RZ, RZ, R169 ;  /* 0x000000ffff4e7224 */ /* 0x000fe400078e00a9 */
[----:B------:R-:W-:Y:S02]  /*4f2d0*/  IMAD.MOV.U32 R72, RZ, RZ, R171 ;  /* 0x000000ffff487224 */ /* 0x000fe400078e00ab */
[----:B------:R-:W-:Y:S01]  /*4f2e0*/  IMAD.MOV.U32 R73, RZ, RZ, R177 ;  /* 0x000000ffff497224 */ /* 0x000fe200078e00b1 */
[----:B------:R-:W-:Y:S01]  /*4f2f0*/  MOV R75, R179 ;  /* 0x000000b3004b7202 */ /* 0x000fe20000000f00 */
[----:B------:R-:W-:Y:S02]  /*4f300*/  IMAD.MOV.U32 R74, RZ, RZ, R178 ;  /* 0x000000ffff4a7224 */ /* 0x000fe400078e00b2 */
[----:B--2---:R-:W-:-:S02]  /*4f310*/  IMAD.MOV.U32 R98, RZ, RZ, R247 ;  /* 0x000000ffff627224 */ /* 0x004fc400078e00f7 */
[----:B------:R-:W-:Y:S01]  /*4f320*/  IMAD.MOV.U32 R99, RZ, RZ, R246 ;  /* 0x000000ffff637224 */ /* 0x000fe200078e00f6 */
[C---:B---3--:R-:W-:Y:S08]  /*4f330*/  HMMA.1688.F32.TF32 R104, R164.reuse, R60, R104 ;  /* 0x0000003ca468723c */ /* 0x048ff00000081068 */
[----:B----4-:R-:W-:Y:S07]  /*4f340*/  HMMA.1688.F32.TF32 R164, R164, R244, R68 ;  /* 0x000000f4a4a4723c */ /* 0x010fee0000081044 */
[----:B------:R-:W-:Y:S01]  /*4f350*/  IMAD.MOV.U32 R68, RZ, RZ, R219 ;  /* 0x000000ffff447224 */ /* 0x000fe200078e00db */
[----:B------:R-:W-:Y:S01]  /*4f360*/  MOV R71, R216 ;  /* 0x000000d800477202 */ /* 0x000fe20000000f00 */
[----:B------:R-:W-:Y:S01]  /*4f370*/  IMAD.MOV.U32 R69, RZ, RZ, R218 ;  /* 0x000000ffff457224 */ /* 0x000fe200078e00da */
[----:B------:R-:W-:Y:S01]  /*4f380*/  LDS R216, [R252+0x12000] ;  /* 0x01200000fcd87984 */ /* 0x000fe20000000800 */
[----:B------:R-:W-:-:S03]  /*4f390*/  IMAD.MOV.U32 R70, RZ, RZ, R217 ;  /* 0x000000ffff467224 */ /* 0x000fc600078e00d9 */
[----:B------:R-:W-:Y:S04]  /*4f3a0*/  LDS R218, [R252+0x13000] ;  /* 0x01300000fcda7984 */ /* 0x000fe80000000800 */
[----:B------:R-:W-:Y:S04]  /*4f3b0*/  LDS R217, [R3+0x12000] ;  /* 0x0120000003d97984 */ /* 0x000fe80000000800 */
[----:B------:R-:W1:Y:S04]  /*4f3c0*/  LDS R219, [R3+0x13000] ;  /* 0x0130000003db7984 */ /* 0x000e680000000800 */
[----:B------:R-:W-:Y:S04]  /*4f3d0*/  STL.64 [R1+0x2a90], R106 ;  /* 0x002a906a01007387 */ /* 0x000fe80000100a00 */
[----:B------:R-:W-:Y:S04]  /*4f3e0*/  STL.64 [R1+0x2a88], R104 ;  /* 0x002a886801007387 */ /* 0x000fe80000100a00 */
[----:B------:R-:W-:Y:S04]  /*4f3f0*/  STL.64 [R1+0x2aa0], R110 ;  /* 0x002aa06e01007387 */ /* 0x000fe80000100a00 */
[----:B------:R2:W-:Y:S04]  /*4f400*/  STL.64 [R1+0x2a98], R108 ;  /* 0x002a986c01007387 */ /* 0x0005e80000100a00 */
[----:B------:R-:W-:Y:S04]  /*4f410*/  STL.64 [R1+0x2ab0], R114 ;  /* 0x002ab07201007387 */ /* 0x000fe80000100a00 */
[----:B------:R3:W-:Y:S04]  /*4f420*/  STL.64 [R1+0x2aa8], R112 ;  /* 0x002aa87001007387 */ /* 0x0007e80000100a00 */
[----:B------:R-:W-:Y:S04]  /*4f430*/  STL.64 [R1+0x2ac0], R118 ;  /* 0x002ac07601007387 */ /* 0x000fe80000100a00 */
[----:B------:R2:W-:Y:S04]  /*4f440*/  STL.64 [R1+0x2ab8], R116 ;  /* 0x002ab87401007387 */ /* 0x0005e80000100a00 */
[----:B------:R-:W-:Y:S04]  /*4f450*/  STL.64 [R1+0x2ad0], R122 ;  /* 0x002ad07a01007387 */ /* 0x000fe80000100a00 */
[----:B------:R-:W-:Y:S04]  /*4f460*/  STL.64 [R1+0x2ac8], R120 ;  /* 0x002ac87801007387 */ /* 0x000fe80000100a00 */
[----:B------:R-:W-:Y:S01]  /*4f470*/  STL.64 [R1+0x2ae0], R126 ;  /* 0x002ae07e01007387 */ /* 0x000fe20000100a00 */
[C---:B-1----:R-:W-:Y:S03]  /*4f480*/  HMMA.1688.F32.TF32 R68, R216.reuse, R54, R68 ;  /* 0x00000036d844723c */ /* 0x042fe60000081044 */
[----:B------:R1:W-:Y:S04]  /*4f490*/  STL.64 [R1+0x2ad8], R124 ;  /* 0x002ad87c01007387 */ /* 0x0003e80000100a00 */
        /* <DEDUP_REMOVED lines=39> */
[----:B--2---:R-:W2:Y:S04]  /*4f710*/  LDL.LU R108, [R1+0x40] ;  /* 0x00004000016c7983 */ /* 0x004ea80000300800 */
[----:B------:R-:W2:Y:S04]  /*4f720*/  LDL.LU R109, [R1+0x44] ;  /* 0x00004400016d7983 */ /* 0x000ea80000300800 */
[----:B------:R-:W2:Y:S01]  /*4f730*/  LDL.LU R110, [R1+0x48] ;  /* 0x00004800016e7983 */ /* 0x000ea20000300800 */
[----:B------:R-:W-:Y:S03]  /*4f740*/  HMMA.1688.F32.TF32 R76, R216, R62, R76 ;  /* 0x0000003ed84c723c */ /* 0x000fe6000008104c */
[----:B------:R-:W2:Y:S04]  /*4f750*/  LDL.LU R111, [R1+0x4c] ;  /* 0x00004c00016f7983 */ /* 0x000ea80000300800 */
[----:B---3--:R-:W3:Y:S04]  /*4f760*/  LDL.LU R112, [R1+0x50] ;  /* 0x0000500001707983 */ /* 0x008ee80000300800 */
[----:B------:R-:W3:Y:S04]  /*4f770*/  LDL.LU R113, [R1+0x54] ;  /* 0x0000540001717983 */ /* 0x000ee80000300800 */
[----:B------:R-:W3:Y:S04]  /*4f780*/  LDL.LU R114, [R1+0x58] ;  /* 0x0000580001727983 */ /* 0x000ee80000300800 */
[----:B------:R-:W3:Y:S04]  /*4f790*/  LDL.LU R115, [R1+0x5c] ;  /* 0x00005c0001737983 */ /* 0x000ee80000300800 */
[----:B------:R-:W2:Y:S04]  /*4f7a0*/  LDL.LU R116, [R1+0x60] ;  /* 0x0000600001747983 */ /* 0x000ea80000300800 */
[----:B------:R-:W2:Y:S04]  /*4f7b0*/  LDL.LU R117, [R1+0x64] ;  /* 0x0000640001757983 */ /* 0x000ea80000300800 */
[----:B------:R-:W2:Y:S04]  /*4f7c0*/  LDL.LU R118, [R1+0x68] ;  /* 0x0000680001767983 */ /* 0x000ea80000300800 */
        /* <DEDUP_REMOVED lines=11> */
[----:B------:R-:W-:Y:S03]  /*4f880*/  HMMA.1688.F32.TF32 R200, R232, R16, R200 ;  /* 0x00000010e8c8723c */ /* 0x000fe600000810c8 */
[----:B------:R-:W2:Y:S04]  /*4f890*/  LDL.LU R122, [R1+0x78] ;  /* 0x00007800017a7983 */ /* 0x000ea80000300800 */
[----:B------:R-:W2:Y:S01]  /*4f8a0*/  LDL.LU R123, [R1+0x7c] ;  /* 0x00007c00017b7983 */ /* 0x000ea20000300800 */
[----:B------:R-:W-:-:S03]  /*4f8b0*/  IMAD.MOV.U32 R17, RZ, RZ, R72 ;  /* 0x000000ffff117224 */ /* 0x000fc600078e0048 */
[----:B------:R-:W2:Y:S01]  /*4f8c0*/  LDL.LU R104, [R1+0x30] ;  /* 0x0000300001687983 */ /* 0x000ea20000300800 */
[C---:B------:R-:W-:Y:S01]  /*4f8d0*/  HMMA.1688.F32.TF32 R204, R232.reuse, R12, R204 ;  /* 0x0000000ce8cc723c */ /* 0x040fe200000810cc */
[----:B------:R-:W-:Y:S02]  /*4f8e0*/  IMAD.MOV.U32 R16, RZ, RZ, R73 ;  /* 0x000000ffff107224 */ /* 0x000fe400078e0049 */
[----:B------:R-:W2:Y:S01]  /*4f8f0*/  LDL.LU R105, [R1+0x34] ;  /* 0x0000340001697983 */ /* 0x000ea20000300800 */
[----:B------:R-:W-:Y:S02]  /*4f900*/  IMAD.MOV.U32 R72, RZ, RZ, R6 ;  /* 0x000000ffff487224 */ /* 0x000fe400078e0006 */
[----:B------:R-:W-:Y:S01]  /*4f910*/  IMAD.MOV.U32 R73, RZ, RZ, R7 ;  /* 0x000000ffff497224 */ /* 0x000fe200078e0007 */
[----:B------:R-:W-:Y:S01]  /*4f920*/  MOV R12, R75 ;  /* 0x0000004b000c7202 */ /* 0x000fe20000000f00 */
[----:B------:R-:W-:Y:S01]  /*4f930*/  IMAD.MOV.U32 R13, RZ, RZ, R74 ;  /* 0x000000ffff0d7224 */ /* 0x000fe200078e004a */
[----:B------:R-:W-:Y:S01]  /*4f940*/  HMMA.1688.F32.TF32 R208, R232, R8, R208 ;  /* 0x00000008e8d0723c */ /* 0x000fe200000810d0 */
[----:B------:R-:W-:Y:S01]  /*4f950*/  IMAD.MOV.U32 R74, RZ, RZ, R10 ;  /* 0x000000ffff4a7224 */ /* 0x000fe200078e000a */
[----:B------:R-:W-:-:S05]  /*4f960*/  MOV R75, R11 ;  /* 0x0000000b004b7202 */ /* 0x000fca0000000f00 */
[----:B------:R-:W-:Y:S01]  /*4f970*/  IMAD.MOV.U32 R9, RZ, RZ, R76 ;  /* 0x000000ffff097224 */ /* 0x000fe200078e004c */
[----:B------:R-:W-:Y:S01]  /*4f980*/  HMMA.1688.F32.TF32 R212, R232, R4, R212 ;  /* 0x00000004e8d4723c */ /* 0x000fe200000810d4 */
[----:B------:R-:W-:Y:S02]  /*4f990*/  IMAD.MOV.U32 R8, RZ, RZ, R77 ;  /* 0x000000ffff087224 */ /* 0x000fe400078e004d */
[----:B------:R-:W-:Y:S02]  /*4f9a0*/  IMAD.MOV.U32 R76, RZ, RZ, R14 ;  /* 0x000000ffff4c7224 */ /* 0x000fe400078e000e */
[----:B------:R-:W-:Y:S02]  /*4f9b0*/  IMAD.MOV.U32 R77, RZ, RZ, R15 ;  /* 0x000000ffff4d7224 */ /* 0x000fe400078e000f */
[----:B------:R-:W-:Y:S01]  /*4f9c0*/  IMAD.MOV.U32 R5, RZ, RZ, R78 ;  /* 0x000000ffff057224 */ /* 0x000fe200078e004e */
[----:B------:R-:W-:Y:S01]  /*4f9d0*/  MOV R4, R79 ;  /* 0x0000004f00047202 */ /* 0x000fe20000000f00 */
[----:B------:R-:W-:Y:S01]  /*4f9e0*/  IMAD.MOV.U32 R78, RZ, RZ, R18 ;  /* 0x000000ffff4e7224 */ /* 0x000fe200078e0012 */
        /* <DEDUP_REMOVED lines=10> */
[----:B------:R-:W-:Y:S02]  /*4fa90*/  IMAD.MOV.U32 R85, RZ, RZ, R50 ;  /* 0x000000ffff557224 */ /* 0x000fe400078e0032 */
[----:B------:R-:W-:Y:S01]  /*4faa0*/  IMAD.MOV.U32 R86, RZ, RZ, R51 ;  /* 0x000000ffff567224 */ /* 0x000fe200078e0033 */
[----:B------:R-:W-:Y:S01]  /*4fab0*/  MOV R87, R43 ;  /* 0x0000002b00577202 */ /* 0x000fe20000000f00 */
[----:B------:R-:W-:Y:S02]  /*4fac0*/  IMAD.MOV.U32 R68, RZ, RZ, R39 ;  /* 0x000000ffff447224 */ /* 0x000fe400078e0027 */
[----:B------:R-:W-:Y:S02]  /*4fad0*/  IMAD.MOV.U32 R69, RZ, RZ, R34 ;  /* 0x000000ffff457224 */ /* 0x000fe400078e0022 */
[----:B------:R-:W-:Y:S01]  /*4fae0*/  IMAD.MOV.U32 R70, RZ, RZ, R35 ;  /* 0x000000ffff467224 */ /* 0x000fe200078e0023 */
[----:B------:R-:W-:Y:S02]  /*4faf0*/  MOV R71, R31 ;  /* 0x0000001f00477202 */ /* 0x000fe40000000f00 */
[----:B----4-:R-:W-:Y:S01]  /*4fb00*/  MOV R107, R247 ;  /* 0x000000f7006b7202 */ /* 0x010fe20000000f00 */
[----:B------:R-:W-:-:S02]  /*4fb10*/  IMAD.MOV.U32 R106, RZ, RZ, R246 ;  /* 0x000000ffff6a7224 */ /* 0x000fc400078e00f6 */
        /* <DEDUP_REMOVED lines=42> */
[----:B-1----:R-:W-:Y:S08]  /*4fdc0*/  HMMA.1688.F32.TF32 R88, R232, R62, R88 ;  /* 0x0000003ee858723c */ /* 0x002ff00000081058 */
[C---:B--2---:R-:W-:Y:S08]  /*4fdd0*/  HMMA.1688.F32.TF32 R132, R216.reuse, R50, R128 ;  /* 0x00000032d884723c */ /* 0x044ff00000081080 */
[C---:B------:R-:W-:Y:S08]  /*4fde0*/  HMMA.1688.F32.TF32 R128, R216.reuse, R46, R124 ;  /* 0x0000002ed880723c */ /* 0x040ff0000008107c */
[C---:B---3--:R-:W-:Y:S08]  /*4fdf0*/  HMMA.1688.F32.TF32 R124, R216.reuse, R42, R120 ;  /* 0x0000002ad87c723c */ /* 0x048ff00000081078 */
[C---:B------:R-:W-:Y:S08]  /*4fe00*/  HMMA.1688.F32.TF32 R120, R216.reuse, R38, R116 ;  /* 0x00000026d878723c */ /* 0x040ff00000081074 */
[C---:B------:R-:W-:Y:S08]  /*4fe10*/  HMMA.1688.F32.TF32 R116, R216.reuse, R34, R112 ;  /* 0x00000022d874723c */ /* 0x040ff00000081070 */
[C---:B----4-:R-:W-:Y:S08]  /*4fe20*/  HMMA.1688.F32.TF32 R112, R216.reuse, R30, R108 ;  /* 0x0000001ed870723c */ /* 0x050ff0000008106c */
        /* <DEDUP_REMOVED lines=26> */
[----:B------:R1:W-:Y:S04]  /*4ffd0*/  STL [R1+0x29f4], R248 ;  /* 0x0029f4f801007387 */ /* 0x0003e80000100800 */
[----:B------:R-:W-:Y:S04]  /*4ffe0*/  STL.64 [R1], R92 ;  /* 0x0000005c01007387 */ /* 0x000fe80000100a00 */
[----:B------:R2:W-:Y:S04]  /*4fff0*/  STL.64 [R1+0x8], R94 ;  /* 0x0000085e01007387 */ /* 0x0005e80000100a00 */
[----:B------:R3:W-:Y:S01]  /*50000*/  STL [R1+0x29f0], R249 ;  /* 0x0029f0f901007387 */ /* 0x0007e20000100800 */
[----:B-1----:R-:W-:-:S03]  /*50010*/  IMAD.MOV.U32 R248, RZ, RZ, R88 ;  /* 0x000000fffff87224 */ /* 0x002fc600078e0058 */
[----:B------:R1:W-:Y:S04]  /*50020*/  STL [R1+0x29ec], R250 ;  /* 0x0029ecfa01007387 */ /* 0x0003e80000100800 */
[----:B------:R4:W-:Y:S01]  /*50030*/  STL [R1+0x29e8], R251 ;  /* 0x0029e8fb01007387 */ /* 0x0009e20000100800 */
[----:B--2---:R-:W-:Y:S01]  /*50040*/  HMMA.1688.F32.TF32 R92, R216, R246, R64 ;  /* 0x000000f6d85c723c */ /* 0x004fe20000081040 */
[----:B---3--:R-:W-:Y:S02]  /*50050*/  IMAD.MOV.U32 R249, RZ, RZ, R89 ;  /* 0x000000fffff97224 */ /* 0x008fe400078e0059 */
[----:B------:R-:W-:Y:S01]  /*50060*/  LDS R64, [R252+0x12100] ;  /* 0x01210000fc407984 */ /* 0x000fe20000000800 */
[----:B-1----:R-:W-:-:S03]  /*50070*/  IMAD.MOV.U32 R250, RZ, RZ, R90 ;  /* 0x000000fffffa7224 */ /* 0x002fc600078e005a */
[----:B------:R-:W-:Y:S01]  /*50080*/  LDS R66, [R252+0x13100] ;  /* 0x01310000fc427984 */ /* 0x000fe20000000800 */
[----:B----4-:R-:W-:Y:S02]  /*50090*/  MOV R251, R91 ;  /* 0x0000005b00fb7202 */ /* 0x010fe40000000f00 */
[C---:B------:R-:W-:Y:S01]  /*500a0*/  HMMA.1688.F32.TF32 R88, R232.reuse, R58, R84 ;  /* 0x0000003ae858723c */ /* 0x040fe20000081054 */
[----:B------:R-:W-:Y:S04]  /*500b0*/  LDS R65, [R3+0x12100] ;  /* 0x0121000003417984 */ /* 0x000fe80000000800 */
[----:B------:R-:W1:Y:S03]  /*500c0*/  LDS R67, [R3+0x13100] ;  /* 0x0131000003437984 */ /* 0x000e660000000800 */
        /* <DEDUP_REMOVED lines=15> */
[----:B------:R1:W-:Y:S04]  /*501c0*/  STL.64 [R1+0x180], R68 ;  /* 0x0001804401007387 */ /* 0x0003e80000100a00 */
[----:B------:R1:W-:Y:S04]  /*501d0*/  STL.64 [R1+0x188], R70 ;  /* 0x0001884601007387 */ /* 0x0003e80000100a00 */
        /* <DEDUP_REMOVED lines=96> */
[----:B------:R-:W4:Y:S01]  /*507e0*/  LDL.LU R69, [R1+0x1e4] ;  /* 0x0001e40001457983 */ /* 0x000f220000300800 */
[----:B------:R-:W-:-:S02]  /*507f0*/  IMAD.MOV.U32 R70, RZ, RZ, R2 ;  /* 0x000000ffff467224 */ /* 0x000fc400078e0002 */
[----:B------:R-:W-:Y:S01]  /*50800*/  IMAD.MOV.U32 R71, RZ, RZ, R0 ;  /* 0x000000ffff477224 */ /* 0x000fe200078e0000 */
[C---:B--2---:R-:W-:Y:S08]  /*50810*/  HMMA.1688.F32.TF32 R96, R64.reuse, R34, R96 ;  /* 0x000000224060723c */ /* 0x044ff00000081060 */
[C---:B------:R-:W-:Y:S08]  /*50820*/  HMMA.1688.F32.TF32 R92, R64.reuse, R30, R92 ;  /* 0x0000001e405c723c */ /* 0x040ff0000008105c */
[C---:B---3--:R-:W-:Y:S08]  /*50830*/  HMMA.1688.F32.TF32 R104, R64.reuse, R42, R104 ;  /* 0x0000002a4068723c */ /* 0x048ff00000081068 */
[C---:B----4-:R-:W-:Y:S08]  /*50840*/  HMMA.1688.F32.TF32 R108, R64.reuse, R46, R108 ;  /* 0x0000002e406c723c */ /* 0x050ff0000008106c */
[C---:B------:R-:W-:Y:S08]  /*50850*/  HMMA.1688.F32.TF32 R112, R64.reuse, R50, R112 ;  /* 0x000000324070723c */ /* 0x040ff00000081070 */
[----:B------:R-:W-:Y:S08]  /*50860*/  HMMA.1688.F32.TF32 R120, R64, R58, R120 ;  /* 0x0000003a4078723c */ /* 0x000ff00000081078 */
        /* <DEDUP_REMOVED lines=38> */
[----:B------:R-:W-:Y:S08]  /*50ad0*/  HMMA.1688.F32.TF32 R116, R64, R54, R116 ;  /* 0x000000364074723c */ /* 0x000ff00000081074 */
[----:B-1----:R-:W-:Y:S08]  /*50ae0*/  HMMA.1688.F32.TF32 R216, R232, R10, R240 ;  /* 0x0000000ae8d8723c */ /* 0x002ff000000810f0 */
[C---:B------:R-:W-:Y:S08]  /*50af0*/  HMMA.1688.F32.TF32 R100, R64.reuse, R38, R100 ;  /* 0x000000264064723c */ /* 0x040ff00000081064 */
[C---:B------:R-:W-:Y:S07]  /*50b00*/  HMMA.1688.F32.TF32 R88, R64.reuse, R26, R88 ;  /* 0x0000001a4058723c */ /* 0x040fee0000081058 */
        /* <DEDUP_REMOVED lines=37> */
[----:B-1----:R-:W2:Y:S04]  /*50d60*/  LDL.LU R84, [R1+0x230] ;  /* 0x0002300001547983 */ /* 0x002ea80000300800 */
[----:B------:R-:W-:Y:S04]  /*50d70*/  STL.64 [R1+0x210], R72 ;  /* 0x0002104801007387 */ /* 0x000fe80000100a00 */
[----:B------:R-:W-:Y:S04]  /*50d80*/  STL.64 [R1+0x218], R74 ;  /* 0x0002184a01007387 */ /* 0x000fe80000100a00 */
        /* <DEDUP_REMOVED lines=53> */
[----:B------:R-:W-:Y:S04]  /*510e0*/  LDS R216, [R252+0x12180] ;  /* 0x01218000fcd87984 */ /* 0x000fe80000000800 */
[----:B------:R-:W-:Y:S04]  /*510f0*/  LDS R218, [R252+0x13180] ;  /* 0x01318000fcda7984 */ /* 0x000fe80000000800 */
[----:B------:R-:W-:Y:S04]  /*51100*/  LDS R217, [R3+0x12180] ;  /* 0x0121800003d97984 */ /* 0x000fe80000000800 */
[----:B------:R-:W3:Y:S04]  /*51110*/  LDS R219, [R3+0x13180] ;  /* 0x0131800003db7984 */ /* 0x000ee80000000800 */
        /* <DEDUP_REMOVED lines=24> */
[----:B--2---:R-:W-:Y:S03]  /*512a0*/  HMMA.1688.F32.TF32 R64, R64, R246, R68 ;  /* 0x000000f64040723c */ /* 0x004fe60000081044 */
[----:B------:R-:W3:Y:S05]  /*512b0*/  LDL.LU R68, [R1+0x310] ;  /* 0x0003100001447983 */ /* 0x000eea0000300800 */
[C---:B---3--:R-:W-:Y:S11]  /*512c0*/  HMMA.1688.F32.TF32 R72, R216.reuse, R62, R72 ;  /* 0x0000003ed848723c */ /* 0x048ff60000081048 */
[----:B------:R-:W-:Y:S04]  /*512d0*/  @!UPT UIADD3 URZ, URZ, URZ, URZ ;  /* 0x0000003f3f3ff290 */ /* 0x000fe8000fffe03f */
[----:B------:R-:W-:Y:S04]  /*512e0*/  STL.64 [R1+0x1f0], R64 ;  /* 0x0001f04001007387 */ /* 0x000fe80000100a00 */
[----:B------:R-:W-:Y:S04]  /*512f0*/  STL.64 [R1+0x1f8], R66 ;  /* 0x0001f84201007387 */ /* 0x000fe80000100a00 */
[----:B------:R-:W3:Y:S04]  /*51300*/  LDL.LU R69, [R1+0x314] ;  /* 0x0003140001457983 */ /* 0x000ee80000300800 */
[----:B------:R-:W3:Y:S04]  /*51310*/  LDL.LU R70, [R1+0x318] ;  /* 0x0003180001467983 */ /* 0x000ee80000300800 */
[----:B------:R-:W3:Y:S04]  /*51320*/  LDL.LU R71, [R1+0x31c] ;  /* 0x00031c0001477983 */ /* 0x000ee80000300800 */
[----:B------:R-:W-:Y:S04]  /*51330*/  LDS R64, [R252+0x12200] ;  /* 0x01220000fc407984 */ /* 0x000fe80000000800 */
[----:B------:R-:W-:Y:S04]  /*51340*/  STL.64 [R1+0x450], R72 ;  /* 0x0004504801007387 */ /* 0x000fe80000100a00 */
[----:B------:R1:W-:Y:S01]  /*51350*/  STL.64 [R1+0x458], R74 ;  /* 0x0004584a01007387 */ /* 0x0003e20000100a00 */
[C---:B----4-:R-:W-:Y:S03]  /*51360*/  HMMA.1688.F32.TF32 R232, R216.reuse, R58, R232 ;  /* 0x0000003ad8e8723c */ /* 0x050fe600000810e8 */
[----:B------:R-:W-:Y:S04]  /*51370*/  LDS R66, [R252+0x13200] ;  /* 0x01320000fc427984 */ /* 0x000fe80000000800 */
[----:B------:R-:W-:Y:S04]  /*51380*/  LDS R65, [R3+0x12200] ;  /* 0x0122000003417984 */ /* 0x000fe80000000800 */
[----:B-1----:R-:W3:Y:S04]  /*51390*/  LDL.LU.64 R74, [R1+0x2b10] ;  /* 0x002b1000014a7983 */ /* 0x002ee80000300a00 */
[----:B------:R-:W4:Y:S04]  /*513a0*/  LDL.LU.64 R72, [R1+0x2b08] ;  /* 0x002b080001487983 */ /* 0x000f280000300a00 */
[----:B------:R-:W1:Y:S01]  /*513b0*/  LDS R67, [R3+0x13200] ;  /* 0x0132000003437984 */ /* 0x000e620000000800 */
[C---:B------:R-:W-:Y:S03]  /*513c0*/  HMMA.1688.F32.TF32 R132, R216.reuse, R50, R132 ;  /* 0x00000032d884723c */ /* 0x040fe60000081084 */
[----:B------:R-:W-:Y:S04]  /*513d0*/  STL.64 [R1+0x440], R232 ;  /* 0x000440e801007387 */ /* 0x000fe80000100a00 */
[----:B------:R1:W-:Y:S01]  /*513e0*/  STL.64 [R1+0x448], R234 ;  /* 0x000448ea01007387 */ /* 0x0003e20000100a00 */
[C---:B------:R-:W-:Y:S08]  /*513f0*/  HMMA.1688.F32.TF32 R128, R216.reuse, R46, R128 ;  /* 0x0000002ed880723c */ /* 0x040ff00000081080 */
[C---:B-1----:R-:W-:Y:S08]  /*51400*/  HMMA.1688.F32.TF32 R232, R216.reuse, R54, R240 ;  /* 0x00000036d8e8723c */ /* 0x042ff000000810f0 */
[C---:B------:R-:W-:Y:S08]  /*51410*/  HMMA.1688.F32.TF32 R124, R216.reuse, R42, R124 ;  /* 0x0000002ad87c723c */ /* 0x040ff0000008107c */
[C---:B------:R-:W-:Y:S08]  /*51420*/  HMMA.1688.F32.TF32 R120, R216.reuse, R38, R120 ;  /* 0x00000026d878723c */ /* 0x040ff00000081078 */
[C---:B------:R-:W-:Y:S08]  /*51430*/  HMMA.1688.F32.TF32 R116, R216.reuse, R34, R116 ;  /* 0x00000022d874723c */ /* 0x040ff00000081074 */
[C---:B------:R-:W-:Y:S08]  /*51440*/  HMMA.1688.F32.TF32 R112, R216.reuse, R30, R112 ;  /* 0x0000001ed870723c */ /* 0x040ff00000081070 */
[C---:B------:R-:W-:Y:S01]  /*51450*/  HMMA.1688.F32.TF32 R108, R216.reuse, R26, R108 ;  /* 0x0000001ad86c723c */ /* 0x040fe2000008106c */
[----:B------:R1:W-:Y:S07]  /*51460*/  STL.64 [R1+0x430], R232 ;  /* 0x000430e801007387 */ /* 0x0003ee0000100a00 */
[C---:B------:R-:W-:Y:S01]  /*51470*/  HMMA.1688.F32.TF32 R104, R216.reuse, R22, R104 ;  /* 0x00000016d868723c */ /* 0x040fe20000081068 */
[----:B------:R1:W-:Y:S07]  /*51480*/  STL.64 [R1+0x438], R234 ;  /* 0x000438ea01007387 */ /* 0x0003ee0000100a00 */
        /* <DEDUP_REMOVED lines=9> */
[----:B------:R-:W-:Y:S01]  /*51520*/  HMMA.1688.F32.TF32 R84, R216, R246, R84 ;  /* 0x000000f6d854723c */ /* 0x000fe20000081054 */
        /* <DEDUP_REMOVED lines=23> */
[----:B-1----:R-:W2:Y:S04]  /*516a0*/  LDL.LU R232, [R1+0x4d0] ;  /* 0x0004d00001e87983 */ /* 0x002ea80000300800 */
[----:B------:R-:W-:Y:S04]  /*516b0*/  STL.64 [R1+0x360], R80 ;  /* 0x0003605001007387 */ /* 0x000fe80000100a00 */
[----:B------:R-:W-:Y:S04]  /*516c0*/  STL.64 [R1+0x368], R82 ;  /* 0x0003685201007387 */ /* 0x000fe80000100a00 */
[----:B------:R-:W-:Y:S04]  /*516d0*/  STL.64 [R1+0x350], R76 ;  /* 0x0003504c01007387 */ /* 0x000fe80000100a00 */
[----:B------:R-:W-:Y:S04]  /*516e0*/  STL.64 [R1+0x358], R78 ;  /* 0x0003584e01007387 */ /* 0x000fe80000100a00 */
[----:B------:R-:W2:Y:S04]  /*516f0*/  LDL.LU R233, [R1+0x4d4] ;  /* 0x0004d40001e97983 */ /* 0x000ea80000300800 */
[----:B------:R-:W2:Y:S04]  /*51700*/  LDL.LU R234, [R1+0x4d8] ;  /* 0x0004d80001ea7983 */ /* 0x000ea80000300800 */
[----:B------:R-:W2:Y:S04]  /*51710*/  LDL.LU R235, [R1+0x4dc] ;  /* 0x0004dc0001eb7983 */ /* 0x000ea80000300800 */
[----:B------:R-:W-:Y:S04]  /*51720*/  LDS R216, [R252+0x12280] ;  /* 0x01228000fcd87984 */ /* 0x000fe80000000800 */
[----:B------:R-:W-:Y:S04]  /*51730*/  LDS R218, [R252+0x13280] ;  /* 0x01328000fcda7984 */ /* 0x000fe80000000800 */
[----:B------:R-:W-:Y:S04]  /*51740*/  LDS R217, [R3+0x12280] ;  /* 0x0122800003d97984 */ /* 0x000fe80000000800 */
[----:B------:R-:W1:Y:S01]  /*51750*/  LDS R219, [R3+0x13280] ;  /* 0x0132800003db7984 */ /* 0x000e620000000800 */
[----:B---3--:R-:W-:-:S02]  /*51760*/  IMAD.MOV.U32 R240, RZ, RZ, R75 ;  /* 0x000000fffff07224 */ /* 0x008fc400078e004b */
[----:B------:R-:W-:Y:S02]  /*51770*/  IMAD.MOV.U32 R241, RZ, RZ, R74 ;  /* 0x000000fffff17224 */ /* 0x000fe400078e004a */
[----:B----4-:R-:W-:Y:S01]  /*51780*/  IMAD.MOV.U32 R242, RZ, RZ, R73 ;  /* 0x000000fffff27224 */ /* 0x010fe200078e0049 */
[----:B------:R-:W-:Y:S02]  /*51790*/  MOV R243, R72 ;  /* 0x0000004800f37202 */ /* 0x000fe40000000f00 */
[C---:B------:R-:W-:Y:S01]  /*517a0*/  HMMA.1688.F32.TF32 R72, R64.reuse, R54, R68 ;  /* 0x000000364048723c */ /* 0x040fe20000081044 */
[----:B------:R-:W3:Y:S11]  /*517b0*/  LDL.LU R68, [R1+0x250] ;  /* 0x0002500001447983 */ /* 0x000ef60000300800 */
[----:B------:R-:W-:Y:S11]  /*517c0*/  @!UPT UIADD3 URZ, URZ, URZ, URZ ;  /* 0x0000003f3f3ff290 */ /* 0x000ff6000fffe03f */
[----:B------:R4:W-:Y:S04]  /*517d0*/  STL.64 [R1+0x6d0], R72 ;  /* 0x0006d04801007387 */ /* 0x0009e80000100a00 */
[----:B------:R1:W-:Y:S04]  /*517e0*/  STL.64 [R1+0x6d8], R74 ;  /* 0x0006d84a01007387 */ /* 0x0003e80000100a00 */
        /* <DEDUP_REMOVED lines=68> */
[C---:B--2---:R-:W-:Y:S08]  /*51c30*/  HMMA.1688.F32.TF32 R96, R64.reuse, R14, R96 ;  /* 0x0000000e4060723c */ /* 0x044ff00000081060 */
        /* <DEDUP_REMOVED lines=16> */
[----:B----4-:R-:W-:Y:S03]  /*51d40*/  HMMA.1688.F32.TF32 R72, R64, R10, R72 ;  /* 0x0000000a4048723c */ /* 0x010fe60000081048 */
        /* <DEDUP_REMOVED lines=41> */
[----:B------:R-:W2:Y:S01]  /*51fe0*/  LDL.LU.64 R68, [R1+0x2a48] ;  /* 0x002a480001447983 */ /* 0x000ea20000300a00 */
[C---:B------:R-:W-:Y:S08]  /*51ff0*/  HMMA.1688.F32.TF32 R92, R216.reuse, R58, R92 ;  /* 0x0000003ad85c723c */ /* 0x040ff0000008105c */
[C---:B------:R-:W-:Y:S08]  /*52000*/  HMMA.1688.F32.TF32 R88, R216.reuse, R54, R88 ;  /* 0x00000036d858723c */ /* 0x040ff00000081058 */
[C---:B------:R-:W-:Y:S08]  /*52010*/  HMMA.1688.F32.TF32 R84, R216.reuse, R50, R84 ;  /* 0x00000032d854723c */ /* 0x040ff00000081054 */
[C---:B------:R-:W-:Y:S08]  /*52020*/  HMMA.1688.F32.TF32 R80, R216.reuse, R46, R80 ;  /* 0x0000002ed850723c */ /* 0x040ff00000081050 */
[----:B------:R-:W-:Y:S08]  /*52030*/  HMMA.1688.F32.TF32 R76, R216, R42, R76 ;  /* 0x0000002ad84c723c */ /* 0x000ff0000008104c */
[----:B--2---:R-:W-:Y:S01]  /*52040*/  HMMA.1688.F32.TF32 R68, R64, R246, R68 ;  /* 0x000000f64044723c */ /* 0x004fe20000081044 */
[----:B------:R-:W-:Y:S04]  /*52050*/  LDS R64, [R252+0x12300] ;  /* 0x01230000fc407984 */ /* 0x000fe80000000800 */
[----:B------:R-:W-:Y:S03]  /*52060*/  LDS R66, [R252+0x13300] ;  /* 0x01330000fc427984 */ /* 0x000fe60000000800 */
[C---:B------:R-:W-:Y:S01]  /*52070*/  HMMA.1688.F32.TF32 R232, R216.reuse, R34, R232 ;  /* 0x00000022d8e8723c */ /* 0x040fe200000810e8 */
[----:B------:R-:W-:Y:S04]  /*52080*/  LDS R65, [R3+0x12300] ;  /* 0x0123000003417984 */ /* 0x000fe80000000800 */
[----:B------:R-:W1:Y:S10]  /*52090*/  LDS R67, [R3+0x13300] ;  /* 0x0133000003437984 */ /* 0x000e740000000800 */
[----:B------:R-:W-:Y:S04]  /*520a0*/  STL.64 [R1+0x5a0], R68 ;  /* 0x0005a04401007387 */ /* 0x000fe80000100a00 */
[----:B------:R2:W-:Y:S02]  /*520b0*/  STL.64 [R1+0x5a8], R70 ;  /* 0x0005a84601007387 */ /* 0x0005e40000100a00 */
[C---:B--2---:R-:W-:Y:S02]  /*520c0*/  HMMA.1688.F32.TF32 R68, R216.reuse, R62, R72 ;  /* 0x0000003ed844723c */ /* 0x044fe40000081048 */
[----:B------:R-:W2:Y:S11]  /*520d0*/  LDL.LU R72, [R1+0x4e0] ;  /* 0x0004e00001487983 */ /* 0x000eb60000300800 */
[----:B------:R-:W-:Y:S10]  /*520e0*/  @!UPT UIADD3 URZ, URZ, URZ, URZ ;  /* 0x0000003f3f3ff290 */ /* 0x000ff4000fffe03f */
[----:B------:R-:W-:Y:S04]  /*520f0*/  STL.64 [R1+0x6c0], R68 ;  /* 0x0006c04401007387 */ /* 0x000fe80000100a00 */
[----:B------:R-:W-:Y:S04]  /*52100*/  STL.64 [R1+0x6c8], R70 ;  /* 0x0006c84601007387 */ /* 0x000fe80000100a00 */
[----:B------:R-:W2:Y:S04]  /*52110*/  LDL.LU R73, [R1+0x4e4] ;  /* 0x0004e40001497983 */ /* 0x000ea80000300800 */
[----:B------:R-:W2:Y:S04]  /*52120*/  LDL.LU R74, [R1+0x4e8] ;  /* 0x0004e800014a7983 */ /* 0x000ea80000300800 */
[----:B------:R-:W2:Y:S04]  /*52130*/  LDL.LU R75, [R1+0x4ec] ;  /* 0x0004ec00014b7983 */ /* 0x000ea80000300800 */
[----:B------:R-:W-:Y:S04]  /*52140*/  STL.64 [R1+0x820], R92 ;  /* 0x0008205c01007387 */ /* 0x000fe80000100a00 */
[----:B------:R1:W-:Y:S04]  /*52150*/  STL.64 [R1+0x828], R94 ;  /* 0x0008285e01007387 */ /* 0x0003e80000100a00 */
[----:B------:R-:W-:Y:S04]  /*52160*/  LDS R68, [R252+0x12380] ;  /* 0x01238000fc447984 */ /* 0x000fe80000000800 */
[----:B------:R-:W-:Y:S04]  /*52170*/  LDS R70, [R252+0x13380] ;  /* 0x01338000fc467984 */ /* 0x000fe80000000800 */
[----:B-1----:R-:W3:Y:S04]  /*52180*/  LDL.LU.64 R94, [R1+0x2a40] ;  /* 0x002a4000015e7983 */ /* 0x002ee80000300a00 */
[----:B------:R-:W3:Y:S04]  /*52190*/  LDL.LU.64 R92, [R1+0x2a38] ;  /* 0x002a3800015c7983 */ /* 0x000ee80000300a00 */
[----:B------:R-:W-:Y:S04]  /*521a0*/  STL.64 [R1+0x810], R88 ;  /* 0x0008105801007387 */ /* 0x000fe80000100a00 */
[----:B------:R1:W-:Y:S04]  /*521b0*/  STL.64 [R1+0x818], R90 ;  /* 0x0008185a01007387 */ /* 0x0003e80000100a00 */
[----:B------:R-:W-:Y:S04]  /*521c0*/  LDS R69, [R3+0x12380] ;  /* 0x0123800003457984 */ /* 0x000fe80000000800 */
[----:B------:R-:W2:Y:S04]  /*521d0*/  LDS R71, [R3+0x13380] ;  /* 0x0133800003477984 */ /* 0x000ea80000000800 */
        /* <DEDUP_REMOVED lines=14> */
[C---:B--2---:R-:W-:Y:S11]  /*522c0*/  HMMA.1688.F32.TF32 R72, R216.reuse, R38, R72 ;  /* 0x00000026d848723c */ /* 0x044ff60000081048 */
[----:B------:R-:W-:Y:S11]  /*522d0*/  @!UPT UIADD3 URZ, URZ, URZ, URZ ;  /* 0x0000003f3f3ff290 */ /* 0x000ff6000fffe03f */
[----:B------:R-:W-:Y:S01]  /*522e0*/  @!UPT UIADD3 URZ, URZ, URZ, URZ ;  /* 0x0000003f3f3ff290 */ /* 0x000fe2000fffe03f */
[----:B------:R-:W-:Y:S04]  /*522f0*/  STL.64 [R1+0x7d0], R72 ;  /* 0x0007d04801007387 */ /* 0x000fe80000100a00 */
[----:B------:R1:W-:Y:S02]  /*52300*/  STL.64 [R1+0x7d8], R74 ;  /* 0x0007d84a01007387 */ /* 0x0003e40000100a00 */
[C---:B-1----:R-:W-:Y:S02]  /*52310*/  HMMA.1688.F32.TF32 R72, R216.reuse, R30, R240 ;  /* 0x0000001ed848723c */ /* 0x042fe400000810f0 */
[----:B------:R-:W-:Y:S04]  /*52320*/  STL.64 [R1+0x7c0], R232 ;  /* 0x0007c0e801007387 */ /* 0x000fe80000100a00 */
[----:B------:R-:W-:Y:S11]  /*52330*/  STL.64 [R1+0x7c8], R234 ;  /* 0x0007c8ea01007387 */ /* 0x000ff60000100a00 */
[----:B------:R-:W-:Y:S06]  /*52340*/  @!UPT UIADD3 URZ, URZ, URZ, URZ ;  /* 0x0000003f3f3ff290 */ /* 0x000fec000fffe03f */
[----:B------:R-:W-:Y:S04]  /*52350*/  STL.64 [R1+0x7b0], R72 ;  /* 0x0007b04801007387 */ /* 0x000fe80000100a00 */
[----:B------:R3:W-:Y:S02]  /*52360*/  STL.64 [R1+0x7b8], R74 ;  /* 0x0007b84a01007387 */ /* 0x0007e40000100a00 */
[C---:B---3--:R-:W-:Y:S08]  /*52370*/  HMMA.1688.F32.TF32 R72, R216.reuse, R18, R84 ;  /* 0x00000012d848723c */ /* 0x048ff00000081054 */
[C---:B----4-:R-:W-:Y:S08]  /*52380*/  HMMA.1688.F32.TF32 R232, R216.reuse, R26, R76 ;  /* 0x0000001ad8e8723c */ /* 0x050ff0000008104c */
        /* <DEDUP_REMOVED lines=8> */
[C---:B-1----:R-:W-:Y:S08]  /*52410*/  HMMA.1688.F32.TF32 R76, R216.reuse, R10, R92 ;  /* 0x0000000ad84c723c */ /* 0x042ff0000008105c */
[----:B--2---:R-:W-:Y:S01]  /*52420*/  HMMA.1688.F32.TF32 R72, R216, R6, R96 ;  /* 0x00000006d848723c */ /* 0x004fe20000081060 */
[----:B------:R-:W-:Y:S04]  /*52430*/  STL.64 [R1+0x770], R80 ;  /* 0x0007705001007387 */ /* 0x000fe80000100a00 */
[----:B------:R-:W-:Y:S10]  /*52440*/  STL.64 [R1+0x778], R82 ;  /* 0x0007785201007387 */ /* 0x000ff40000100a00 */
[----:B------:R-:W-:Y:S04]  /*52450*/  STL.64 [R1+0x760], R76 ;  /* 0x0007604c01007387 */ /* 0x000fe80000100a00 */
[----:B------:R1:W-:Y:S05]  /*52460*/  STL.64 [R1+0x768], R78 ;  /* 0x0007684e01007387 */ /* 0x0003ea0000100a00 */
[----:B------:R-:W-:Y:S01]  /*52470*/  IMAD.MOV.U32 R99, RZ, RZ, R72 ;  /* 0x000000ffff637224 */ /* 0x000fe200078e0048 */
[----:B------:R-:W-:Y:S01]  /*52480*/  MOV R96, R75 ;  /* 0x0000004b00607202 */ /* 0x000fe20000000f00 */
[----:B------:R-:W-:-:S02]  /*52490*/  IMAD.MOV.U32 R98, RZ, RZ, R73 ;  /* 0x000000ffff627224 */ /* 0x000fc400078e0049 */
[----:B------:R-:W-:Y:S01]  /*524a0*/  IMAD.MOV.U32 R97, RZ, RZ, R74 ;  /* 0x000000ffff617224 */ /* 0x000fe200078e004a */
[----:B-1----:R-:W-:Y:S08]  /*524b0*/  HMMA.1688.F32.TF32 R76, R216, R246, R100 ;  /* 0x000000f6d84c723c */ /* 0x002ff00000081064 */
[C---:B------:R-:W-:Y:S08]  /*524c0*/  HMMA.1688.F32.TF32 R72, R64.reuse, R62, R104 ;  /* 0x0000003e4048723c */ /* 0x040ff00000081068 */
[C---:B------:R-:W-:Y:S07]  /*524d0*/  HMMA.1688.F32.TF32 R80, R64.reuse, R58, R108 ;  /* 0x0000003a4050723c */ /* 0x040fee000008106c */
        /* <DEDUP_REMOVED lines=14> */
[C---:B--2---:R-:W-:Y:S03]  /*525c0*/  HMMA.1688.F32.TF32 R72, R64.reuse, R38, R128 ;  /* 0x000000264048723c */ /* 0x044fe60000081080 */
[----:B------:R-:W-:Y:S04]  /*525d0*/  STL.64 [R1+0x660], R80 ;  /* 0x0006605001007387 */ /* 0x000fe80000100a00 */
[----:B------:R1:W-:Y:S08]  /*525e0*/  STL.64 [R1+0x668], R82 ;  /* 0x0006685201007387 */ /* 0x0003f00000100a00 */
        /* <DEDUP_REMOVED lines=8> */
[----:B------:R-:W-:Y:S08]  /*52670*/  STL.64 [R1+0x638], R82 ;  /* 0x0006385201007387 */ /* 0x000ff00000100a00 */
[----:B------:R-:W-:Y:S04]  /*52680*/  STL.64 [R1+0x620], R76 ;  /* 0x0006204c01007387 */ /* 0x000fe80000100a00 */
[----:B------:R1:W-:Y:S05]  /*52690*/  STL.64 [R1+0x628], R78 ;  /* 0x0006284e01007387 */ /* 0x0003ea0000100a00 */
[----:B------:R-:W-:Y:S01]  /*526a0*/  IMAD.MOV.U32 R143, RZ, RZ, R72 ;  /* 0x000000ffff8f7224 */ /* 0x000fe200078e0048 */
[----:B------:R-:W-:Y:S01]  /*526b0*/  MOV R140, R75 ;  /* 0x0000004b008c7202 */ /* 0x000fe20000000f00 */
[----:B------:R-:W-:-:S02]  /*526c0*/  IMAD.MOV.U32 R142, RZ, RZ, R73 ;  /* 0x000000ffff8e7224 */ /* 0x000fc400078e0049 */
[----:B------:R-:W-:Y:S01]  /*526d0*/  IMAD.MOV.U32 R141, RZ, RZ, R74 ;  /* 0x000000ffff8d7224 */ /* 0x000fe200078e004a */
[C---:B-1----:R-:W-:Y:S08]  /*526e0*/  HMMA.1688.F32.TF32 R76, R64.reuse, R22, R144 ;  /* 0x00000016404c723c */ /* 0x042ff00000081090 */
[C---:B------:R-:W-:Y:S08]  /*526f0*/  HMMA.1688.F32.TF32 R72, R64.reuse, R18, R148 ;  /* 0x000000124048723c */ /* 0x040ff00000081094 */
[C---:B------:R-:W-:Y:S07]  /*52700*/  HMMA.1688.F32.TF32 R80, R64.reuse, R14, R152 ;  /* 0x0000000e4050723c */ /* 0x040fee0000081098 */
[----:B------:R-:W-:Y:S04]  /*52710*/  STL.64 [R1+0x600], R76 ;  /* 0x0006004c01007387 */ /* 0x000fe80000100a00 */
[----:B------:R1:W-:Y:S04]  /*52720*/  STL.64 [R1+0x608], R78 ;  /* 0x0006084e01007387 */ /* 0x0003e80000100a00 */
[----:B------:R-:W-:Y:S04]  /*52730*/  STL.64 [R1+0x5f0], R72 ;  /* 0x0005f04801007387 */ /* 0x000fe80000100a00 */
[----:B------:R2:W-:Y:S01]  /*52740*/  STL.64 [R1+0x5f8], R74 ;  /* 0x0005f84a01007387 */ /* 0x0005e20000100a00 */
[C---:B-1----:R-:W-:Y:S08]  /*52750*/  HMMA.1688.F32.TF32 R76, R64.reuse, R10, R156 ;  /* 0x0000000a404c723c */ /* 0x042ff0000008109c */
[C---:B--2---:R-:W-:Y:S08]  /*52760*/  HMMA.1688.F32.TF32 R72, R64.reuse, R6, R160 ;  /* 0x000000064048723c */ /* 0x044ff000000810a0 */
[----:B------:R-:W-:Y:S08]  /*52770*/  HMMA.1688.F32.TF32 R64, R64, R246, R164 ;  /* 0x000000f64040723c */ /* 0x000ff000000810a4 */
        /* <DEDUP_REMOVED lines=9> */
[----:B------:R1:W-:Y:S04]  /*52810*/  STL.64 [R1+0x5d8], R78 ;  /* 0x0005d84e01007387 */ /* 0x0003e80000100a00 */
[----:B------:R-:W-:Y:S03]  /*52820*/  STL.64 [R1+0x5c0], R72 ;  /* 0x0005c04801007387 */ /* 0x000fe60000100a00 */
[C---:B------:R-:W-:Y:S01]  /*52830*/  HMMA.1688.F32.TF32 R32, R68.reuse, R34, R188 ;  /* 0x000000224420723c */ /* 0x040fe200000810bc */
[----:B------:R2:W-:Y:S04]  /*52840*/  STL.64 [R1+0x5c8], R74 ;  /* 0x0005c84a01007387 */ /* 0x0005e80000100a00 */
[----:B------:R-:W-:Y:S03]  /*52850*/  STL.64 [R1+0x590], R64 ;  /* 0x0005904001007387 */ /* 0x000fe60000100a00 */
[C---:B------:R-:W-:Y:S01]  /*52860*/  HMMA.1688.F32.TF32 R24, R68.reuse, R26, R196 ;  /* 0x0000001a4418723c */ /* 0x040fe200000810c4 */
        /* <DEDUP_REMOVED lines=13> */
[----:B------:R-:W-:Y:S04]  /*52940*/  STL.64 [R1+0x560], R44 ;  /* 0x0005602c01007387 */ /* 0x000fe80000100a00 */
[----:B------:R-:W-:Y:S04]  /*52950*/  STL.64 [R1+0x568], R46 ;  /* 0x0005682e01007387 */ /* 0x000fe80000100a00 */
[----:B------:R3:W-:Y:S04]  /*52960*/  STL [R1+0x29e4], R232 ;  /* 0x0029e4e801007387 */ /* 0x0007e80000100800 */
[----:B------:R2:W-:Y:S04]  /*52970*/  STL [R1+0x29e0], R233 ;  /* 0x0029e0e901007387 */ /* 0x0005e80000100800 */
[----:B------:R1:W-:Y:S04]  /*52980*/  STL [R1+0x29dc], R234 ;  /* 0x0029dcea01007387 */ /* 0x0003e80000100800 */
[----:B------:R1:W-:Y:S04]  /*52990*/  STL [R1+0x29b8], R235 ;  /* 0x0029b8eb01007387 */ /* 0x0003e80000100800 */
[----:B------:R-:W-:Y:S04]  /*529a0*/  STL.64 [R1+0x540], R32 ;  /* 0x0005402001007387 */ /* 0x000fe80000100a00 */
[----:B------:R-:W-:Y:S04]  /*529b0*/  STL.64 [R1+0x548], R34 ;  /* 0x0005482201007387 */ /* 0x000fe80000100a00 */
[----:B------:R-:W-:Y:S04]  /*529c0*/  STL.64 [R1+0x4f0], R24 ;  /* 0x0004f01801007387 */ /* 0x000fe80000100a00 */
[----:B------:R-:W-:Y:S04]  /*529d0*/  STL.64 [R1+0x4f8], R26 ;  /* 0x0004f81a01007387 */ /* 0x000fe80000100a00 */
[----:B-1----:R-:W4:Y:S01]  /*529e0*/  LDL R79, [R1+0xa40] ;  /* 0x000a4000014f7983 */ /* 0x002f220000100800 */
[----:B------:R-:W-:Y:S01]  /*529f0*/  HMMA.1688.F32.TF32 R20, R68, R22, R228 ;  /* 0x000000164414723c */ /* 0x000fe200000810e4 */
[----:B------:R-:W-:Y:S01]  /*52a00*/  IMAD.MOV.U32 R82, RZ, RZ, R5 ;  /* 0x000000ffff527224 */ /* 0x000fe200078e0005 */
[----:B------:R-:W-:-:S06]  /*52a10*/  MOV R83, R4 ;  /* 0x0000000400537202 */ /* 0x000fcc0000000f00 */
[----:B------:R-:W-:Y:S01]  /*52a20*/  HMMA.1688.F32.TF32 R40, R68, R42, R224 ;  /* 0x0000002a4428723c */ /* 0x000fe200000810e0 */
[----:B------:R-:W-:Y:S01]  /*52a30*/  IMAD.MOV.U32 R80, RZ, RZ, R9 ;  /* 0x000000ffff507224 */ /* 0x000fe200078e0009 */
[----:B------:R-:W-:Y:S01]  /*52a40*/  LDS R76, [R252+0x14080] ;  /* 0x01408000fc4c7984 */ /* 0x000fe20000000800 */
[----:B------:R-:W-:-:S03]  /*52a50*/  IMAD.MOV.U32 R81, RZ, RZ, R8 ;  /* 0x000000ffff517224 */ /* 0x000fc600078e0008 */
[----:B------:R-:W-:Y:S02]  /*52a60*/  LDS R78, [R252+0x15080] ;  /* 0x01508000fc4e7984 */ /* 0x000fe40000000800 */
[----:B------:R-:W-:Y:S02]  /*52a70*/  HMMA.1688.F32.TF32 R240, R68, R30, R192 ;  /* 0x0000001e44f0723c */ /* 0x000fe400000810c0 */
[----:B------:R-:W-:Y:S06]  /*52a80*/  LDS R77, [R3+0x14080] ;  /* 0x01408000034d7984 */ /* 0x000fec0000000800 */
[----:B------:R-:W-:Y:S01]  /*52a90*/  IMAD.MOV.U32 R231, RZ, RZ, R20 ;  /* 0x000000ffffe77224 */ /* 0x000fe200078e0014 */
[----:B------:R-:W-:Y:S01]  /*52aa0*/  MOV R228, R23 ;  /* 0x0000001700e47202 */ /* 0x000fe20000000f00 */
[----:B------:R-:W-:-:S02]  /*52ab0*/  IMAD.MOV.U32 R230, RZ, RZ, R21 ;  /* 0x000000ffffe67224 */ /* 0x000fc400078e0015 */
[----:B------:R-:W-:Y:S02]  /*52ac0*/  IMAD.MOV.U32 R229, RZ, RZ, R22 ;  /* 0x000000ffffe57224 */ /* 0x000fe400078e0016 */
[----:B------:R-:W-:Y:S01]  /*52ad0*/  HMMA.1688.F32.TF32 R20, R68, R18, R200 ;  /* 0x000000124414723c */ /* 0x000fe200000810c8 */
[----:B--2---:R-:W-:Y:S01]  /*52ae0*/  IMAD.MOV.U32 R74, RZ, RZ, R13 ;  /* 0x000000ffff4a7224 */ /* 0x004fe200078e000d */
[----:B------:R-:W-:Y:S01]  /*52af0*/  MOV R75, R12 ;  /* 0x0000000c004b7202 */ /* 0x000fe20000000f00 */
[----:B------:R-:W-:Y:S02]  /*52b00*/  IMAD.MOV.U32 R72, RZ, RZ, R17 ;  /* 0x000000ffff487224 */ /* 0x000fe400078e0011 */
[----:B------:R-:W-:-:S03]  /*52b10*/  IMAD.MOV.U32 R73, RZ, RZ, R16 ;  /* 0x000000ffff497224 */ /* 0x000fc600078e0010 */
[----:B------:R-:W-:Y:S01]  /*52b20*/  HMMA.1688.F32.TF32 R244, R68, R246, R236 ;  /* 0x000000f644f4723c */ /* 0x000fe200000810ec */
[----:B------:R-:W-:Y:S01]  /*52b30*/  IMAD.MOV.U32 R227, RZ, RZ, R40 ;  /* 0x000000ffffe37224 */ /* 0x000fe200078e0028 */
[----:B------:R-:W-:Y:S01]  /*52b40*/  MOV R224, R43 ;  /* 0x0000002b00e07202 */ /* 0x000fe20000000f00 */
[----:B------:R-:W-:Y:S01]  /*52b50*/  IMAD.MOV.U32 R226, RZ, RZ, R41 ;  /* 0x000000ffffe27224 */ /* 0x000fe200078e0029 */
[----:B------:R-:W-:Y:S01]  /*52b60*/  LDS R200, [R252+0x14300] ;  /* 0x01430000fcc87984 */ /* 0x000fe20000000800 */
[----:B------:R-:W-:-:S03]  /*52b70*/  IMAD.MOV.U32 R225, RZ, RZ, R42 ;  /* 0x000000ffffe17224 */ /* 0x000fc600078e002a */
[----:B------:R-:W-:Y:S04]  /*52b80*/  LDS R202, [R252+0x15300] ;  /* 0x01530000fcca7984 */ /* 0x000fe80000000800 */
[----:B------:R-:W-:Y:S04]  /*52b90*/  LDS R201, [R3+0x14300] ;  /* 0x0143000003c97984 */ /* 0x000fe80000000800 */
[----:B---3--:R-:W-:Y:S01]  /*52ba0*/  IMAD.MOV.U32 R232, RZ, RZ, R20 ;  /* 0x000000ffffe87224 */ /* 0x008fe200078e0014 */
[----:B------:R-:W-:Y:S01]  /*52bb0*/  MOV R220, R23 ;  /* 0x0000001700dc7202 */ /* 0x000fe20000000f00 */
[----:B------:R-:W-:Y:S01]  /*52bc0*/  IMAD.MOV.U32 R233, RZ, RZ, R21 ;  /* 0x000000ffffe97224 */ /* 0x000fe200078e0015 */
[----:B------:R-:W-:Y:S01]  /*52bd0*/  LDS R203, [R3+0x15300] ;  /* 0x0153000003cb7984 */ /* 0x000fe20000000800 */
[----:B------:R-:W-:-:S02]  /*52be0*/  IMAD.MOV.U32 R234, RZ, RZ, R22 ;  /* 0x000000ffffea7224 */ /* 0x000fc400078e0016 */
        /* <DEDUP_REMOVED lines=14> */
[----:B------:R-:W-:Y:S01]  /*52cd0*/  HMMA.1688.F32.TF32 R20, R68, R6, R212 ;  /* 0x000000064414723c */ /* 0x000fe200000810d4 */
[----:B------:R-:W-:Y:S04]  /*52ce0*/  LDS R68, [R252+0x14000] ;  /* 0x01400000fc447984 */ /* 0x000fe80000000800 */
[----:B------:R-:W-:Y:S04]  /*52cf0*/  LDS R70, [R252+0x15000] ;  /* 0x01500000fc467984 */ /* 0x000fe80000000800 */
[----:B------:R-:W-:Y:S04]  /*52d00*/  LDS R69, [R3+0x14000] ;  /* 0x0140000003457984 */ /* 0x000fe80000000800 */
[----:B------:R-:W-:Y:S11]  /*52d10*/  LDS R71, [R3+0x15000] ;  /* 0x0150000003477984 */ /* 0x000ff60000000800 */
[----:B------:R-:W-:Y:S01]  /*52d20*/  IMAD.MOV.U32 R215, RZ, RZ, R20 ;  /* 0x000000ffffd77224 */ /* 0x000fe200078e0014 */
[----:B------:R-:W-:Y:S01]  /*52d30*/  MOV R212, R23 ;  /* 0x0000001700d47202 */ /* 0x000fe20000000f00 */
[----:B------:R-:W-:-:S02]  /*52d40*/  IMAD.MOV.U32 R214, RZ, RZ, R21 ;  /* 0x000000ffffd67224 */ /* 0x000fc400078e0015 */
[----:B------:R-:W-:Y:S01]  /*52d50*/  IMAD.MOV.U32 R213, RZ, RZ, R22 ;  /* 0x000000ffffd57224 */ /* 0x000fe200078e0016 */
[----:B------:R-:W-:Y:S04]  /*52d60*/  STL [R1+0x29a0], R244 ;  /* 0x0029a0f401007387 */ /* 0x000fe80000100800 */
[----:B------:R-:W-:Y:S04]  /*52d70*/  STL [R1+0x299c], R245 ;  /* 0x00299cf501007387 */ /* 0x000fe80000100800 */
[----:B------:R-:W-:Y:S04]  /*52d80*/  STL [R1+0x2998], R246 ;  /* 0x002998f601007387 */ /* 0x000fe80000100800 */
[----:B------:R-:W-:Y:S04]  /*52d90*/  STL [R1+0x2994], R247 ;  /* 0x002994f701007387 */ /* 0x000fe80000100800 */
        /* <DEDUP_REMOVED lines=21> */
[----:B------:R-:W-:Y:S01]  /*52ef0*/  STL [R1+0x2990], R15 ;  /* 0x0029900f01007387 */ /* 0x000fe20000100800 */
[C---:B------:R-:W-:Y:S03]  /*52f00*/  HMMA.1688.F32.TF32 R80, R68.reuse, R4, R80 ;  /* 0x000000044450723c */ /* 0x040fe60000081050 */
[----:B----4-:R-:W-:Y:S04]  /*52f10*/  STL [R1+0x29ac], R18 ;  /* 0x0029ac1201007387 */ /* 0x010fe80000100800 */
[----:B------:R-:W-:Y:S01]  /*52f20*/  STL [R1+0x29a8], R19 ;  /* 0x0029a81301007387 */ /* 0x000fe20000100800 */
[----:B------:R-:W-:Y:S03]  /*52f30*/  HMMA.1688.F32.TF32 R72, R68, R8, R72 ;  /* 0x000000084448723c */ /* 0x000fe60000081048 */
        /* <DEDUP_REMOVED lines=24> */
[----:B------:R1:W-:Y:S04]  /*530c0*/  STL.64 [R1+0xd0], R80 ;  /* 0x0000d05001007387 */ /* 0x0003e80000100a00 */
[----:B------:R2:W-:Y:S04]  /*530d0*/  STL.64 [R1+0xd8], R82 ;  /* 0x0000d85201007387 */ /* 0x0005e80000100a00 */
[----:B------:R3:W-:Y:S04]  /*530e0*/  STL.64 [R1+0xc0], R72 ;  /* 0x0000c04801007387 */ /* 0x0007e80000100a00 */
        /* <DEDUP_REMOVED lines=20> */
[----:B------:R-:W-:-:S03]  /*53230*/  IMAD.MOV.U32 R23, RZ, RZ, R75 ;  /* 0x000000ffff177224 */ /* 0x000fc600078e004b */
        /* <DEDUP_REMOVED lines=21> */
[----:B------:R-:W1:Y:S01]  /*53390*/  LDS R79, [R3+0x15080] ;  /* 0x01508000034f7984 */ /* 0x000e620000000800 */
[C---:B--2---:R-:W-:Y:S08]  /*533a0*/  HMMA.1688.F32.TF32 R84, R68.reuse, R12, R84 ;  /* 0x0000000c4454723c */ /* 0x044ff00000081054 */
[C---:B----4-:R-:W-:Y:S08]  /*533b0*/  HMMA.1688.F32.TF32 R80, R68.reuse, R48, R80 ;  /* 0x000000304450723c */ /* 0x050ff00000081050 */
[C---:B------:R-:W-:Y:S08]  /*533c0*/  HMMA.1688.F32.TF32 R92, R68.reuse, R44, R92 ;  /* 0x0000002c445c723c */ /* 0x040ff0000008105c */
[----:B------:R-:W-:Y:S01]  /*533d0*/  IMAD.MOV.U32 R18, RZ, RZ, R84 ;  /* 0x000000ffff127224 */ /* 0x000fe200078e0054 */
[----:B------:R-:W-:Y:S01]  /*533e0*/  MOV R19, R85 ;  /* 0x0000005500137202 */ /* 0x000fe20000000f00 */
[----:B------:R-:W2:Y:S01]  /*533f0*/  LDL.LU R84, [R1] ;  /* 0x0000000001547983 */ /* 0x000ea20000300800 */
[----:B------:R-:W-:Y:S01]  /*53400*/  IMAD.MOV.U32 R14, RZ, RZ, R86 ;  /* 0x000000ffff0e7224 */ /* 0x000fe200078e0056 */
[----:B------:R-:W-:Y:S02]  /*53410*/  HMMA.1688.F32.TF32 R100, R68, R40, R100 ;  /* 0x000000284464723c */ /* 0x000fe40000081064 */
[----:B------:R-:W2:Y:S01]  /*53420*/  LDL.LU R85, [R1+0x4] ;  /* 0x0000040001557983 */ /* 0x000ea20000300800 */
[----:B------:R-:W-:-:S03]  /*53430*/  IMAD.MOV.U32 R244, RZ, RZ, R87 ;  /* 0x000000fffff47224 */ /* 0x000fc600078e0057 */
[----:B------:R-:W2:Y:S04]  /*53440*/  LDL.LU R86, [R1+0x8] ;  /* 0x0000080001567983 */ /* 0x000ea80000300800 */
[----:B------:R-:W2:Y:S04]  /*53450*/  LDL.LU R87, [R1+0xc] ;  /* 0x00000c0001577983 */ /* 0x000ea80000300800 */
[----:B------:R-:W4:Y:S04]  /*53460*/  LDL.LU R88, [R1+0x10] ;  /* 0x0000100001587983 */ /* 0x000f280000300800 */
[----:B------:R-:W4:Y:S04]  /*53470*/  LDL.LU R89, [R1+0x14] ;  /* 0x0000140001597983 */ /* 0x000f280000300800 */
[----:B------:R-:W4:Y:S04]  /*53480*/  LDL.LU R90, [R1+0x18] ;  /* 0x00001800015a7983 */ /* 0x000f280000300800 */
[----:B------:R-:W4:Y:S01]  /*53490*/  LDL.LU R91, [R1+0x1c] ;  /* 0x00001c00015b7983 */ /* 0x000f220000300800 */
[C---:B---3--:R-:W-:Y:S11]  /*534a0*/  HMMA.1688.F32.TF32 R116, R68.reuse, R20, R116 ;  /* 0x000000144474723c */ /* 0x048ff60000081074 */
[----:B------:R-:W-:Y:S11]  /*534b0*/  @!UPT UIADD3 URZ, URZ, URZ, URZ ;  /* 0x0000003f3f3ff290 */ /* 0x000ff6000fffe03f */
[----:B------:R-:W-:Y:S02]  /*534c0*/  @!UPT UIADD3 URZ, URZ, URZ, URZ ;  /* 0x0000003f3f3ff290 */ /* 0x000fe4000fffe03f */
[----:B------:R-:W-:Y:S01]  /*534d0*/  IMAD.MOV.U32 R10, RZ, RZ, R116 ;  /* 0x000000ffff0a7224 */ /* 0x000fe200078e0074 */
[----:B------:R-:W-:Y:S01]  /*534e0*/  MOV R6, R117 ;  /* 0x0000007500067202 */ /* 0x000fe20000000f00 */
[----:B------:R-:W-:Y:S02]  /*534f0*/  IMAD.MOV.U32 R7, RZ, RZ, R118 ;  /* 0x000000ffff077224 */ /* 0x000fe400078e0076 */
[----:B------:R-:W-:Y:S02]  /*53500*/  IMAD.MOV.U32 R11, RZ, RZ, R119 ;  /* 0x000000ffff0b7224 */ /* 0x000fe400078e0077 */
[C---:B------:R-:W-:Y:S08]  /*53510*/  HMMA.1688.F32.TF32 R116, R68.reuse, R24, R112 ;  /* 0x000000184474723c */ /* 0x040ff00000081070 */
[C---:B------:R-:W-:Y:S01]  /*53520*/  HMMA.1688.F32.TF32 R112, R68.reuse, R28, R72 ;  /* 0x0000001c4470723c */ /* 0x040fe20000081048 */
[----:B------:R-:W3:Y:S07]  /*53530*/  LDL.LU R72, [R1+0x5b0] ;  /* 0x0005b00001487983 */ /* 0x000eee0000300800 */
[C---:B------:R-:W-:Y:S08]  /*53540*/  HMMA.1688.F32.TF32 R108, R68.reuse, R32, R108 ;  /* 0x00000020446c723c */ /* 0x040ff0000008106c */
[----:B------:R-:W-:Y:S01]  /*53550*/  HMMA.1688.F32.TF32 R104, R68, R36, R104 ;  /* 0x000000244468723c */ /* 0x000fe20000081068 */
[----:B------:R-:W-:Y:S04]  /*53560*/  STL.64 [R1+0x80], R116 ;  /* 0x0000807401007387 */ /* 0x000fe80000100a00 */
[----:B------:R-:W-:Y:S04]  /*53570*/  STL.64 [R1+0x88], R118 ;  /* 0x0000887601007387 */ /* 0x000fe80000100a00 */
[----:B------:R-:W-:Y:S04]  /*53580*/  STL.64 [R1+0x70], R112 ;  /* 0x0000707001007387 */ /* 0x000fe80000100a00 */
[----:B------:R-:W-:Y:S04]  /*53590*/  STL.64 [R1+0x78], R114 ;  /* 0x0000787201007387 */ /* 0x000fe80000100a00 */
[----:B------:R-:W3:Y:S04]  /*535a0*/  LDL.LU R73, [R1+0x5b4] ;  /* 0x0005b40001497983 */ /* 0x000ee80000300800 */
[----:B------:R-:W3:Y:S04]  /*535b0*/  LDL.LU R74, [R1+0x5b8] ;  /* 0x0005b800014a7983 */ /* 0x000ee80000300800 */
[----:B------:R-:W3:Y:S04]  /*535c0*/  LDL.LU R75, [R1+0x5bc] ;  /* 0x0005bc00014b7983 */ /* 0x000ee80000300800 */
        /* <DEDUP_REMOVED lines=10> */
[----:B------:R-:W-:Y:S02]  /*53670*/  MOV R81, R249 ;  /* 0x000000f900517202 */ /* 0x000fe40000000f00 */
[----:B------:R-:W-:Y:S01]  /*53680*/  STL.64 [R1+0x30], R92 ;  /* 0x0000305c01007387 */ /* 0x000fe20000100a00 */
[----:B------:R-:W-:-:S03]  /*53690*/  IMAD.MOV.U32 R63, RZ, RZ, R83 ;  /* 0x000000ffff3f7224 */ /* 0x000fc600078e0053 */
[----:B------:R-:W-:Y:S01]  /*536a0*/  STL.64 [R1+0x38], R94 ;  /* 0x0000385e01007387 */ /* 0x000fe20000100a00 */
[----:B------:R-:W-:-:S03]  /*536b0*/  IMAD.MOV.U32 R82, RZ, RZ, R250 ;  /* 0x000000ffff527224 */ /* 0x000fc600078e00fa */
[----:B------:R-:W3:Y:S01]  /*536c0*/  LDL.LU R248, [R1+0x29f4] ;  /* 0x0029f40001f87983 */ /* 0x000ee20000300800 */
[----:B------:R-:W-:-:S03]  /*536d0*/  IMAD.MOV.U32 R83, RZ, RZ, R251 ;  /* 0x000000ffff537224 */ /* 0x000fc600078e00fb */
[----:B------:R-:W3:Y:S04]  /*536e0*/  LDL.LU R249, [R1+0x29f0] ;  /* 0x0029f00001f97983 */ /* 0x000ee80000300800 */
[----:B------:R-:W3:Y:S04]  /*536f0*/  LDL.LU R250, [R1+0x29ec] ;  /* 0x0029ec0001fa7983 */ /* 0x000ee80000300800 */
[----:B------:R-:W3:Y:S04]  /*53700*/  LDL.LU R251, [R1+0x29e8] ;  /* 0x0029e80001fb7983 */ /* 0x000ee80000300800 */
[----:B------:R1:W-:Y:S04]  /*53710*/  STL [R1+0x293c], R63 ;  /* 0x00293c3f01007387 */ /* 0x0003e80000100800 */
[----:B------:R1:W-:Y:S04]  /*53720*/  STL [R1+0x2938], R62 ;  /* 0x0029383e01007387 */ /* 0x0003e80000100800 */
[----:B------:R1:W-:Y:S04]  /*53730*/  STL [R1+0x2934], R67 ;  /* 0x0029344301007387 */ /* 0x0003e80000100800 */
[----:B------:R2:W-:Y:S01]  /*53740*/  STL [R1+0x2930], R66 ;  /* 0x0029304201007387 */ /* 0x0005e20000100800 */
[----:B------:R-:W-:Y:S08]  /*53750*/  HMMA.1688.F32.TF32 R120, R68, R16, R120 ;  /* 0x000000104478723c */ /* 0x000ff00000081078 */
[----:B-1----:R-:W-:Y:S11]  /*53760*/  HMMA.1688.F32.TF32 R80, R76, R4, R80 ;  /* 0x000000044c50723c */ /* 0x002ff60000081050 */
[----:B------:R-:W-:Y:S11]  /*53770*/  @!UPT UIADD3 URZ, URZ, URZ, URZ ;  /* 0x0000003f3f3ff290 */ /* 0x000ff6000fffe03f */
[----:B------:R-:W-:Y:S02]  /*53780*/  @!UPT UIADD3 URZ, URZ, URZ, URZ ;  /* 0x0000003f3f3ff290 */ /* 0x000fe4000fffe03f */
[----:B------:R-:W-:Y:S01]  /*53790*/  IMAD.MOV.U32 R42, RZ, RZ, R80 ;  /* 0x000000ffff2a7224 */ /* 0x000fe200078e0050 */
[----:B------:R-:W-:Y:S01]  /*537a0*/  MOV R43, R81 ;  /* 0x00000051002b7202 */ /* 0x000fe20000000f00 */
[----:B------:R-:W-:Y:S01]  /*537b0*/  IMAD.MOV.U32 R38, RZ, RZ, R82 ;  /* 0x000000ffff267224 */ /* 0x000fe200078e0052 */
[C---:B--2---:R-:W-:Y:S08]  /*537c0*/  HMMA.1688.F32.TF32 R84, R68.reuse, R56, R84 ;  /* 0x000000384454723c */ /* 0x044ff00000081054 */
[----:B----4-:R-:W-:Y:S11]  /*537d0*/  HMMA.1688.F32.TF32 R88, R68, R52, R88 ;  /* 0x000000344458723c */ /* 0x010ff60000081058 */
[----:B------:R-:W-:Y:S05]  /*537e0*/  @!UPT UIADD3 URZ, URZ, URZ, URZ ;  /* 0x0000003f3f3ff290 */ /* 0x000fea000fffe03f */
[----:B------:R-:W-:Y:S01]  /*537f0*/  IMAD.MOV.U32 R63, RZ, RZ, R84 ;  /* 0x000000ffff3f7224 */ /* 0x000fe200078e0054 */
[----:B------:R-:W-:Y:S01]  /*53800*/  MOV R62, R85 ;  /* 0x00000055003e7202 */ /* 0x000fe20000000f00 */
[----:B------:R-:W-:Y:S02]  /*53810*/  IMAD.MOV.U32 R67, RZ, RZ, R86 ;  /* 0x000000ffff437224 */ /* 0x000fe400078e0056 */
[----:B------:R-:W-:-:S03]  /*53820*/  IMAD.MOV.U32 R66, RZ, RZ, R87 ;  /* 0x000000ffff427224 */ /* 0x000fc600078e0057 */
[----:B------:R1:W-:Y:S04]  /*53830*/  STL.64 [R1+0x10], R88 ;  /* 0x0000105801007387 */ /* 0x0003e80000100a00 */
[----:B------:R2:W-:Y:S04]  /*53840*/  STL.64 [R1+0x18], R90 ;  /* 0x0000185a01007387 */ /* 0x0005e80000100a00 */
[----:B------:R-:W-:Y:S04]  /*53850*/  STL [R1+0x294c], R63 ;  /* 0x00294c3f01007387 */ /* 0x000fe80000100800 */
[----:B------:R-:W-:Y:S04]  /*53860*/  STL [R1+0x2948], R62 ;  /* 0x0029483e01007387 */ /* 0x000fe80000100800 */
[----:B------:R-:W-:Y:S04]  /*53870*/  STL [R1+0x2944], R67 ;  /* 0x0029444301007387 */ /* 0x000fe80000100800 */
[----:B------:R-:W-:Y:S01]  /*53880*/  STL [R1+0x2940], R66 ;  /* 0x0029404201007387 */ /* 0x000fe20000100800 */
[----:B------:R-:W-:Y:S01]  /*53890*/  IMAD.MOV.U32 R39, RZ, RZ, R83 ;  /* 0x000000ffff277224 */ /* 0x000fe200078e0053 */
[C---:B---3--:R-:W-:Y:S08]  /*538a0*/  HMMA.1688.F32.TF32 R248, R68.reuse, R60, R248 ;  /* 0x0000003c44f8723c */ /* 0x048ff000000810f8 */
[----:B------:R-:W-:Y:S01]  /*538b0*/  HMMA.1688.F32.TF32 R68, R68, R64, R72 ;  /* 0x000000404444723c */ /* 0x000fe20000081048 */
[----:B------:R-:W-:Y:S01]  /*538c0*/  IMAD.MOV.U32 R86, RZ, RZ, R2 ;  /* 0x000000ffff567224 */ /* 0x000fe200078e0002 */
[----:B------:R-:W-:Y:S01]  /*538d0*/  MOV R87, R0 ;  /* 0x0000000000577202 */ /* 0x000fe20000000f00 */
[----:B------:R-:W-:Y:S01]  /*538e0*/  IMAD.MOV.U32 R245, RZ, RZ, R120 ;  /* 0x000000fffff57224 */ /* 0x000fe200078e0078 */
[----:B------:R-:W-:Y:S01]  /*538f0*/  MOV R246, R121 ;  /* 0x0000007900f67202 */ /* 0x000fe20000000f00 */
[----:B------:R-:W-:Y:S01]  /*53900*/  IMAD.MOV.U32 R247, RZ, RZ, R122 ;  /* 0x000000fffff77224 */ /* 0x000fe200078e007a */
[----:B------:R-:W-:Y:S01]  /*53910*/  LDS R72, [R252+0x14100] ;  /* 0x01410000fc487984 */ /* 0x000fe20000000800 */
[----:B------:R-:W-:-:S03]  /*53920*/  IMAD.MOV.U32 R15, RZ, RZ, R123 ;  /* 0x000000ffff0f7224 */ /* 0x000fc600078e007b */
[----:B------:R-:W-:Y:S04]  /*53930*/  LDS R74, [R252+0x15100] ;  /* 0x01510000fc4a7984 */ /* 0x000fe80000000800 */
[----:B------:R-:W-:Y:S04]  /*53940*/  LDS R73, [R3+0x14100] ;  /* 0x0141000003497984 */ /* 0x000fe80000000800 */
[----:B------:R-:W-:Y:S04]  /*53950*/  STL.64 [R1+0x28d0], R250 ;  /* 0x0028d0fa01007387 */ /* 0x000fe80000100a00 */
[----:B------:R-:W-:Y:S04]  /*53960*/  STL.64 [R1+0x28c8], R248 ;  /* 0x0028c8f801007387 */ /* 0x000fe80000100a00 */
[----:B------:R-:W3:Y:S04]  /*53970*/  LDL.LU R108, [R1+0x1c0] ;  /* 0x0001c000016c7983 */ /* 0x000ee80000300800 */
[----:B------:R-:W3:Y:S04]  /*53980*/  LDL.LU R109, [R1+0x1c4] ;  /* 0x0001c400016d7983 */ /* 0x000ee80000300800 */
[----:B------:R-:W3:Y:S04]  /*53990*/  LDL.LU R110, [R1+0x1c8] ;  /* 0x0001c800016e7983 */ /* 0x000ee80000300800 */
[----:B------:R-:W3:Y:S04]  /*539a0*/  LDL.LU R111, [R1+0x1cc] ;  /* 0x0001cc00016f7983 */ /* 0x000ee80000300800 */
        /* <DEDUP_REMOVED lines=22> */
[----:B--2---:R-:W2:Y:S04]  /*53b10*/  LDL.LU R90, [R1+0x188] ;  /* 0x00018800015a7983 */ /* 0x004ea80000300800 */
[----:B------:R-:W2:Y:S04]  /*53b20*/  LDL.LU R91, [R1+0x18c] ;  /* 0x00018c00015b7983 */ /* 0x000ea80000300800 */
[----:B------:R-:W2:Y:S04]  /*53b30*/  LDL.LU R84, [R1+0x170] ;  /* 0x0001700001547983 */ /* 0x000ea80000300800 */
[----:B------:R-:W2:Y:S04]  /*53b40*/  LDL.LU R85, [R1+0x174] ;  /* 0x0001740001557983 */ /* 0x000ea80000300800 */
[----:B------:R-:W-:Y:S04]  /*53b50*/  STL [R1+0x296c], R39 ;  /* 0x00296c2701007387 */ /* 0x000fe80000100800 */
[----:B------:R-:W-:Y:S04]  /*53b60*/  STL [R1+0x2968], R38 ;  /* 0x0029682601007387 */ /* 0x000fe80000100800 */
[----:B------:R-:W-:Y:S04]  /*53b70*/  STL [R1+0x2964], R43 ;  /* 0x0029642b01007387 */ /* 0x000fe80000100800 */
[----:B------:R-:W-:Y:S04]  /*53b80*/  STL [R1+0x2960], R42 ;  /* 0x0029602a01007387 */ /* 0x000fe80000100800 */
[----:B------:R-:W1:Y:S01]  /*53b90*/  LDS R75, [R3+0x15100] ;  /* 0x01510000034b7984 */ /* 0x000e620000000800 */
        /* <DEDUP_REMOVED lines=23> */
[----:B--2---:R-:W-:Y:S08]  /*53d10*/  HMMA.1688.F32.TF32 R84, R76, R28, R84 ;  /* 0x0000001c4c54723c */ /* 0x004ff00000081054 */
[----:B------:R-:W-:Y:S01]  /*53d20*/  IMAD.MOV.U32 R251, RZ, RZ, R68 ;  /* 0x000000fffffb7224 */ /* 0x000fe200078e0044 */
[----:B------:R-:W-:Y:S01]  /*53d30*/  MOV R248, R71 ;  /* 0x0000004700f87202 */ /* 0x000fe20000000f00 */
[----:B------:R-:W-:-:S02]  /*53d40*/  IMAD.MOV.U32 R250, RZ, RZ, R69 ;  /* 0x000000fffffa7224 */ /* 0x000fc400078e0045 */
[----:B------:R-:W-:Y:S02]  /*53d50*/  IMAD.MOV.U32 R249, RZ, RZ, R70 ;  /* 0x000000fffff97224 */ /* 0x000fe400078e0046 */
[----:B------:R-:W-:Y:S01]  /*53d60*/  HMMA.1688.F32.TF32 R68, R76, R24, R88 ;  /* 0x000000184c44723c */ /* 0x000fe20000081058 */
[----:B------:R-:W-:Y:S01]  /*53d70*/  STL [R1+0x297c], R47 ;  /* 0x00297c2f01007387 */ /* 0x000fe20000100800 */
[----:B------:R-:W-:-:S03]  /*53d80*/  IMAD.MOV.U32 R31, RZ, RZ, R80 ;  /* 0x000000ffff1f7224 */ /* 0x000fc600078e0050 */
[----:B------:R-:W-:Y:S01]  /*53d90*/  STL [R1+0x2978], R46 ;  /* 0x0029782e01007387 */ /* 0x000fe20000100800 */
[----:B------:R-:W-:-:S03]  /*53da0*/  IMAD.MOV.U32 R35, RZ, RZ, R81 ;  /* 0x000000ffff237224 */ /* 0x000fc600078e0051 */
[----:B------:R-:W-:Y:S01]  /*53db0*/  STL [R1+0x2974], R51 ;  /* 0x0029743301007387 */ /* 0x000fe20000100800 */
[----:B------:R-:W-:-:S03]  /*53dc0*/  IMAD.MOV.U32 R2, RZ, RZ, R82 ;  /* 0x000000ffff027224 */ /* 0x000fc600078e0052 */
[----:B------:R-:W-:Y:S01]  /*53dd0*/  STL [R1+0x2970], R50 ;  /* 0x0029703201007387 */ /* 0x000fe20000100800 */
[----:B------:R-:W-:-:S03]  /*53de0*/  MOV R0, R83 ;  /* 0x0000005300007202 */ /* 0x000fc60000000f00 */
[----:B------:R-:W1:Y:S04]  /*53df0*/  LDL.LU R80, [R1+0x210] ;  /* 0x0002100001507983 */ /* 0x000e680000300800 */
[----:B------:R-:W1:Y:S03]  /*53e00*/  LDL.LU R81, [R1+0x214] ;  /* 0x0002140001517983 */ /* 0x000e660000300800 */
[----:B------:R-:W-:Y:S01]  /*53e10*/  IMAD.MOV.U32 R63, RZ, RZ, R68 ;  /* 0x000000ffff3f7224 */ /* 0x000fe200078e0044 */
[----:B------:R-:W1:Y:S01]  /*53e20*/  LDL.LU R82, [R1+0x218] ;  /* 0x0002180001527983 */ /* 0x000e620000300800 */
[----:B------:R-:W-:Y:S02]  /*53e30*/  IMAD.MOV.U32 R62, RZ, RZ, R69 ;  /* 0x000000ffff3e7224 */ /* 0x000fe400078e0045 */
[----:B------:R-:W-:Y:S01]  /*53e40*/  IMAD.MOV.U32 R68, RZ, RZ, R84 ;  /* 0x000000ffff447224 */ /* 0x000fe200078e0054 */
[----:B------:R-:W1:Y:S01]  /*53e50*/  LDL.LU R83, [R1+0x21c] ;  /* 0x00021c0001537983 */ /* 0x000e620000300800 */
[----:B------:R-:W-:Y:S01]  /*53e60*/  IMAD.MOV.U32 R67, RZ, RZ, R70 ;  /* 0x000000ffff437224 */ /* 0x000fe200078e0046 */
[----:B------:R-:W-:Y:S01]  /*53e70*/  MOV R66, R71 ;  /* 0x0000004700427202 */ /* 0x000fe20000000f00 */
[----:B------:R-:W-:Y:S01]  /*53e80*/  IMAD.MOV.U32 R69, RZ, RZ, R85 ;  /* 0x000000ffff457224 */ /* 0x000fe200078e0055 */
[----:B------:R-:W2:Y:S01]  /*53e90*/  LDL.LU R84, [R1+0x220] ;  /* 0x0002200001547983 */ /* 0x000ea20000300800 */
[----:B------:R-:W-:Y:S01]  /*53ea0*/  IMAD.MOV.U32 R70, RZ, RZ, R86 ;  /* 0x000000ffff467224 */ /* 0x000fe200078e0056 */
[----:B------:R-:W-:-:S02]  /*53eb0*/  MOV R71, R87 ;  /* 0x0000005700477202 */ /* 0x000fc40000000f00 */
        /* <DEDUP_REMOVED lines=89> */
[----:B------:R-:W-:Y:S11]  /*54450*/  HMMA.1688.F32.TF32 R148, R76, R60, R148 ;  /* 0x0000003c4c94723c */ /* 0x000ff60000081094 */
[----:B------:R-:W-:Y:S04]  /*54460*/  @!UPT UIADD3 URZ, URZ, URZ, URZ ;  /* 0x0000003f3f3ff290 */ /* 0x000fe8000fffe03f */
        /* <DEDUP_REMOVED lines=11> */
[----:B------:R1:W-:Y:S02]  /*54520*/  STL.64 [R1+0xe8], R146 ;  /* 0x0000e89201007387 */ /* 0x0003e40000100a00 */
        /* <DEDUP_REMOVED lines=45> */
[----:B-1----:R-:W2:Y:S04]  /*54800*/  LDL.LU R88, [R1+0x6d0] ;  /* 0x0006d00001587983 */ /* 0x002ea80000300800 */
        /* <DEDUP_REMOVED lines=19> */
[C---:B------:R-:W-:Y:S03]  /*54940*/  HMMA.1688.F32.TF32 R172, R76.reuse, R36, R172 ;  /* 0x000000244cac723c */ /* 0x040fe600000810ac */
        /* <DEDUP_REMOVED lines=73> */
[----:B----4-:R-:W4:Y:S04]  /*54de0*/  LDL.LU R80, [R1+0x320] ;  /* 0x0003200001507983 */ /* 0x010f280000300800 */
[----:B------:R-:W4:Y:S04]  /*54df0*/  LDL.LU R81, [R1+0x324] ;  /* 0x0003240001517983 */ /* 0x000f280000300800 */
[----:B------:R-:W4:Y:S04]  /*54e00*/  LDL.LU R82, [R1+0x328] ;  /* 0x0003280001527983 */ /* 0x000f280000300800 */
[----:B------:R-:W4:Y:S04]  /*54e10*/  LDL.LU R83, [R1+0x32c] ;  /* 0x00032c0001537983 */ /* 0x000f280000300800 */
[----:B------:R-:W-:Y:S04]  /*54e20*/  LDS R76, [R252+0x14180] ;  /* 0x01418000fc4c7984 */ /* 0x000fe80000000800 */
[----:B------:R-:W-:Y:S04]  /*54e30*/  LDS R78, [R252+0x15180] ;  /* 0x01518000fc4e7984 */ /* 0x000fe80000000800 */
[----:B------:R-:W-:Y:S04]  /*54e40*/  LDS R77, [R3+0x14180] ;  /* 0x01418000034d7984 */ /* 0x000fe80000000800 */
[----:B------:R-:W2:Y:S02]  /*54e50*/  LDS R79, [R3+0x15180] ;  /* 0x01518000034f7984 */ /* 0x000ea40000000800 */
[C---:B--2---:R-:W-:Y:S08]  /*54e60*/  HMMA.1688.F32.TF32 R124, R76.reuse, R44, R124 ;  /* 0x0000002c4c7c723c */ /* 0x044ff0000008107c */
[C---:B---3--:R-:W-:Y:S08]  /*54e70*/  HMMA.1688.F32.TF32 R128, R76.reuse, R40, R128 ;  /* 0x000000284c80723c */ /* 0x048ff00000081080 */
[C---:B------:R-:W-:Y:S08]  /*54e80*/  HMMA.1688.F32.TF32 R136, R76.reuse, R32, R136 ;  /* 0x000000204c88723c */ /* 0x040ff00000081088 */
[C---:B------:R-:W-:Y:S08]  /*54e90*/  HMMA.1688.F32.TF32 R144, R76.reuse, R28, R144 ;  /* 0x0000001c4c90723c */ /* 0x040ff00000081090 */
[C---:B------:R-:W-:Y:S08]  /*54ea0*/  HMMA.1688.F32.TF32 R148, R76.reuse, R24, R148 ;  /* 0x000000184c94723c */ /* 0x040ff00000081094 */
[C---:B------:R-:W-:Y:S08]  /*54eb0*/  HMMA.1688.F32.TF32 R156, R76.reuse, R16, R156 ;  /* 0x000000104c9c723c */ /* 0x040ff0000008109c */
[----:B------:R-:W-:Y:S08]  /*54ec0*/  HMMA.1688.F32.TF32 R160, R76, R12, R160 ;  /* 0x0000000c4ca0723c */ /* 0x000ff000000810a0 */
[C---:B------:R-:W-:Y:S08]  /*54ed0*/  HMMA.1688.F32.TF32 R172, R72.reuse, R64, R172 ;  /* 0x0000004048ac723c */ /* 0x040ff000000810ac */
[----:B------:R-:W-:Y:S01]  /*54ee0*/  HMMA.1688.F32.TF32 R176, R72, R60, R176 ;  /* 0x0000003c48b0723c */ /* 0x000fe200000810b0 */
[----:B------:R-:W-:Y:S04]  /*54ef0*/  LDS R72, [R252+0x14200] ;  /* 0x01420000fc487984 */ /* 0x000fe80000000800 */
[----:B------:R-:W-:Y:S04]  /*54f00*/  LDS R74, [R252+0x15200] ;  /* 0x01520000fc4a7984 */ /* 0x000fe80000000800 */
[----:B------:R-:W-:Y:S04]  /*54f10*/  LDS R73, [R3+0x14200] ;  /* 0x0142000003497984 */ /* 0x000fe80000000800 */
[----:B------:R-:W1:Y:S01]  /*54f20*/  LDS R75, [R3+0x15200] ;  /* 0x01520000034b7984 */ /* 0x000e620000000800 */
[C---:B------:R-:W-:Y:S08]  /*54f30*/  HMMA.1688.F32.TF32 R164, R76.reuse, R8, R164 ;  /* 0x000000084ca4723c */ /* 0x040ff000000810a4 */
[C---:B------:R-:W-:Y:S01]  /*54f40*/  HMMA.1688.F32.TF32 R168, R76.reuse, R4, R168 ;  /* 0x000000044ca8723c */ /* 0x040fe200000810a8 */
[----:B------:R-:W-:Y:S07]  /*54f50*/  STL.64 [R1+0x200], R176 ;  /* 0x000200b001007387 */ /* 0x000fee0000100a00 */
[C---:B------:R-:W-:Y:S01]  /*54f60*/  HMMA.1688.F32.TF32 R152, R76.reuse, R20, R152 ;  /* 0x000000144c98723c */ /* 0x040fe20000081098 */
[----:B------:R-:W-:Y:S04]  /*54f70*/  STL.64 [R1+0x208], R178 ;  /* 0x000208b201007387 */ /* 0x000fe80000100a00 */
[----:B------:R-:W-:Y:S03]  /*54f80*/  STL.64 [R1+0x1f0], R172 ;  /* 0x0001f0ac01007387 */ /* 0x000fe60000100a00 */
        /* <DEDUP_REMOVED lines=34> */
[C---:B-1----:R-:W-:Y:S03]  /*551b0*/  HMMA.1688.F32.TF32 R100, R72.reuse, R4, R100 ;  /* 0x000000044864723c */ /* 0x042fe60000081064 */
[----:B------:R-:W-:Y:S04]  /*551c0*/  STL.64 [R1+0x388], R114 ;  /* 0x0003887201007387 */ /* 0x000fe80000100a00 */
[----:B------:R-:W-:Y:S04]  /*551d0*/  STL.64 [R1+0x370], R108 ;  /* 0x0003706c01007387 */ /* 0x000fe80000100a00 */
[----:B------:R-:W-:Y:S04]  /*551e0*/  STL.64 [R1+0x378], R110 ;  /* 0x0003786e01007387 */ /* 0x000fe80000100a00 */
[----:B------:R-:W-:Y:S04]  /*551f0*/  STL.64 [R1+0x260], R76 ;  /* 0x0002604c01007387 */ /* 0x000fe80000100a00 */
[----:B------:R1:W-:Y:S01]  /*55200*/  STL.64 [R1+0x268], R78 ;  /* 0x0002684e01007387 */ /* 0x0003e20000100a00 */
[C---:B------:R-:W-:Y:S03]  /*55210*/  HMMA.1688.F32.TF32 R88, R72.reuse, R12, R88 ;  /* 0x0000000c4858723c */ /* 0x040fe60000081058 */
[----:B------:R-:W-:Y:S04]  /*55220*/  LDS R136, [R252+0x14280] ;  /* 0x01428000fc887984 */ /* 0x000fe80000000800 */
[----:B------:R-:W-:Y:S01]  /*55230*/  LDS R138, [R252+0x15280] ;  /* 0x01528000fc8a7984 */ /* 0x000fe20000000800 */
[C---:B-1----:R-:W-:Y:S03]  /*55240*/  HMMA.1688.F32.TF32 R76, R72.reuse, R8, R92 ;  /* 0x00000008484c723c */ /* 0x042fe6000008105c */
[----:B------:R-:W-:Y:S04]  /*55250*/  STL.64 [R1+0x360], R100 ;  /* 0x0003606401007387 */ /* 0x000fe80000100a00 */
[----:B------:R-:W-:Y:S01]  /*55260*/  STL.64 [R1+0x368], R102 ;  /* 0x0003686601007387 */ /* 0x000fe20000100a00 */
[C---:B------:R-:W-:Y:S03]  /*55270*/  HMMA.1688.F32.TF32 R84, R72.reuse, R16, R84 ;  /* 0x000000104854723c */ /* 0x040fe60000081054 */
[----:B------:R-:W-:Y:S04]  /*55280*/  LDS R137, [R3+0x14280] ;  /* 0x0142800003897984 */ /* 0x000fe80000000800 */
[----:B------:R-:W1:Y:S08]  /*55290*/  LDS R139, [R3+0x15280] ;  /* 0x01528000038b7984 */ /* 0x000e700000000800 */
[----:B------:R-:W-:Y:S04]  /*552a0*/  STL.64 [R1+0x350], R76 ;  /* 0x0003504c01007387 */ /* 0x000fe80000100a00 */
[----:B------:R4:W-:Y:S02]  /*552b0*/  STL.64 [R1+0x358], R78 ;  /* 0x0003584e01007387 */ /* 0x0009e40000100a00 */
[C---:B----4-:R-:W-:Y:S02]  /*552c0*/  HMMA.1688.F32.TF32 R76, R72.reuse, R20, R80 ;  /* 0x00000014484c723c */ /* 0x050fe40000081050 */
[----:B------:R-:W-:Y:S04]  /*552d0*/  STL.64 [R1+0x340], R88 ;  /* 0x0003405801007387 */ /* 0x000fe80000100a00 */
[----:B------:R-:W-:Y:S04]  /*552e0*/  STL.64 [R1+0x348], R90 ;  /* 0x0003485a01007387 */ /* 0x000fe80000100a00 */
[----:B------:R-:W2:Y:S04]  /*552f0*/  LDL.LU R108, [R1+0x280] ;  /* 0x00028000016c7983 */ /* 0x000ea80000300800 */
[----:B------:R-:W-:Y:S04]  /*55300*/  STL.64 [R1+0x330], R84 ;  /* 0x0003305401007387 */ /* 0x000fe80000100a00 */
[----:B------:R-:W-:Y:S05]  /*55310*/  STL.64 [R1+0x338], R86 ;  /* 0x0003385601007387 */ /* 0x000fea0000100a00 */
[----:B------:R-:W-:Y:S04]  /*55320*/  STL.64 [R1+0x320], R76 ;  /* 0x0003204c01007387 */ /* 0x000fe80000100a00 */
[----:B------:R3:W-:Y:S04]  /*55330*/  STL.64 [R1+0x328], R78 ;  /* 0x0003284e01007387 */ /* 0x0007e80000100a00 */
        /* <DEDUP_REMOVED lines=42> */
[----:B------:R-:W3:Y:S02]  /*555e0*/  LDL.LU R107, [R1+0x5ac] ;  /* 0x0005ac00016b7983 */ /* 0x000ee40000300800 */
[C---:B---3--:R-:W-:Y:S02]  /*555f0*/  HMMA.1688.F32.TF32 R76, R72.reuse, R24, R80 ;  /* 0x00000018484c723c */ /* 0x048fe40000081050 */
[----:B------:R-:W1:Y:S11]  /*55600*/  LDL.LU R80, [R1+0x6c0] ;  /* 0x0006c00001507983 */ /* 0x000e760000300800 */
[----:B------:R-:W-:Y:S10]  /*55610*/  @!UPT UIADD3 URZ, URZ, URZ, URZ ;  /* 0x0000003f3f3ff290 */ /* 0x000ff4000fffe03f */
[----:B------:R-:W-:Y:S04]  /*55620*/  STL.64 [R1+0x310], R76 ;  /* 0x0003104c01007387 */ /* 0x000fe80000100a00 */
[----:B------:R3:W-:Y:S04]  /*55630*/  STL.64 [R1+0x318], R78 ;  /* 0x0003184e01007387 */ /* 0x0007e80000100a00 */
[----:B------:R-:W1:Y:S04]  /*55640*/  LDL.LU R81, [R1+0x6c4] ;  /* 0x0006c40001517983 */ /* 0x000e680000300800 */
[----:B------:R-:W1:Y:S04]  /*55650*/  LDL.LU R82, [R1+0x6c8] ;  /* 0x0006c80001527983 */ /* 0x000e680000300800 */
[----:B------:R-:W1:Y:S04]  /*55660*/  LDL.LU R83, [R1+0x6cc] ;  /* 0x0006cc0001537983 */ /* 0x000e680000300800 */
        /* <DEDUP_REMOVED lines=12> */
[C---:B--2---:R-:W-:Y:S03]  /*55730*/  HMMA.1688.F32.TF32 R148, R72.reuse, R28, R148 ;  /* 0x0000001c4894723c */ /* 0x044fe60000081094 */
[----:B------:R-:W2:Y:S04]  /*55740*/  LDL.LU R92, [R1+0x7f0] ;  /* 0x0007f000015c7983 */ /* 0x000ea80000300800 */
[----:B------:R-:W2:Y:S01]  /*55750*/  LDL.LU R93, [R1+0x7f4] ;  /* 0x0007f400015d7983 */ /* 0x000ea20000300800 */
[C---:B---3--:R-:W-:Y:S03]  /*55760*/  HMMA.1688.F32.TF32 R144, R72.reuse, R32, R144 ;  /* 0x000000204890723c */ /* 0x048fe60000081090 */
[----:B------:R-:W2:Y:S04]  /*55770*/  LDL.LU R94, [R1+0x7f8] ;  /* 0x0007f800015e7983 */ /* 0x000ea80000300800 */
[----:B------:R-:W2:Y:S01]  /*55780*/  LDL.LU R95, [R1+0x7fc] ;  /* 0x0007fc00015f7983 */ /* 0x000ea20000300800 */
[C---:B------:R-:W-:Y:S07]  /*55790*/  HMMA.1688.F32.TF32 R76, R72.reuse, R36, R132 ;  /* 0x00000024484c723c */ /* 0x040fee0000081084 */
[----:B------:R-:W-:Y:S01]  /*557a0*/  STL.64 [R1+0x300], R148 ;  /* 0x0003009401007387 */ /* 0x000fe20000100a00 */
[C---:B------:R-:W-:Y:S03]  /*557b0*/  HMMA.1688.F32.TF32 R128, R72.reuse, R40, R128 ;  /* 0x000000284880723c */ /* 0x040fe60000081080 */
[----:B------:R-:W-:Y:S04]  /*557c0*/  STL.64 [R1+0x308], R150 ;  /* 0x0003089601007387 */ /* 0x000fe80000100a00 */
[----:B------:R-:W-:Y:S01]  /*557d0*/  STL.64 [R1+0x2f0], R144 ;  /* 0x0002f09001007387 */ /* 0x000fe20000100a00 */
[C---:B------:R-:W-:Y:S03]  /*557e0*/  HMMA.1688.F32.TF32 R124, R72.reuse, R44, R124 ;  /* 0x0000002c487c723c */ /* 0x040fe6000008107c */
[----:B------:R-:W-:Y:S04]  /*557f0*/  STL.64 [R1+0x2f8], R146 ;  /* 0x0002f89201007387 */ /* 0x000fe80000100a00 */
[----:B------:R-:W-:Y:S04]  /*55800*/  STL.64 [R1+0x2e0], R76 ;  /* 0x0002e04c01007387 */ /* 0x000fe80000100a00 */
[----:B------:R3:W-:Y:S02]  /*55810*/  STL.64 [R1+0x2e8], R78 ;  /* 0x0002e84e01007387 */ /* 0x0007e40000100a00 */
[C---:B---3--:R-:W-:Y:S02]  /*55820*/  HMMA.1688.F32.TF32 R76, R72.reuse, R48, R120 ;  /* 0x00000030484c723c */ /* 0x048fe40000081078 */
        /* <DEDUP_REMOVED lines=8> */
[C---:B---3--:R-:W-:Y:S08]  /*558b0*/  HMMA.1688.F32.TF32 R76, R72.reuse, R60, R108 ;  /* 0x0000003c484c723c */ /* 0x048ff0000008106c */
[----:B------:R-:W-:Y:S01]  /*558c0*/  HMMA.1688.F32.TF32 R72, R72, R64, R104 ;  /* 0x000000404848723c */ /* 0x000fe20000081068 */
[----:B------:R-:W-:Y:S04]  /*558d0*/  STL.64 [R1+0x2a0], R116 ;  /* 0x0002a07401007387 */ /* 0x000fe80000100a00 */
[----:B------:R-:W-:Y:S04]  /*558e0*/  STL.64 [R1+0x2a8], R118 ;  /* 0x0002a87601007387 */ /* 0x000fe80000100a00 */
[----:B------:R-:W-:Y:S04]  /*558f0*/  STL.64 [R1+0x290], R112 ;  /* 0x0002907001007387 */ /* 0x000fe80000100a00 */
[----:B------:R-:W-:Y:S10]  /*55900*/  STL.64 [R1+0x298], R114 ;  /* 0x0002987201007387 */ /* 0x000ff40000100a00 */
[----:B------:R-:W-:Y:S04]  /*55910*/  STL.64 [R1+0x27c0], R74 ;  /* 0x0027c04a01007387 */ /* 0x000fe80000100a00 */
[----:B------:R-:W-:Y:S04]  /*55920*/  STL.64 [R1+0x280], R76 ;  /* 0x0002804c01007387 */ /* 0x000fe80000100a00 */
[----:B------:R1:W-:Y:S04]  /*55930*/  STL.64 [R1+0x288], R78 ;  /* 0x0002884e01007387 */ /* 0x0003e80000100a00 */
[----:B------:R3:W-:Y:S01]  /*55940*/  STL.64 [R1+0x27b8], R72 ;  /* 0x0027b84801007387 */ /* 0x0007e20000100a00 */
[----:B------:R-:W-:Y:S01]  /*55950*/  MOV R135, R96 ;  /* 0x0000006000877202 */ /* 0x000fe20000000f00 */
[----:B------:R-:W-:-:S02]  /*55960*/  IMAD.MOV.U32 R134, RZ, RZ, R97 ;  /* 0x000000ffff867224 */ /* 0x000fc400078e0061 */
[----:B------:R-:W-:Y:S02]  /*55970*/  IMAD.MOV.U32 R133, RZ, RZ, R98 ;  /* 0x000000ffff857224 */ /* 0x000fe400078e0062 */
[----:B------:R-:W-:Y:S01]  /*55980*/  IMAD.MOV.U32 R132, RZ, RZ, R99 ;  /* 0x000000ffff847224 */ /* 0x000fe200078e0063 */
[C---:B-1----:R-:W-:Y:S01]  /*55990*/  HMMA.1688.F32.TF32 R76, R136.reuse, R4, R80 ;  /* 0x00000004884c723c */ /* 0x042fe20000081050 */
[----:B------:R-:W-:Y:S01]  /*559a0*/  MOV R179, R140 ;  /* 0x0000008c00b37202 */ /* 0x000fe20000000f00 */
[----:B------:R-:W-:Y:S01]  /*559b0*/  IMAD.MOV.U32 R178, RZ, RZ, R141 ;  /* 0x000000ffffb27224 */ /* 0x000fe200078e008d */
[----:B------:R-:W-:Y:S01]  /*559c0*/  LDS R80, [R252+0x14380] ;  /* 0x01438000fc507984 */ /* 0x000fe20000000800 */
[----:B------:R-:W-:Y:S02]  /*559d0*/  IMAD.MOV.U32 R177, RZ, RZ, R142 ;  /* 0x000000ffffb17224 */ /* 0x000fe400078e008e */
[----:B------:R-:W-:Y:S01]  /*559e0*/  IMAD.MOV.U32 R176, RZ, RZ, R143 ;  /* 0x000000ffffb07224 */ /* 0x000fe200078e008f */
[----:B------:R-:W-:Y:S01]  /*559f0*/  LDS R82, [R252+0x15380] ;  /* 0x01538000fc527984 */ /* 0x000fe20000000800 */
[C---:B----4-:R-:W-:Y:S03]  /*55a00*/  HMMA.1688.F32.TF32 R84, R136.reuse, R12, R84 ;  /* 0x0000000c8854723c */ /* 0x050fe60000081054 */
[----:B------:R-:W-:Y:S04]  /*55a10*/  LDS R81, [R3+0x14380] ;  /* 0x0143800003517984 */ /* 0x000fe80000000800 */
[----:B------:R-:W1:Y:S01]  /*55a20*/  LDS R83, [R3+0x15380] ;  /* 0x0153800003537984 */ /* 0x000e620000000800 */
[C---:B---3--:R-:W-:Y:S08]  /*55a30*/  HMMA.1688.F32.TF32 R72, R136.reuse, R8, R100 ;  /* 0x000000088848723c */ /* 0x048ff00000081064 */
[C---:B------:R-:W-:Y:S01]  /*55a40*/  HMMA.1688.F32.TF32 R88, R136.reuse, R16, R88 ;  /* 0x000000108858723c */ /* 0x040fe20000081058 */
[----:B------:R-:W-:Y:S04]  /*55a50*/  STL.64 [R1+0x27d0], R78 ;  /* 0x0027d04e01007387 */ /* 0x000fe80000100a00 */
[----:B------:R-:W-:Y:S04]  /*55a60*/  STL.64 [R1+0x27c8], R76 ;  /* 0x0027c84c01007387 */ /* 0x000fe80000100a00 */
[----:B------:R-:W-:Y:S06]  /*55a70*/  STL.64 [R1+0x27e0], R86 ;  /* 0x0027e05601007387 */ /* 0x000fec0000100a00 */
[----:B------:R-:W-:Y:S04]  /*55a80*/  STL.64 [R1+0x4e0], R72 ;  /* 0x0004e04801007387 */ /* 0x000fe80000100a00 */
        /* <DEDUP_REMOVED lines=43> */
[C---:B------:R-:W-:Y:S03]  /*55d40*/  HMMA.1688.F32.TF32 R132, R136.reuse, R60, R132 ;  /* 0x0000003c8884723c */ /* 0x040fe60000081084 */
[----:B------:R-:W2:Y:S04]  /*55d50*/  LDL.LU R146, [R1+0x6b8] ;  /* 0x0006b80001927983 */ /* 0x000ea80000300800 */
[----:B------:R-:W2:Y:S08]  /*55d60*/  LDL.LU R147, [R1+0x6bc] ;  /* 0x0006bc0001937983 */ /* 0x000eb00000300800 */
[----:B------:R-:W-:Y:S04]  /*55d70*/  STL.64 [R1+0x2800], R94 ;  /* 0x0028005e01007387 */ /* 0x000fe80000100a00 */
[----:B------:R-:W-:Y:S01]  /*55d80*/  STL.64 [R1+0x27f8], R92 ;  /* 0x0027f85c01007387 */ /* 0x000fe20000100a00 */
[C---:B---3--:R-:W-:Y:S08]  /*55d90*/  HMMA.1688.F32.TF32 R116, R136.reuse, R44, R116 ;  /* 0x0000002c8874723c */ /* 0x048ff00000081074 */
[C---:B----4-:R-:W-:Y:S08]  /*55da0*/  HMMA.1688.F32.TF32 R100, R136.reuse, R28, R100 ;  /* 0x0000001c8864723c */ /* 0x050ff00000081064 */
[C---:B------:R-:W-:Y:S08]  /*55db0*/  HMMA.1688.F32.TF32 R96, R136.reuse, R24, R96 ;  /* 0x000000188860723c */ /* 0x040ff00000081060 */
[C---:B------:R-:W-:Y:S08]  /*55dc0*/  HMMA.1688.F32.TF32 R104, R136.reuse, R32, R104 ;  /* 0x000000208868723c */ /* 0x040ff00000081068 */
[C---:B------:R-:W-:Y:S07]  /*55dd0*/  HMMA.1688.F32.TF32 R108, R136.reuse, R36, R108 ;  /* 0x00000024886c723c */ /* 0x040fee000008106c */
[----:B------:R-:W-:Y:S01]  /*55de0*/  STL.64 [R1+0x2810], R98 ;  /* 0x0028106201007387 */ /* 0x000fe20000100a00 */
[C---:B------:R-:W-:Y:S03]  /*55df0*/  HMMA.1688.F32.TF32 R112, R136.reuse, R40, R112 ;  /* 0x000000288870723c */ /* 0x040fe60000081070 */
[----:B------:R3:W-:Y:S05]  /*55e00*/  STL.64 [R1+0x2808], R96 ;  /* 0x0028086001007387 */ /* 0x0007ea0000100a00 */
[C---:B------:R-:W-:Y:S01]  /*55e10*/  HMMA.1688.F32.TF32 R120, R136.reuse, R48, R120 ;  /* 0x000000308878723c */ /* 0x040fe20000081078 */
[----:B------:R-:W-:Y:S07]  /*55e20*/  STL.64 [R1+0x2820], R102 ;  /* 0x0028206601007387 */ /* 0x000fee0000100a00 */
        /* <DEDUP_REMOVED lines=31> */
[----:B--2---:R-:W-:Y:S03]  /*56020*/  HMMA.1688.F32.TF32 R136, R136, R64, R144 ;  /* 0x000000408888723c */ /* 0x004fe60000081090 */
        /* <DEDUP_REMOVED lines=28> */
[----:B------:R-:W-:Y:S04]  /*561f0*/  STL.64 [R1+0x28b0], R138 ;  /* 0x0028b08a01007387 */ /* 0x000fe80000100a00 */
[----:B------:R-:W-:Y:S04]  /*56200*/  STL.64 [R1+0x28a8], R136 ;  /* 0x0028a88801007387 */ /* 0x000fe80000100a00 */
[----:B------:R-:W4:Y:S04]  /*56210*/  LDL.LU R184, [R1+0x5f0] ;  /* 0x0005f00001b87983 */ /* 0x000f280000300800 */
[----:B------:R-:W4:Y:S04]  /*56220*/  LDL.LU R185, [R1+0x5f4] ;  /* 0x0005f40001b97983 */ /* 0x000f280000300800 */
[----:B------:R-:W4:Y:S04]  /*56230*/  LDL.LU R186, [R1+0x5f8] ;  /* 0x0005f80001ba7983 */ /* 0x000f280000300800 */
[----:B------:R-:W4:Y:S01]  /*56240*/  LDL.LU R187, [R1+0x5fc] ;  /* 0x0005fc0001bb7983 */ /* 0x000f220000300800 */
[C---:B---3--:R-:W-:Y:S11]  /*56250*/  HMMA.1688.F32.TF32 R140, R200.reuse, R4, R140 ;  /* 0x00000004c88c723c */ /* 0x048ff6000008108c */
[----:B------:R-:W-:Y:S11]  /*56260*/  @!UPT UIADD3 URZ, URZ, URZ, URZ ;  /* 0x0000003f3f3ff290 */ /* 0x000ff6000fffe03f */
[----:B------:R-:W-:Y:S01]  /*56270*/  @!UPT UIADD3 URZ, URZ, URZ, URZ ;  /* 0x0000003f3f3ff290 */ /* 0x000fe2000fffe03f */
[----:B------:R-:W-:Y:S04]  /*56280*/  STL.64 [R1+0x28c0], R142 ;  /* 0x0028c08e01007387 */ /* 0x000fe80000100a00 */
[----:B------:R-:W-:Y:S04]  /*56290*/  STL.64 [R1+0x28b8], R140 ;  /* 0x0028b88c01007387 */ /* 0x000fe80000100a00 */
        /* <DEDUP_REMOVED lines=17> */
[C---:B----4-:R-:W-:Y:S11]  /*563b0*/  HMMA.1688.F32.TF32 R184, R200.reuse, R48, R184 ;  /* 0x00000030c8b8723c */ /* 0x050ff600000810b8 */
[----:B------:R-:W-:Y:S04]  /*563c0*/  @!UPT UIADD3 URZ, URZ, URZ, URZ ;  /* 0x0000003f3f3ff290 */ /* 0x000fe8000fffe03f */
        /* <DEDUP_REMOVED lines=8> */
[C---:B---3--:R-:W-:Y:S08]  /*56450*/  HMMA.1688.F32.TF32 R188, R200.reuse, R52, R188 ;  /* 0x00000034c8bc723c */ /* 0x048ff000000810bc */
[C---:B------:R-:W-:Y:S11]  /*56460*/  HMMA.1688.F32.TF32 R192, R200.reuse, R56, R192 ;  /* 0x00000038c8c0723c */ /* 0x040ff600000810c0 */
[----:B------:R-:W-:Y:S04]  /*56470*/  @!UPT UIADD3 URZ, URZ, URZ, URZ ;  /* 0x0000003f3f3ff290 */ /* 0x000fe8000fffe03f */
[----:B------:R-:W-:Y:S01]  /*56480*/  STL [R1+0x2788], R188 ;  /* 0x002788bc01007387 */ /* 0x000fe20000100800 */
[C---:B------:R-:W-:Y:S03]  /*56490*/  HMMA.1688.F32.TF32 R196, R200.reuse, R60, R196 ;  /* 0x0000003cc8c4723c */ /* 0x040fe600000810c4 */
[----:B------:R2:W-:Y:S04]  /*564a0*/  STL [R1+0x2784], R189 ;  /* 0x002784bd01007387 */ /* 0x0005e80000100800 */
[----:B------:R-:W-:Y:S04]  /*564b0*/  STL [R1+0x2760], R190 ;  /* 0x002760be01007387 */ /* 0x000fe80000100800 */
[----:B------:R-:W-:Y:S04]  /*564c0*/  STL [R1+0x275c], R191 ;  /* 0x00275cbf01007387 */ /* 0x000fe80000100800 */
[----:B------:R-:W-:Y:S04]  /*564d0*/  STL [R1+0x2798], R192 ;  /* 0x002798c001007387 */ /* 0x000fe80000100800 */
[----:B------:R3:W-:Y:S04]  /*564e0*/  STL [R1+0x2794], R193 ;  /* 0x002794c101007387 */ /* 0x0007e80000100800 */
[----:B------:R4:W-:Y:S04]  /*564f0*/  STL [R1+0x2790], R194 ;  /* 0x002790c201007387 */ /* 0x0009e80000100800 */
        /* <DEDUP_REMOVED lines=10> */
[----:B------:R1:W-:Y:S04]  /*565a0*/  STL [R1+0x27a4], R197 ;  /* 0x0027a4c501007387 */ /* 0x0003e80000100800 */
[----:B------:R1:W-:Y:S04]  /*565b0*/  STL [R1+0x27a0], R198 ;  /* 0x0027a0c601007387 */ /* 0x0003e80000100800 */
[----:B------:R1:W-:Y:S04]  /*565c0*/  STL [R1+0x279c], R199 ;  /* 0x00279cc701007387 */ /* 0x0003e80000100800 */
        /* <DEDUP_REMOVED lines=24> */
[----:B------:R-:W4:Y:S01]  /*56750*/  LDL.LU R224, [R1+0x560] ;  /* 0x0005600001e07983 */ /* 0x000f220000300800 */
[----:B------:R-:W-:Y:S01]  /*56760*/  IMAD.MOV.U32 R84, RZ, RZ, R221 ;  /* 0x000000ffff547224 */ /* 0x000fe200078e00dd */
[----:B------:R-:W-:Y:S01]  /*56770*/  MOV R87, R216 ;  /* 0x000000d800577202 */ /* 0x000fe20000000f00 */
[----:B------:R-:W-:Y:S01]  /*56780*/  IMAD.MOV.U32 R85, RZ, RZ, R222 ;  /* 0x000000ffff557224 */ /* 0x000fe200078e00de */
[----:B-1----:R-:W-:Y:S01]  /*56790*/  HMMA.1688.F32.TF32 R92, R80, R44, R92 ;  /* 0x0000002c505c723c */ /* 0x002fe2000008105c */
[----:B------:R-:W-:Y:S01]  /*567a0*/  IMAD.MOV.U32 R86, RZ, RZ, R223 ;  /* 0x000000ffff567224 */ /* 0x000fe200078e00df */
[----:B------:R-:W4:Y:S01]  /*567b0*/  LDL.LU R225, [R1+0x564] ;  /* 0x0005640001e17983 */ /* 0x000f220000300800 */
[----:B------:R-:W-:-:S02]  /*567c0*/  IMAD.MOV.U32 R229, RZ, RZ, R226 ;  /* 0x000000ffffe57224 */ /* 0x000fc400078e00e2 */
[----:B------:R-:W-:Y:S01]  /*567d0*/  IMAD.MOV.U32 R228, RZ, RZ, R227 ;  /* 0x000000ffffe47224 */ /* 0x000fe200078e00e3 */
[----:B------:R-:W4:Y:S01]  /*567e0*/  LDL.LU R226, [R1+0x568] ;  /* 0x0005680001e27983 */ /* 0x000f220000300800 */
[----:B------:R-:W-:Y:S01]  /*567f0*/  IMAD.MOV.U32 R76, RZ, RZ, R217 ;  /* 0x000000ffff4c7224 */ /* 0x000fe200078e00d9 */
[----:B------:R-:W-:Y:S01]  /*56800*/  MOV R79, R235 ;  /* 0x000000eb004f7202 */ /* 0x000fe20000000f00 */
[----:B------:R-:W-:Y:S01]  /*56810*/  IMAD.MOV.U32 R77, RZ, RZ, R218 ;  /* 0x000000ffff4d7224 */ /* 0x000fe200078e00da */
[----:B------:R-:W4:Y:S01]  /*56820*/  LDL.LU R227, [R1+0x56c] ;  /* 0x00056c0001e37983 */ /* 0x000f220000300800 */
[----:B------:R-:W-:Y:S01]  /*56830*/  IMAD.MOV.U32 R78, RZ, RZ, R219 ;  /* 0x000000ffff4e7224 */ /* 0x000fe200078e00db */
[----:B------:R-:W-:Y:S02]  /*56840*/  HMMA.1688.F32.TF32 R88, R80, R48, R88 ;  /* 0x000000305058723c */ /* 0x000fe40000081058 */
[----:B------:R-:W4:Y:S01]  /*56850*/  LDL.LU R236, [R1+0x540] ;  /* 0x0005400001ec7983 */ /* 0x000f220000300800 */
[----:B------:R-:W-:-:S03]  /*56860*/  IMAD.MOV.U32 R72, RZ, RZ, R215 ;  /* 0x000000ffff487224 */ /* 0x000fc600078e00d7 */
[----:B------:R-:W4:Y:S01]  /*56870*/  LDL.LU R237, [R1+0x544] ;  /* 0x0005440001ed7983 */ /* 0x000f220000300800 */
[----:B------:R-:W-:Y:S01]  /*56880*/  IMAD.MOV.U32 R73, RZ, RZ, R214 ;  /* 0x000000ffff497224 */ /* 0x000fe200078e00d6 */
[C---:B------:R-:W-:Y:S02]  /*56890*/  HMMA.1688.F32.TF32 R84, R80.reuse, R52, R84 ;  /* 0x000000345054723c */ /* 0x040fe40000081054 */
[----:B------:R-:W4:Y:S01]  /*568a0*/  LDL.LU R238, [R1+0x548] ;  /* 0x0005480001ee7983 */ /* 0x000f220000300800 */
[----:B------:R-:W-:Y:S01]  /*568b0*/  IMAD.MOV.U32 R74, RZ, RZ, R213 ;  /* 0x000000ffff4a7224 */ /* 0x000fe200078e00d5 */
[----:B------:R-:W-:Y:S02]  /*568c0*/  MOV R75, R212 ;  /* 0x000000d4004b7202 */ /* 0x000fe40000000f00 */
[----:B------:R-:W4:Y:S04]  /*568d0*/  LDL.LU R239, [R1+0x54c] ;  /* 0x00054c0001ef7983 */ /* 0x000f280000300800 */
[----:B------:R1:W-:Y:S01]  /*568e0*/  STL [R1+0x27b4], R201 ;  /* 0x0027b4c901007387 */ /* 0x0003e20000100800 */
[C---:B------:R-:W-:Y:S03]  /*568f0*/  HMMA.1688.F32.TF32 R76, R80.reuse, R56, R76 ;  /* 0x00000038504c723c */ /* 0x040fe6000008104c */
[----:B------:R1:W-:Y:S04]  /*56900*/  STL [R1+0x27b0], R202 ;  /* 0x0027b0ca01007387 */ /* 0x0003e80000100800 */
[----:B------:R1:W-:Y:S04]  /*56910*/  STL [R1+0x27ac], R203 ;  /* 0x0027accb01007387 */ /* 0x0003e80000100800 */
        /* <DEDUP_REMOVED lines=11> */
[----:B--2---:R-:W-:-:S03]  /*569d0*/  IMAD.MOV.U32 R189, RZ, RZ, R92 ;  /* 0x000000ffffbd7224 */ /* 0x004fc600078e005c */
[----:B------:R-:W2:Y:S01]  /*569e0*/  LDL.LU R219, [R1+0x29bc] ;  /* 0x0029bc0001db7983 */ /* 0x000ea20000300800 */
[----:B------:R-:W-:-:S03]  /*569f0*/  IMAD.MOV.U32 R184, RZ, RZ, R93 ;  /* 0x000000ffffb87224 */ /* 0x000fc600078e005d */
[----:B------:R-:W2:Y:S01]  /*56a00*/  LDL.LU R235, [R1+0x29b8] ;  /* 0x0029b80001eb7983 */ /* 0x000ea20000300800 */
[----:B------:R-:W-:Y:S01]  /*56a10*/  IMAD.MOV.U32 R180, RZ, RZ, R94 ;  /* 0x000000ffffb47224 */ /* 0x000fe200078e005e */
[----:B------:R-:W-:Y:S01]  /*56a20*/  MOV R181, R95 ;  /* 0x0000005f00b57202 */ /* 0x000fe20000000f00 */
[----:B------:R-:W-:Y:S01]  /*56a30*/  IMAD.MOV.U32 R182, RZ, RZ, R88 ;  /* 0x000000ffffb67224 */ /* 0x000fe200078e0058 */
[----:B------:R-:W-:Y:S01]  /*56a40*/  MOV R186, R91 ;  /* 0x0000005b00ba7202 */ /* 0x000fe20000000f00 */
[----:B------:R-:W-:Y:S02]  /*56a50*/  IMAD.MOV.U32 R183, RZ, RZ, R89 ;  /* 0x000000ffffb77224 */ /* 0x000fe400078e0059 */
[----:B------:R-:W-:Y:S01]  /*56a60*/  IMAD.MOV.U32 R185, RZ, RZ, R90 ;  /* 0x000000ffffb97224 */ /* 0x000fe200078e005a */
[----:B------:R-:W-:Y:S01]  /*56a70*/  MOV R188, R87 ;  /* 0x0000005700bc7202 */ /* 0x000fe20000000f00 */
[----:B------:R-:W-:Y:S01]  /*56a80*/  IMAD.MOV.U32 R90, RZ, RZ, R22 ;  /* 0x000000ffff5a7224 */ /* 0x000fe200078e0016 */
[----:B------:R-:W-:Y:S01]  /*56a90*/  LDS R212, [R252+0x16000] ;  /* 0x01600000fcd47984 */ /* 0x000fe20000000800 */
[----:B---3--:R-:W-:-:S02]  /*56aa0*/  IMAD.MOV.U32 R193, RZ, RZ, R84 ;  /* 0x000000ffffc17224 */ /* 0x008fc400078e0054 */
[----:B------:R-:W-:Y:S01]  /*56ab0*/  IMAD.MOV.U32 R91, RZ, RZ, R23 ;  /* 0x000000ffff5b7224 */ /* 0x000fe200078e0017 */
[----:B------:R-:W-:Y:S01]  /*56ac0*/  LDS R214, [R252+0x17000] ;  /* 0x01700000fcd67984 */ /* 0x000fe20000000800 */
[----:B----4-:R-:W-:Y:S01]  /*56ad0*/  IMAD.MOV.U32 R194, RZ, RZ, R85 ;  /* 0x000000ffffc27224 */ /* 0x010fe200078e0055 */
[----:B------:R-:W-:Y:S01]  /*56ae0*/  MOV R85, R19 ;  /* 0x0000001300557202 */ /* 0x000fe20000000f00 */
[----:B------:R-:W-:Y:S01]  /*56af0*/  IMAD.MOV.U32 R84, RZ, RZ, R18 ;  /* 0x000000ffff547224 */ /* 0x000fe200078e0012 */
[----:B------:R-:W-:Y:S01]  /*56b00*/  LDS R213, [R3+0x16000] ;  /* 0x0160000003d57984 */ /* 0x000fe20000000800 */
[----:B------:R-:W-:Y:S02]  /*56b10*/  IMAD.MOV.U32 R195, RZ, RZ, R86 ;  /* 0x000000ffffc37224 */ /* 0x000fe400078e0056 */
[----:B------:R-:W-:Y:S01]  /*56b20*/  IMAD.MOV.U32 R86, RZ, RZ, R14 ;  /* 0x000000ffff567224 */ /* 0x000fe200078e000e */
[----:B------:R-:W3:Y:S01]  /*56b30*/  LDS R215, [R3+0x17000] ;  /* 0x0170000003d77984 */ /* 0x000ee20000000800 */
[----:B------:R-:W-:-:S02]  /*56b40*/  IMAD.MOV.U32 R197, RZ, RZ, R76 ;  /* 0x000000ffffc57224 */ /* 0x000fc400078e004c */
[----:B------:R-:W-:Y:S02]  /*56b50*/  IMAD.MOV.U32 R87, RZ, RZ, R244 ;  /* 0x000000ffff577224 */ /* 0x000fe400078e00f4 */
[----:B------:R-:W-:Y:S01]  /*56b60*/  IMAD.MOV.U32 R198, RZ, RZ, R77 ;  /* 0x000000ffffc67224 */ /* 0x000fe200078e004d */
[----:B------:R-:W-:Y:S01]  /*56b70*/  MOV R77, R246 ;  /* 0x000000f6004d7202 */ /* 0x000fe20000000f00 */
[----:B------:R-:W-:Y:S01]  /*56b80*/  IMAD.MOV.U32 R76, RZ, RZ, R245 ;  /* 0x000000ffff4c7224 */ /* 0x000fe200078e00f5 */
[----:B------:R-:W-:Y:S01]  /*56b90*/  MOV R192, R79 ;  /* 0x0000004f00c07202 */ /* 0x000fe20000000f00 */
[----:B------:R-:W-:Y:S02]  /*56ba0*/  IMAD.MOV.U32 R199, RZ, RZ, R78 ;  /* 0x000000ffffc77224 */ /* 0x000fe400078e004e */
[----:B------:R-:W-:Y:S02]  /*56bb0*/  IMAD.MOV.U32 R78, RZ, RZ, R247 ;  /* 0x000000ffff4e7224 */ /* 0x000fe400078e00f7 */
[----:B-1----:R-:W-:-:S02]  /*56bc0*/  IMAD.MOV.U32 R201, RZ, RZ, R72 ;  /* 0x000000ffffc97224 */ /* 0x002fc400078e0048 */
[----:B------:R-:W-:Y:S02]  /*56bd0*/  IMAD.MOV.U32 R79, RZ, RZ, R15 ;  /* 0x000000ffff4f7224 */ /* 0x000fe400078e000f */
[----:B------:R-:W-:Y:S01]  /*56be0*/  IMAD.MOV.U32 R202, RZ, RZ, R73 ;  /* 0x000000ffffca7224 */ /* 0x000fe200078e0049 */
[----:B------:R-:W-:Y:S01]  /*56bf0*/  MOV R73, R6 ;  /* 0x0000000600497202 */ /* 0x000fe20000000f00 */
[----:B------:R-:W-:Y:S02]  /*56c00*/  IMAD.MOV.U32 R72, RZ, RZ, R10 ;  /* 0x000000ffff487224 */ /* 0x000fe400078e000a */
[----:B------:R-:W-:Y:S02]  /*56c10*/  IMAD.MOV.U32 R203, RZ, RZ, R74 ;  /* 0x000000ffffcb7224 */ /* 0x000fe400078e004a */
[----:B------:R-:W-:Y:S01]  /*56c20*/  IMAD.MOV.U32 R74, RZ, RZ, R7 ;  /* 0x000000ffff4a7224 */ /* 0x000fe200078e0007 */
[----:B------:R-:W-:Y:S01]  /*56c30*/  MOV R196, R75 ;  /* 0x0000004b00c47202 */ /* 0x000fe20000000f00 */
[----:B------:R-:W-:Y:S01]  /*56c40*/  IMAD.MOV.U32 R75, RZ, RZ, R11 ;  /* 0x000000ffff4b7224 */ /* 0x000fe200078e000b */
[C---:B------:R-:W-:Y:S11]  /*56c50*/  HMMA.1688.F32.TF32 R96, R80.reuse, R40, R96 ;  /* 0x000000285060723c */ /* 0x040ff60000081060 */
[----:B------:R-:W-:Y:S11]  /*56c60*/  @!UPT UIADD3 URZ, URZ, URZ, URZ ;  /* 0x0000003f3f3ff290 */ /* 0x000ff6000fffe03f */
[----:B------:R-:W-:Y:S01]  /*56c70*/  @!UPT UIADD3 URZ, URZ, URZ, URZ ;  /* 0x0000003f3f3ff290 */ /* 0x000fe2000fffe03f */
        /* <DEDUP_REMOVED lines=25> */
[----:B--2---:R-:W-:Y:S08]  /*56e10*/  HMMA.1688.F32.TF32 R216, R80, R12, R216 ;  /* 0x0000000c50d8723c */ /* 0x004ff000000810d8 */
[C---:B---3--:R-:W-:Y:S08]  /*56e20*/  HMMA.1688.F32.TF32 R76, R212.reuse, R18, R76 ;  /* 0x00000012d44c723c */ /* 0x048ff0000008104c */
[C---:B----4-:R-:W-:Y:S08]  /*56e30*/  HMMA.1688.F32.TF32 R92, R212.reuse, R6, R92 ;  /* 0x00000006d45c723c */ /* 0x050ff0000008105c */
[----:B------:R-:W-:Y:S11]  /*56e40*/  HMMA.1688.F32.TF32 R88, R212, R10, R88 ;  /* 0x0000000ad458723c */ /* 0x000ff60000081058 */
[----:B------:R-:W-:Y:S05]  /*56e50*/  @!UPT UIADD3 URZ, URZ, URZ, URZ ;  /* 0x0000003f3f3ff290 */ /* 0x000fea000fffe03f */
[----:B------:R-:W-:Y:S01]  /*56e60*/  IMAD.MOV.U32 R5, RZ, RZ, R94 ;  /* 0x000000ffff057224 */ /* 0x000fe200078e005e */
[----:B------:R-:W-:Y:S01]  /*56e70*/  MOV R8, R93 ;  /* 0x0000005d00087202 */ /* 0x000fe20000000f00 */
[----:B------:R-:W-:Y:S02]  /*56e80*/  IMAD.MOV.U32 R12, RZ, RZ, R92 ;  /* 0x000000ffff0c7224 */ /* 0x000fe400078e005c */
[----:B------:R-:W-:Y:S01]  /*56e90*/  IMAD.MOV.U32 R4, RZ, RZ, R95 ;  /* 0x000000ffff047224 */ /* 0x000fe200078e005f */
[----:B------:R1:W-:Y:S03]  /*56ea0*/  STL [R1+0x274c], R5 ;  /* 0x00274c0501007387 */ /* 0x0003e60000100800 */
[----:B------:R-:W-:Y:S01]  /*56eb0*/  IMAD.MOV.U32 R13, RZ, RZ, R91 ;  /* 0x000000ffff0d7224 */ /* 0x000fe200078e005b */
[----:B------:R-:W-:Y:S01]  /*56ec0*/  STL [R1+0x2748], R12 ;  /* 0x0027480c01007387 */ /* 0x000fe20000100800 */
[----:B------:R-:W-:Y:S01]  /*56ed0*/  MOV R16, R90 ;  /* 0x0000005a00107202 */ /* 0x000fe20000000f00 */
[----:B------:R-:W-:-:S02]  /*56ee0*/  IMAD.MOV.U32 R17, RZ, RZ, R89 ;  /* 0x000000ffff117224 */ /* 0x000fc400078e0059 */
[----:B------:R-:W-:Y:S04]  /*56ef0*/  STL [R1+0x2744], R8 ;  /* 0x0027440801007387 */ /* 0x000fe80000100800 */
[----:B------:R-:W-:Y:S01]  /*56f00*/  STL [R1+0x2740], R4 ;  /* 0x0027400401007387 */ /* 0x000fe20000100800 */
[----:B------:R-:W-:Y:S03]  /*56f10*/  HMMA.1688.F32.TF32 R84, R212, R14, R84 ;  /* 0x0000000ed454723c */ /* 0x000fe60000081054 */
[----:B------:R-:W-:Y:S01]  /*56f20*/  STL [R1+0xc0], R88 ;  /* 0x0000c05801007387 */ /* 0x000fe20000100800 */
[----:B-1----:R-:W-:-:S03]  /*56f30*/  MOV R5, R79 ;  /* 0x0000004f00057202 */ /* 0x002fc60000000f00 */
[----:B------:R1:W-:Y:S04]  /*56f40*/  STL [R1+0x2758], R13 ;  /* 0x0027580d01007387 */ /* 0x0003e80000100800 */
[----:B------:R2:W-:Y:S04]  /*56f50*/  STL [R1+0x2754], R16 ;  /* 0x0027541001007387 */ /* 0x0005e80000100800 */
[----:B------:R3:W-:Y:S01]  /*56f60*/  STL [R1+0x2750], R17 ;  /* 0x0027501101007387 */ /* 0x0007e20000100800 */
[----:B-1----:R-:W-:Y:S02]  /*56f70*/  IMAD.MOV.U32 R13, RZ, RZ, R76 ;  /* 0x000000ffff0d7224 */ /* 0x002fe400078e004c */
[----:B--2---:R-:W-:-:S02]  /*56f80*/  IMAD.MOV.U32 R16, RZ, RZ, R77 ;  /* 0x000000ffff107224 */ /* 0x004fc400078e004d */
[----:B---3--:R-:W-:Y:S02]  /*56f90*/  IMAD.MOV.U32 R17, RZ, RZ, R78 ;  /* 0x000000ffff117224 */ /* 0x008fe400078e004e */
[----:B------:R-:W-:Y:S01]  /*56fa0*/  HMMA.1688.F32.TF32 R76, R212, R22, R72 ;  /* 0x00000016d44c723c */ /* 0x000fe20000081048 */
[----:B------:R-:W-:Y:S06]  /*56fb0*/  STL [R1+0xbc], R87 ;  /* 0x0000bc5701007387 */ /* 0x000fec0000100800 */
[----:B------:R-:W-:Y:S02]  /*56fc0*/  IMAD.MOV.U32 R72, RZ, RZ, R47 ;  /* 0x000000ffff487224 */ /* 0x000fe400078e002f */
[----:B------:R-:W2:Y:S01]  /*56fd0*/  LDL.LU R47, [R1+0x297c] ;  /* 0x00297c00012f7983 */ /* 0x000ea20000300800 */
[----:B------:R-:W-:Y:S01]  /*56fe0*/  IMAD.MOV.U32 R73, RZ, RZ, R46 ;  /* 0x000000ffff497224 */ /* 0x000fe200078e002e */
[----:B------:R-:W-:Y:S01]  /*56ff0*/  MOV R75, R50 ;  /* 0x00000032004b7202 */ /* 0x000fe20000000f00 */
[----:B------:R-:W-:-:S02]  /*57000*/  IMAD.MOV.U32 R74, RZ, RZ, R51 ;  /* 0x000000ffff4a7224 */ /* 0x000fc400078e0033 */
[----:B------:R-:W-:-:S09]  /*57010*/  IMAD.MOV.U32 R88, RZ, RZ, R68 ;  /* 0x000000ffff587224 */ /* 0x000fd200078e0044 */
[----:B------:R1:W-:Y:S04]  /*57020*/  STL.64 [R1+0x90], R76 ;  /* 0x0000904c01007387 */ /* 0x0003e80000100a00 */
[----:B------:R3:W-:Y:S04]  /*57030*/  STL.64 [R1+0x98], R78 ;  /* 0x0000984e01007387 */ /* 0x0007e80000100a00 */
[----:B------:R-:W4:Y:S04]  /*57040*/  LDL.LU R46, [R1+0x2978] ;  /* 0x00297800012e7983 */ /* 0x000f280000300800 */
[----:B------:R-:W2:Y:S01]  /*57050*/  LDL.LU R51, [R1+0x2974] ;  /* 0x0029740001337983 */ /* 0x000ea20000300800 */
[----:B-1----:R-:W-:-:S02]  /*57060*/  IMAD.MOV.U32 R76, RZ, RZ, R39 ;  /* 0x000000ffff4c7224 */ /* 0x002fc400078e0027 */
[----:B------:R-:W-:Y:S01]  /*57070*/  IMAD.MOV.U32 R77, RZ, RZ, R38 ;  /* 0x000000ffff4d7224 */ /* 0x000fe200078e0026 */
[----:B------:R-:W2:Y:S01]  /*57080*/  LDL.LU R50, [R1+0x2970] ;  /* 0x0029700001327983 */ /* 0x000ea20000300800 */
[----:B---3--:R-:W-:Y:S01]  /*57090*/  IMAD.MOV.U32 R78, RZ, RZ, R43 ;  /* 0x000000ffff4e7224 */ /* 0x008fe200078e002b */
[----:B------:R-:W-:Y:S02]  /*570a0*/  MOV R79, R42 ;  /* 0x0000002a004f7202 */ /* 0x000fe40000000f00 */
[----:B------:R-:W3:Y:S01]  /*570b0*/  LDL.LU R39, [R1+0x296c] ;  /* 0x00296c0001277983 */ /* 0x000ee20000300800 */
        /* <DEDUP_REMOVED lines=13> */
[----:B------:R-:W2:Y:S04]  /*57190*/  LDL.LU R71, [R1+0x2950] ;  /* 0x0029500001477983 */ /* 0x000ea80000300800 */
[----:B------:R-:W2:Y:S04]  /*571a0*/  LDL.LU R63, [R1+0x294c] ;  /* 0x00294c00013f7983 */ /* 0x000ea80000300800 */
[----:B------:R-:W3:Y:S04]  /*571b0*/  LDL.LU R62, [R1+0x2948] ;  /* 0x00294800013e7983 */ /* 0x000ee80000300800 */
[----:B------:R-:W4:Y:S04]  /*571c0*/  LDL.LU R67, [R1+0x2944] ;  /* 0x0029440001437983 */ /* 0x000f280000300800 */
        /* <DEDUP_REMOVED lines=21> */
[----:B------:R-:W-:-:S03]  /*57320*/  MOV R99, R248 ;  /* 0x000000f800637202 */ /* 0x000fc60000000f00 */
[----:B------:R-:W4:Y:S01]  /*57330*/  LDL.LU R136, [R1+0x50] ;  /* 0x0000500001887983 */ /* 0x000f220000300800 */
[----:B------:R-:W-:-:S03]  /*57340*/  IMAD.MOV.U32 R98, RZ, RZ, R249 ;  /* 0x000000ffff627224 */ /* 0x000fc600078e00f9 */
[----:B------:R-:W4:Y:S01]  /*57350*/  LDL.LU R137, [R1+0x54] ;  /* 0x0000540001897983 */ /* 0x000f220000300800 */
[----:B------:R-:W-:-:S03]  /*57360*/  IMAD.MOV.U32 R97, RZ, RZ, R250 ;  /* 0x000000ffff617224 */ /* 0x000fc600078e00fa */
[----:B------:R-:W4:Y:S01]  /*57370*/  LDL.LU R138, [R1+0x58] ;  /* 0x00005800018a7983 */ /* 0x000f220000300800 */
[----:B------:R-:W-:Y:S03]  /*57380*/  HMMA.1688.F32.TF32 R224, R80, R20, R224 ;  /* 0x0000001450e0723c */ /* 0x000fe600000810e0 */
[----:B------:R-:W4:Y:S01]  /*57390*/  LDL.LU R139, [R1+0x5c] ;  /* 0x00005c00018b7983 */ /* 0x000f220000300800 */
[----:B------:R-:W-:-:S03]  /*573a0*/  IMAD.MOV.U32 R96, RZ, RZ, R251 ;  /* 0x000000ffff607224 */ /* 0x000fc600078e00fb */
[----:B------:R-:W4:Y:S01]  /*573b0*/  LDL.LU R248, [R1+0x80] ;  /* 0x0000800001f87983 */ /* 0x000f220000300800 */
[C---:B------:R-:W-:Y:S03]  /*573c0*/  HMMA.1688.F32.TF32 R228, R80.reuse, R24, R228 ;  /* 0x0000001850e4723c */ /* 0x040fe600000810e4 */
[----:B------:R-:W4:Y:S04]  /*573d0*/  LDL.LU R249, [R1+0x84] ;  /* 0x0000840001f97983 */ /* 0x000f280000300800 */
[----:B------:R-:W4:Y:S01]  /*573e0*/  LDL.LU R250, [R1+0x88] ;  /* 0x0000880001fa7983 */ /* 0x000f220000300800 */
[C---:B------:R-:W-:Y:S03]  /*573f0*/  HMMA.1688.F32.TF32 R232, R80.reuse, R28, R232 ;  /* 0x0000001c50e8723c */ /* 0x040fe600000810e8 */
[----:B------:R-:W4:Y:S05]  /*57400*/  LDL.LU R251, [R1+0x8c] ;  /* 0x00008c0001fb7983 */ /* 0x000f2a0000300800 */
        /* <DEDUP_REMOVED lines=25> */
[----:B--2---:R-:W-:Y:S01]  /*575a0*/  MOV R127, R63 ;  /* 0x0000003f007f7202 */ /* 0x004fe20000000f00 */
[----:B---3--:R-:W-:Y:S02]  /*575b0*/  IMAD.MOV.U32 R126, RZ, RZ, R62 ;  /* 0x000000ffff7e7224 */ /* 0x008fe400078e003e */
[----:B----4-:R-:W-:-:S02]  /*575c0*/  IMAD.MOV.U32 R125, RZ, RZ, R67 ;  /* 0x000000ffff7d7224 */ /* 0x010fc400078e0043 */
[----:B------:R-:W-:Y:S02]  /*575d0*/  IMAD.MOV.U32 R124, RZ, RZ, R66 ;  /* 0x000000ffff7c7224 */ /* 0x000fe400078e0042 */
[----:B------:R-:W2:Y:S04]  /*575e0*/  LDL.LU R66, [R1+0x292c] ;  /* 0x00292c0001427983 */ /* 0x000ea80000300800 */
[----:B------:R-:W2:Y:S04]  /*575f0*/  LDL.LU R67, [R1+0x2928] ;  /* 0x0029280001437983 */ /* 0x000ea80000300800 */
[----:B------:R-:W3:Y:S04]  /*57600*/  LDL.LU R62, [R1+0x2924] ;  /* 0x00292400013e7983 */ /* 0x000ee80000300800 */
[----:B------:R-:W3:Y:S04]  /*57610*/  LDL.LU R63, [R1+0x2920] ;  /* 0x00292000013f7983 */ /* 0x000ee80000300800 */
        /* <DEDUP_REMOVED lines=16> */
[----:B------:R-:W-:Y:S01]  /*57720*/  IMAD.MOV.U32 R12, RZ, RZ, R84 ;  /* 0x000000ffff0c7224 */ /* 0x000fe200078e0054 */
[----:B------:R-:W3:Y:S01]  /*57730*/  LDL.LU R34, [R1+0x28e4] ;  /* 0x0028e40001227983 */ /* 0x000ee20000300800 */
[----:B------:R-:W-:-:S02]  /*57740*/  IMAD.MOV.U32 R84, RZ, RZ, R31 ;  /* 0x000000ffff547224 */ /* 0x000fc400078e001f */
[----:B------:R-:W-:Y:S01]  /*57750*/  IMAD.MOV.U32 R8, RZ, RZ, R85 ;  /* 0x000000ffff087224 */ /* 0x000fe200078e0055 */
[----:B------:R-:W3:Y:S01]  /*57760*/  LDL.LU R30, [R1+0x28e0] ;  /* 0x0028e000011e7983 */ /* 0x000ee20000300800 */
[----:B------:R-:W-:-:S03]  /*57770*/  IMAD.MOV.U32 R85, RZ, RZ, R35 ;  /* 0x000000ffff557224 */ /* 0x000fc600078e0023 */
[----:B------:R-:W3:Y:S04]  /*57780*/  LDL.LU R31, [R1+0x28dc] ;  /* 0x0028dc00011f7983 */ /* 0x000ee80000300800 */
[----:B------:R-:W3:Y:S01]  /*57790*/  LDL.LU R35, [R1+0x28d8] ;  /* 0x0028d80001237983 */ /* 0x000ee20000300800 */
[----:B------:R-:W-:Y:S01]  /*577a0*/  MOV R4, R86 ;  /* 0x0000005600047202 */ /* 0x000fe20000000f00 */
[----:B------:R-:W-:Y:S01]  /*577b0*/  IMAD.MOV.U32 R86, RZ, RZ, R2 ;  /* 0x000000ffff567224 */ /* 0x000fe200078e0002 */
[----:B------:R-:W-:Y:S01]  /*577c0*/  MOV R87, R0 ;  /* 0x0000000000577202 */ /* 0x000fe20000000f00 */
[----:B--2---:R-:W-:Y:S11]  /*577d0*/  HMMA.1688.F32.TF32 R248, R212, R26, R248 ;  /* 0x0000001ad4f8723c */ /* 0x004ff600000810f8 */
[----:B------:R-:W-:Y:S11]  /*577e0*/  @!UPT UIADD3 URZ, URZ, URZ, URZ ;  /* 0x0000003f3f3ff290 */ /* 0x000ff6000fffe03f */
[----:B------:R-:W-:Y:S02]  /*577f0*/  @!UPT UIADD3 URZ, URZ, URZ, URZ ;  /* 0x0000003f3f3ff290 */ /* 0x000fe4000fffe03f */
[----:B------:R-:W-:Y:S01]  /*57800*/  IMAD.MOV.U32 R2, RZ, RZ, R250 ;  /* 0x000000ffff027224 */ /* 0x000fe200078e00fa */
[----:B------:R-:W-:Y:S01]  /*57810*/  MOV R0, R251 ;  /* 0x000000fb00007202 */ /* 0x000fe20000000f00 */
[----:B------:R-:W-:Y:S01]  /*57820*/  IMAD.MOV.U32 R25, RZ, RZ, R248 ;  /* 0x000000ffff197224 */ /* 0x000fe200078e00f8 */
[----:B------:R-:W2:Y:S01]  /*57830*/  LDL.LU.64 R250, [R1+0x28d0] ;  /* 0x0028d00001fa7983 */ /* 0x000ea20000300a00 */
[----:B------:R-:W-:-:S03]  /*57840*/  IMAD.MOV.U32 R24, RZ, RZ, R249 ;  /* 0x000000ffff187224 */ /* 0x000fc600078e00f9 */
[----:B------:R-:W2:Y:S01]  /*57850*/  LDL.LU.64 R248, [R1+0x28c8] ;  /* 0x0028c80001f87983 */ /* 0x000ea20000300a00 */
[----:B---3--:R-:W-:Y:S01]  /*57860*/  HMMA.1688.F32.TF32 R244, R212, R30, R244 ;  /* 0x0000001ed4f4723c */ /* 0x008fe200000810f4 */
[----:B------:R-:W-:Y:S01]  /*57870*/  IMAD.MOV.U32 R187, RZ, RZ, R80 ;  /* 0x000000ffffbb7224 */ /* 0x000fe200078e0050 */
[----:B------:R-:W-:Y:S01]  /*57880*/  MOV R190, R81 ;  /* 0x0000005100be7202 */ /* 0x000fe20000000f00 */
[----:B------:R-:W-:Y:S01]  /*57890*/  IMAD.MOV.U32 R191, RZ, RZ, R82 ;  /* 0x000000ffffbf7224 */ /* 0x000fe200078e0052 */
[----:B------:R-:W-:Y:S01]  /*578a0*/  LDS R80, [R252+0x16080] ;  /* 0x01608000fc507984 */ /* 0x000fe20000000800 */
[----:B------:R-:W-:-:S03]  /*578b0*/  IMAD.MOV.U32 R9, RZ, RZ, R83 ;  /* 0x000000ffff097224 */ /* 0x000fc600078e0053 */
[----:B------:R-:W-:Y:S01]  /*578c0*/  LDS R82, [R252+0x17080] ;  /* 0x01708000fc527984 */ /* 0x000fe20000000800 */
[C---:B------:R-:W-:Y:S03]  /*578d0*/  HMMA.1688.F32.TF32 R140, R212.reuse, R34, R140 ;  /* 0x00000022d48c723c */ /* 0x040fe6000008108c */
[----:B------:R-:W-:Y:S04]  /*578e0*/  LDS R81, [R3+0x16080] ;  /* 0x0160800003517984 */ /* 0x000fe80000000800 */
[----:B------:R-:W1:Y:S01]  /*578f0*/  LDS R83, [R3+0x17080] ;  /* 0x0170800003537984 */ /* 0x000e620000000800 */
[C---:B------:R-:W-:Y:S08]  /*57900*/  HMMA.1688.F32.TF32 R136, R212.reuse, R38, R136 ;  /* 0x00000026d488723c */ /* 0x040ff00000081088 */
[C---:B------:R-:W-:Y:S08]  /*57910*/  HMMA.1688.F32.TF32 R132, R212.reuse, R42, R132 ;  /* 0x0000002ad484723c */ /* 0x040ff00000081084 */
[C---:B------:R-:W-:Y:S08]  /*57920*/  HMMA.1688.F32.TF32 R128, R212.reuse, R46, R128 ;  /* 0x0000002ed480723c */ /* 0x040ff00000081080 */
[C---:B------:R-:W-:Y:S08]  /*57930*/  HMMA.1688.F32.TF32 R124, R212.reuse, R50, R124 ;  /* 0x00000032d47c723c */ /* 0x040ff0000008107c */
[C---:B------:R-:W-:Y:S08]  /*57940*/  HMMA.1688.F32.TF32 R120, R212.reuse, R54, R120 ;  /* 0x00000036d478723c */ /* 0x040ff00000081078 */
[----:B----4-:R-:W-:Y:S01]  /*57950*/  HMMA.1688.F32.TF32 R116, R212, R58, R116 ;  /* 0x0000003ad474723c */ /* 0x010fe20000081074 */
        /* <DEDUP_REMOVED lines=14> */
[C---:B-1----:R-:W-:Y:S08]  /*57a40*/  HMMA.1688.F32.TF32 R112, R80.reuse, R6, R112 ;  /* 0x000000065070723c */ /* 0x042ff00000081070 */
        /* <DEDUP_REMOVED lines=9> */
[C---:B--2---:R-:W-:Y:S11]  /*57ae0*/  HMMA.1688.F32.TF32 R248, R212.reuse, R62, R248 ;  /* 0x0000003ed4f8723c */ /* 0x044ff600000810f8 */
[----:B------:R-:W-:Y:S11]  /*57af0*/  @!UPT UIADD3 URZ, URZ, URZ, URZ ;  /* 0x0000003f3f3ff290 */ /* 0x000ff6000fffe03f */
[----:B------:R-:W-:Y:S01]  /*57b00*/  @!UPT UIADD3 URZ, URZ, URZ, URZ ;  /* 0x0000003f3f3ff290 */ /* 0x000fe2000fffe03f */
[----:B------:R-:W-:Y:S04]  /*57b10*/  STL [R1+0x273c], R248 ;  /* 0x00273cf801007387 */ /* 0x000fe80000100800 */
[----:B------:R-:W-:Y:S04]  /*57b20*/  STL.64 [R1], R116 ;  /* 0x0000007401007387 */ /* 0x000fe80000100a00 */
[----:B------:R1:W-:Y:S02]  /*57b30*/  STL.64 [R1+0x8], R118 ;  /* 0x0000087601007387 */ /* 0x0003e40000100a00 */
[----:B-1----:R-:W-:Y:S02]  /*57b40*/  HMMA.1688.F32.TF32 R116, R212, R66, R68 ;  /* 0x00000042d474723c */ /* 0x002fe40000081044 */
[----:B------:R-:W-:Y:S04]  /*57b50*/  STL [R1+0x2738], R249 ;  /* 0x002738f901007387 */ /* 0x000fe80000100800 */
[----:B------:R-:W-:Y:S04]  /*57b60*/  STL [R1+0x2734], R250 ;  /* 0x002734fa01007387 */ /* 0x000fe80000100800 */
[----:B------:R-:W-:Y:S01]  /*57b70*/  STL [R1+0x2730], R251 ;  /* 0x002730fb01007387 */ /* 0x000fe20000100800 */
[----:B------:R-:W-:Y:S01]  /*57b80*/  IMAD.MOV.U32 R248, RZ, RZ, R78 ;  /* 0x000000fffff87224 */ /* 0x000fe200078e004e */
[----:B------:R-:W-:Y:S01]  /*57b90*/  MOV R20, R75 ;  /* 0x0000004b00147202 */ /* 0x000fe20000000f00 */
[----:B------:R-:W-:Y:S01]  /*57ba0*/  IMAD.MOV.U32 R21, RZ, RZ, R74 ;  /* 0x000000ffff157224 */ /* 0x000fe200078e004a */
[----:B------:R-:W-:Y:S04]  /*57bb0*/  LDS R68, [R252+0x16100] ;  /* 0x01610000fc447984 */ /* 0x000fe80000000800 */
[----:B------:R-:W-:Y:S04]  /*57bc0*/  LDS R70, [R252+0x17100] ;  /* 0x01710000fc467984 */ /* 0x000fe80000000800 */
[----:B------:R-:W-:Y:S04]  /*57bd0*/  LDS R69, [R3+0x16100] ;  /* 0x0161000003457984 */ /* 0x000fe80000000800 */
        /* <DEDUP_REMOVED lines=18> */
[----:B------:R3:W-:Y:S04]  /*57d00*/  STL.64 [R1+0x160], R76 ;  /* 0x0001604c01007387 */ /* 0x0007e80000100a00 */
[----:B------:R4:W-:Y:S04]  /*57d10*/  STL.64 [R1+0x150], R72 ;  /* 0x0001504801007387 */ /* 0x0009e80000100a00 */
[----:B-1----:R-:W4:Y:S04]  /*57d20*/  LDL.LU R88, [R1+0x250] ;  /* 0x0002500001587983 */ /* 0x002f280000300800 */
[----:B------:R-:W4:Y:S04]  /*57d30*/  LDL.LU R89, [R1+0x254] ;  /* 0x0002540001597983 */ /* 0x000f280000300800 */
        /* <DEDUP_REMOVED lines=75> */
[----:B------:R-:W2:Y:S02]  /*581f0*/  LDS R71, [R3+0x17100] ;  /* 0x0171000003477984 */ /* 0x000ea40000000800 */
[C---:B--2---:R-:W-:Y:S08]  /*58200*/  HMMA.1688.F32.TF32 R88, R68.reuse, R42, R88 ;  /* 0x0000002a4458723c */ /* 0x044ff00000081058 */
        /* <DEDUP_REMOVED lines=8> */
[C---:B------:R-:W-:Y:S08]  /*58290*/  HMMA.1688.F32.TF32 R212, R80.reuse, R46, R212 ;  /* 0x0000002e50d4723c */ /* 0x040ff000000810d4 */
[C---:B------:R-:W-:Y:S11]  /*582a0*/  HMMA.1688.F32.TF32 R140, R80.reuse, R54, R140 ;  /* 0x00000036508c723c */ /* 0x040ff6000008108c */
[----:B------:R-:W-:Y:S04]  /*582b0*/  @!UPT UIADD3 URZ, URZ, URZ, URZ ;  /* 0x0000003f3f3ff290 */ /* 0x000fe8000fffe03f */
[----:B------:R1:W-:Y:S01]  /*582c0*/  STL.64 [R1+0x148], R214 ;  /* 0x000148d601007387 */ /* 0x0003e20000100a00 */
[----:B------:R-:W-:Y:S02]  /*582d0*/  IMAD.MOV.U32 R250, RZ, RZ, R212 ;  /* 0x000000fffffa7224 */ /* 0x000fe400078e00d4 */
[----:B------:R-:W-:Y:S02]  /*582e0*/  IMAD.MOV.U32 R251, RZ, RZ, R213 ;  /* 0x000000fffffb7224 */ /* 0x000fe400078e00d5 */
[C---:B-1----:R-:W-:Y:S08]  /*582f0*/  HMMA.1688.F32.TF32 R212, R80.reuse, R50, R244 ;  /* 0x0000003250d4723c */ /* 0x042ff000000810f4 */
[----:B------:R-:W-:Y:S08]  /*58300*/  HMMA.1688.F32.TF32 R132, R80, R62, R132 ;  /* 0x0000003e5084723c */ /* 0x000ff00000081084 */
[C---:B------:R-:W-:Y:S08]  /*58310*/  HMMA.1688.F32.TF32 R124, R68.reuse, R6, R124 ;  /* 0x00000006447c723c */ /* 0x040ff0000008107c */
[C---:B------:R-:W-:Y:S01]  /*58320*/  HMMA.1688.F32.TF32 R116, R68.reuse, R14, R116 ;  /* 0x0000000e4474723c */ /* 0x040fe20000081074 */
        /* <DEDUP_REMOVED lines=8> */
[C---:B---3--:R-:W-:Y:S03]  /*583b0*/  HMMA.1688.F32.TF32 R76, R68.reuse, R50, R76 ;  /* 0x00000032444c723c */ /* 0x048fe6000008104c */
        /* <DEDUP_REMOVED lines=9> */
[----:B----4-:R-:W-:Y:S03]  /*58450*/  HMMA.1688.F32.TF32 R72, R68, R54, R72 ;  /* 0x000000364448723c */ /* 0x010fe60000081048 */
[----:B------:R-:W-:Y:S04]  /*58460*/  STL.64 [R1+0x858], R118 ;  /* 0x0008587601007387 */ /* 0x000fe80000100a00 */
[----:B------:R-:W-:Y:S04]  /*58470*/  STL.64 [R1+0x840], R112 ;  /* 0x0008407001007387 */ /* 0x000fe80000100a00 */
[----:B------:R-:W-:Y:S04]  /*58480*/  STL.64 [R1+0x848], R114 ;  /* 0x0008487201007387 */ /* 0x000fe80000100a00 */
[----:B------:R-:W-:Y:S04]  /*58490*/  STL.64 [R1+0x830], R108 ;  /* 0x0008306c01007387 */ /* 0x000fe80000100a00 */
[----:B------:R-:W-:Y:S04]  /*584a0*/  STL.64 [R1+0x838], R110 ;  /* 0x0008386e01007387 */ /* 0x000fe80000100a00 */
[----:B------:R-:W-:Y:S01]  /*584b0*/  STL.64 [R1+0x820], R104 ;  /* 0x0008206801007387 */ /* 0x000fe20000100a00 */
[----:B------:R-:W-:-:S03]  /*584c0*/  MOV R44, R91 ;  /* 0x0000005b002c7202 */ /* 0x000fc60000000f00 */
[----:B------:R-:W-:Y:S01]  /*584d0*/  STL.64 [R1+0x828], R106 ;  /* 0x0008286a01007387 */ /* 0x000fe20000100a00 */
[----:B------:R-:W-:-:S03]  /*584e0*/  IMAD.MOV.U32 R45, RZ, RZ, R90 ;  /* 0x000000ffff2d7224 */ /* 0x000fc600078e005a */
        /* <DEDUP_REMOVED lines=8> */
[----:B------:R2:W-:Y:S04]  /*58570*/  STL [R1+0x2720], R45 ;  /* 0x0027202d01007387 */ /* 0x0005e80000100800 */
[----:B------:R3:W-:Y:S01]  /*58580*/  STL.64 [R1+0x250], R84 ;  /* 0x0002505401007387 */ /* 0x0007e20000100a00 */
[----:B-1----:R-:W-:-:S03]  /*58590*/  IMAD.MOV.U32 R44, RZ, RZ, R78 ;  /* 0x000000ffff2c7224 */ /* 0x002fc600078e004e */
[----:B------:R-:W-:Y:S01]  /*585a0*/  LDS R80, [R252+0x16180] ;  /* 0x01618000fc507984 */ /* 0x000fe20000000800 */
[----:B--2---:R-:W-:-:S03]  /*585b0*/  IMAD.MOV.U32 R45, RZ, RZ, R79 ;  /* 0x000000ffff2d7224 */ /* 0x004fc600078e004f */
[----:B------:R1:W-:Y:S04]  /*585c0*/  STL.64 [R1+0x258], R86 ;  /* 0x0002585601007387 */ /* 0x0003e80000100a00 */
[----:B------:R2:W-:Y:S04]  /*585d0*/  STL.64 [R1+0x240], R76 ;  /* 0x0002404c01007387 */ /* 0x0005e80000100a00 */
[----:B------:R-:W-:Y:S04]  /*585e0*/  STL [R1+0x272c], R45 ;  /* 0x00272c2d01007387 */ /* 0x000fe80000100800 */
[----:B------:R-:W-:Y:S04]  /*585f0*/  STL [R1+0x2728], R44 ;  /* 0x0027282c01007387 */ /* 0x000fe80000100800 */
[----:B------:R-:W4:Y:S04]  /*58600*/  LDL.LU R88, [R1+0x390] ;  /* 0x0003900001587983 */ /* 0x000f280000300800 */
        /* <DEDUP_REMOVED lines=65> */
[----:B---3--:R-:W3:Y:S04]  /*58a20*/  LDL.LU R84, [R1+0x380] ;  /* 0x0003800001547983 */ /* 0x008ee80000300800 */
        /* <DEDUP_REMOVED lines=11> */
[----:B------:R-:W-:Y:S04]  /*58ae0*/  LDS R82, [R252+0x17180] ;  /* 0x01718000fc527984 */ /* 0x000fe80000000800 */
[----:B------:R-:W-:Y:S04]  /*58af0*/  LDS R81, [R3+0x16180] ;  /* 0x0161800003517984 */ /* 0x000fe80000000800 */
[----:B------:R-:W4:Y:S02]  /*58b00*/  LDS R83, [R3+0x17180] ;  /* 0x0171800003537984 */ /* 0x000f240000000800 */
[C---:B----4-:R-:W-:Y:S08]  /*58b10*/  HMMA.1688.F32.TF32 R96, R80.reuse, R46, R96 ;  /* 0x0000002e5060723c */ /* 0x050ff00000081060 */
        /* <DEDUP_REMOVED lines=9> */
[----:B------:R-:W-:Y:S01]  /*58bb0*/  HMMA.1688.F32.TF32 R128, R80, R6, R128 ;  /* 0x000000065080723c */ /* 0x000fe20000081080 */
[----:B------:R-:W-:Y:S01]  /*58bc0*/  IMAD.MOV.U32 R45, RZ, RZ, R142 ;  /* 0x000000ffff2d7224 */ /* 0x000fe200078e008e */
[----:B------:R1:W-:Y:S01]  /*58bd0*/  STL.64 [R1+0x220], R140 ;  /* 0x0002208c01007387 */ /* 0x0003e20000100a00 */
[----:B------:R-:W-:-:S03]  /*58be0*/  MOV R44, R143 ;  /* 0x0000008f002c7202 */ /* 0x000fc60000000f00 */
[----:B------:R-:W4:Y:S04]  /*58bf0*/  LDL.LU.64 R142, [R1+0x28c0] ;  /* 0x0028c000018e7983 */ /* 0x000f280000300a00 */
[----:B-1----:R-:W4:Y:S01]  /*58c00*/  LDL.LU.64 R140, [R1+0x28b8] ;  /* 0x0028b800018c7983 */ /* 0x002f220000300a00 */
[C---:B------:R-:W-:Y:S03]  /*58c10*/  HMMA.1688.F32.TF32 R212, R80.reuse, R10, R212 ;  /* 0x0000000a50d4723c */ /* 0x040fe600000810d4 */
        /* <DEDUP_REMOVED lines=9> */
[----:B------:R1:W-:Y:S01]  /*58cb0*/  STL.64 [R1+0x7d8], R130 ;  /* 0x0007d88201007387 */ /* 0x0003e20000100a00 */
[C---:B------:R-:W-:Y:S03]  /*58cc0*/  HMMA.1688.F32.TF32 R116, R80.reuse, R26, R116 ;  /* 0x0000001a5074723c */ /* 0x040fe60000081074 */
        /* <DEDUP_REMOVED lines=8> */
[----:B------:R-:W3:Y:S01]  /*58d50*/  LDS R71, [R3+0x17200] ;  /* 0x0172000003477984 */ /* 0x000ee20000000800 */
[C---:B-1----:R-:W-:Y:S08]  /*58d60*/  HMMA.1688.F32.TF32 R212, R80.reuse, R14, R244 ;  /* 0x0000000e50d4723c */ /* 0x042ff000000810f4 */
[C---:B------:R-:W-:Y:S08]  /*58d70*/  HMMA.1688.F32.TF32 R88, R80.reuse, R54, R88 ;  /* 0x000000365058723c */ /* 0x040ff00000081058 */
[C---:B--2---:R-:W-:Y:S07]  /*58d80*/  HMMA.1688.F32.TF32 R72, R80.reuse, R66, R72 ;  /* 0x000000425048723c */ /* 0x044fee0000081048 */
[----:B------:R-:W-:Y:S04]  /*58d90*/  STL.64 [R1+0x7b0], R212 ;  /* 0x0007b0d401007387 */ /* 0x000fe80000100a00 */
[----:B------:R-:W-:Y:S04]  /*58da0*/  STL.64 [R1+0x7b8], R214 ;  /* 0x0007b8d601007387 */ /* 0x000fe80000100a00 */
[----:B------:R-:W-:Y:S04]  /*58db0*/  STL.64 [R1+0x7a0], R124 ;  /* 0x0007a07c01007387 */ /* 0x000fe80000100a00 */
[----:B------:R-:W-:Y:S01]  /*58dc0*/  STL.64 [R1+0x7a8], R126 ;  /* 0x0007a87e01007387 */ /* 0x000fe20000100a00 */
[----:B---3--:R-:W-:Y:S03]  /*58dd0*/  HMMA.1688.F32.TF32 R84, R80, R58, R84 ;  /* 0x0000003a5054723c */ /* 0x008fe60000081054 */
        /* <DEDUP_REMOVED lines=21> */
[----:B------:R-:W2:Y:S04]  /*58f30*/  LDL.LU R245, [R1+0x284] ;  /* 0x0002840001f57983 */ /* 0x000ea80000300800 */
[----:B------:R-:W2:Y:S04]  /*58f40*/  LDL.LU R246, [R1+0x288] ;  /* 0x0002880001f67983 */ /* 0x000ea80000300800 */
[----:B------:R-:W2:Y:S01]  /*58f50*/  LDL.LU R247, [R1+0x28c] ;  /* 0x00028c0001f77983 */ /* 0x000ea20000300800 */
[----:B------:R-:W-:-:S03]  /*58f60*/  IMAD.MOV.U32 R41, RZ, RZ, R84 ;  /* 0x000000ffff297224 */ /* 0x000fc600078e0054 */
[----:B-1----:R-:W2:Y:S01]  /*58f70*/  LDL.LU R72, [R1+0x290] ;  /* 0x0002900001487983 */ /* 0x002ea20000300800 */
[----:B------:R-:W-:-:S03]  /*58f80*/  IMAD.MOV.U32 R40, RZ, RZ, R85 ;  /* 0x000000ffff287224 */ /* 0x000fc600078e0055 */
[----:B------:R-:W2:Y:S01]  /*58f90*/  LDL.LU R73, [R1+0x294] ;  /* 0x0002940001497983 */ /* 0x000ea20000300800 */
[----:B------:R-:W-:-:S03]  /*58fa0*/  IMAD.MOV.U32 R37, RZ, RZ, R86 ;  /* 0x000000ffff257224 */ /* 0x000fc600078e0056 */
[----:B---3--:R-:W2:Y:S01]  /*58fb0*/  LDL.LU R74, [R1+0x298] ;  /* 0x00029800014a7983 */ /* 0x008ea20000300800 */
[----:B------:R-:W-:-:S03]  /*58fc0*/  MOV R36, R87 ;  /* 0x0000005700247202 */ /* 0x000fc60000000f00 */
        /* <DEDUP_REMOVED lines=52> */
[----:B------:R-:W4:Y:S01]  /*59310*/  LDL.LU R76, [R1+0x2a0] ;  /* 0x0002a000014c7983 */ /* 0x000f220000300800 */
[----:B------:R-:W-:Y:S01]  /*59320*/  IMAD.MOV.U32 R29, RZ, RZ, R78 ;  /* 0x000000ffff1d7224 */ /* 0x000fe200078e004e */
[----:B------:R-:W-:Y:S02]  /*59330*/  MOV R28, R79 ;  /* 0x0000004f001c7202 */ /* 0x000fe40000000f00 */
        /* <DEDUP_REMOVED lines=19> */
[----:B------:R-:W2:Y:S01]  /*59470*/  LDL.LU.64 R124, [R1+0x2878] ;  /* 0x00287800017c7983 */ /* 0x000ea20000300a00 */
[C---:B------:R-:W-:Y:S03]  /*59480*/  HMMA.1688.F32.TF32 R104, R68.reuse, R30, R104 ;  /* 0x0000001e4468723c */ /* 0x040fe60000081068 */
[----:B------:R-:W-:Y:S04]  /*59490*/  STL.64 [R1+0x6e0], R120 ;  /* 0x0006e07801007387 */ /* 0x000fe80000100a00 */
[----:B------:R3:W-:Y:S01]  /*594a0*/  STL.64 [R1+0x6e8], R122 ;  /* 0x0006e87a01007387 */ /* 0x0007e20000100a00 */
[C---:B------:R-:W-:Y:S03]  /*594b0*/  HMMA.1688.F32.TF32 R100, R68.reuse, R34, R100 ;  /* 0x000000224464723c */ /* 0x040fe60000081064 */
[----:B---3--:R-:W3:Y:S04]  /*594c0*/  LDL.LU.64 R122, [R1+0x2870] ;  /* 0x00287000017a7983 */ /* 0x008ee80000300a00 */
[----:B------:R-:W3:Y:S04]  /*594d0*/  LDL.LU.64 R120, [R1+0x2868] ;  /* 0x0028680001787983 */ /* 0x000ee80000300a00 */
[----:B------:R-:W-:Y:S04]  /*594e0*/  STL.64 [R1+0x6d0], R116 ;  /* 0x0006d07401007387 */ /* 0x000fe80000100a00 */
[----:B------:R4:W-:Y:S01]  /*594f0*/  STL.64 [R1+0x6d8], R118 ;  /* 0x0006d87601007387 */ /* 0x0009e20000100a00 */
[C---:B------:R-:W-:Y:S03]  /*59500*/  HMMA.1688.F32.TF32 R92, R68.reuse, R42, R92 ;  /* 0x0000002a445c723c */ /* 0x040fe6000008105c */
[----:B----4-:R-:W4:Y:S05]  /*59510*/  LDL.LU.64 R118, [R1+0x2860] ;  /* 0x0028600001767983 */ /* 0x010f2a0000300a00 */
[C---:B------:R-:W-:Y:S01]  /*59520*/  HMMA.1688.F32.TF32 R88, R68.reuse, R46, R88 ;  /* 0x0000002e4458723c */ /* 0x040fe20000081058 */
[----:B------:R-:W4:Y:S07]  /*59530*/  LDL.LU.64 R116, [R1+0x2858] ;  /* 0x0028580001747983 */ /* 0x000f2e0000300a00 */
[----:B------:R-:W-:Y:S01]  /*59540*/  HMMA.1688.F32.TF32 R96, R68, R38, R96 ;  /* 0x000000264460723c */ /* 0x000fe20000081060 */
[----:B------:R-:W-:Y:S04]  /*59550*/  STL.64 [R1+0x6c0], R112 ;  /* 0x0006c07001007387 */ /* 0x000fe80000100a00 */
[----:B------:R1:W-:Y:S01]  /*59560*/  STL.64 [R1+0x6c8], R114 ;  /* 0x0006c87201007387 */ /* 0x0003e20000100a00 */
[----:B------:R-:W-:-:S02]  /*59570*/  IMAD.MOV.U32 R65, RZ, RZ, R110 ;  /* 0x000000ffff417224 */ /* 0x000fc400078e006e */
[----:B------:R-:W-:Y:S01]  /*59580*/  IMAD.MOV.U32 R64, RZ, RZ, R111 ;  /* 0x000000ffff407224 */ /* 0x000fe200078e006f */
[----:B-1----:R-:W2:Y:S04]  /*59590*/  LDL.LU.64 R114, [R1+0x2850] ;  /* 0x0028500001727983 */ /* 0x002ea80000300a00 */
[----:B------:R-:W2:Y:S04]  /*595a0*/  LDL.LU.64 R112, [R1+0x2848] ;  /* 0x0028480001707983 */ /* 0x000ea80000300a00 */
[----:B------:R1:W-:Y:S04]  /*595b0*/  STL.64 [R1+0x6b0], R212 ;  /* 0x0006b0d401007387 */ /* 0x0003e80000100a00 */
[----:B------:R1:W-:Y:S01]  /*595c0*/  STL.64 [R1+0x6b8], R214 ;  /* 0x0006b8d601007387 */ /* 0x0003e20000100a00 */
[----:B------:R-:W-:Y:S01]  /*595d0*/  HMMA.1688.F32.TF32 R76, R68, R54, R76 ;  /* 0x00000036444c723c */ /* 0x000fe2000008104c */
[----:B------:R-:W-:-:S02]  /*595e0*/  IMAD.MOV.U32 R57, RZ, RZ, R106 ;  /* 0x000000ffff397224 */ /* 0x000fc400078e006a */
[----:B-1----:R-:W2:Y:S04]  /*595f0*/  LDL.LU R212, [R1+0x4e0] ;  /* 0x0004e00001d47983 */ /* 0x002ea80000300800 */
[----:B------:R-:W2:Y:S04]  /*59600*/  LDL.LU R213, [R1+0x4e4] ;  /* 0x0004e40001d57983 */ /* 0x000ea80000300800 */
[----:B------:R-:W2:Y:S01]  /*59610*/  LDL.LU R214, [R1+0x4e8] ;  /* 0x0004e80001d67983 */ /* 0x000ea20000300800 */
[----:B------:R-:W-:-:S03]  /*59620*/  IMAD.MOV.U32 R56, RZ, RZ, R107 ;  /* 0x000000ffff387224 */ /* 0x000fc600078e006b */
[----:B------:R-:W2:Y:S01]  /*59630*/  LDL.LU R215, [R1+0x4ec] ;  /* 0x0004ec0001d77983 */ /* 0x000ea20000300800 */
[----:B------:R-:W-:-:S03]  /*59640*/  IMAD.MOV.U32 R61, RZ, RZ, R104 ;  /* 0x000000ffff3d7224 */ /* 0x000fc600078e0068 */
[----:B------:R1:W-:Y:S01]  /*59650*/  STL.64 [R1+0x6a0], R108 ;  /* 0x0006a06c01007387 */ /* 0x0003e20000100a00 */
[----:B------:R-:W-:-:S03]  /*59660*/  MOV R60, R105 ;  /* 0x00000069003c7202 */ /* 0x000fc60000000f00 */
[----:B------:R-:W3:Y:S01]  /*59670*/  LDL.LU.64 R110, [R1+0x2840] ;  /* 0x00284000016e7983 */ /* 0x000ee20000300a00 */
[----:B------:R-:W-:Y:S01]  /*59680*/  IMAD.MOV.U32 R49, RZ, RZ, R102 ;  /* 0x000000ffff317224 */ /* 0x000fe200078e0066 */
[----:B------:R-:W-:Y:S01]  /*59690*/  MOV R52, R101 ;  /* 0x0000006500347202 */ /* 0x000fe20000000f00 */
[----:B------:R-:W-:Y:S02]  /*596a0*/  IMAD.MOV.U32 R48, RZ, RZ, R103 ;  /* 0x000000ffff307224 */ /* 0x000fe400078e0067 */
[----:B------:R-:W-:Y:S01]  /*596b0*/  IMAD.MOV.U32 R53, RZ, RZ, R100 ;  /* 0x000000ffff357224 */ /* 0x000fe200078e0064 */
[----:B-1----:R-:W3:Y:S04]  /*596c0*/  LDL.LU.64 R108, [R1+0x2838] ;  /* 0x00283800016c7983 */ /* 0x002ee80000300a00 */
[----:B------:R-:W3:Y:S04]  /*596d0*/  LDL.LU.64 R106, [R1+0x2830] ;  /* 0x00283000016a7983 */ /* 0x000ee80000300a00 */
[----:B------:R-:W3:Y:S04]  /*596e0*/  LDL.LU.64 R104, [R1+0x2828] ;  /* 0x0028280001687983 */ /* 0x000ee80000300a00 */
[----:B------:R-:W3:Y:S04]  /*596f0*/  LDL.LU.64 R102, [R1+0x2820] ;  /* 0x0028200001667983 */ /* 0x000ee80000300a00 */
        /* <DEDUP_REMOVED lines=25> */
[----:B------:R-:W-:Y:S11]  /*59890*/  HMMA.1688.F32.TF32 R244, R68, R62, R244 ;  /* 0x0000003e44f4723c */ /* 0x000ff600000810f4 */
[----:B------:R-:W-:Y:S11]  /*598a0*/  @!UPT UIADD3 URZ, URZ, URZ, URZ ;  /* 0x0000003f3f3ff290 */ /* 0x000ff6000fffe03f */
[----:B------:R-:W-:Y:S01]  /*598b0*/  @!UPT UIADD3 URZ, URZ, URZ, URZ ;  /* 0x0000003f3f3ff290 */ /* 0x000fe2000fffe03f */
[----:B------:R-:W-:Y:S04]  /*598c0*/  STL.64 [R1+0x610], R244 ;  /* 0x000610f401007387 */ /* 0x000fe80000100a00 */
[----:B------:R-:W-:Y:S04]  /*598d0*/  STL.64 [R1+0x618], R246 ;  /* 0x000618f601007387 */ /* 0x000fe80000100a00 */
[----:B------:R-:W-:Y:S04]  /*598e0*/  LDS R244, [R252+0x16380] ;  /* 0x01638000fcf47984 */ /* 0x000fe80000000800 */
[----:B------:R-:W-:Y:S04]  /*598f0*/  LDS R246, [R252+0x17380] ;  /* 0x01738000fcf67984 */ /* 0x000fe80000000800 */
[----:B------:R-:W-:Y:S04]  /*59900*/  LDS R245, [R3+0x16380] ;  /* 0x0163800003f57984 */ /* 0x000fe80000000800 */
[----:B------:R-:W-:Y:S01]  /*59910*/  LDS R247, [R3+0x17380] ;  /* 0x0173800003f77984 */ /* 0x000fe20000000800 */
[----:B--2---:R-:W-:Y:S08]  /*59920*/  HMMA.1688.F32.TF32 R212, R80, R10, R212 ;  /* 0x0000000a50d4723c */ /* 0x004ff000000810d4 */
[----:B---3--:R-:W-:Y:S01]  /*59930*/  HMMA.1688.F32.TF32 R72, R68, R66, R72 ;  /* 0x000000424448723c */ /* 0x008fe20000081048 */
[----:B------:R-:W-:Y:S04]  /*59940*/  LDS R68, [R252+0x16300] ;  /* 0x01630000fc447984 */ /* 0x000fe80000000800 */
[----:B------:R-:W-:Y:S04]  /*59950*/  LDS R70, [R252+0x17300] ;  /* 0x01730000fc467984 */ /* 0x000fe80000000800 */
[----:B------:R-:W-:Y:S04]  /*59960*/  LDS R69, [R3+0x16300] ;  /* 0x0163000003457984 */ /* 0x000fe80000000800 */
[----:B------:R-:W1:Y:S10]  /*59970*/  LDS R71, [R3+0x17300] ;  /* 0x0173000003477984 */ /* 0x000e740000000800 */
[----:B------:R-:W-:Y:S04]  /*59980*/  STL.64 [R1+0x390], R72 ;  /* 0x0003904801007387 */ /* 0x000fe80000100a00 */
[----:B------:R2:W-:Y:S02]  /*59990*/  STL.64 [R1+0x398], R74 ;  /* 0x0003984a01007387 */ /* 0x0005e40000100a00 */
[C---:B--2---:R-:W-:Y:S08]  /*599a0*/  HMMA.1688.F32.TF32 R72, R80.reuse, R6, R76 ;  /* 0x000000065048723c */ /* 0x044ff0000008104c */
[C---:B------:R-:W-:Y:S08]  /*599b0*/  HMMA.1688.F32.TF32 R76, R80.reuse, R14, R84 ;  /* 0x0000000e504c723c */ /* 0x040ff00000081054 */
[C---:B------:R-:W-:Y:S07]  /*599c0*/  HMMA.1688.F32.TF32 R84, R80.reuse, R22, R92 ;  /* 0x000000165054723c */ /* 0x040fee000008105c */
[----:B------:R-:W-:Y:S04]  /*599d0*/  STL.64 [R1+0x600], R72 ;  /* 0x0006004801007387 */ /* 0x000fe80000100a00 */
[----:B------:R2:W-:Y:S04]  /*599e0*/  STL.64 [R1+0x608], R74 ;  /* 0x0006084a01007387 */ /* 0x0005e80000100a00 */
[----:B------:R-:W-:Y:S04]  /*599f0*/  STL.64 [R1+0x960], R212 ;  /* 0x000960d401007387 */ /* 0x000fe80000100a00 */
[----:B------:R-:W-:Y:S01]  /*59a00*/  STL.64 [R1+0x968], R214 ;  /* 0x000968d601007387 */ /* 0x000fe20000100a00 */
[C---:B--2---:R-:W-:Y:S03]  /*59a10*/  HMMA.1688.F32.TF32 R72, R80.reuse, R18, R88 ;  /* 0x000000125048723c */ /* 0x044fe60000081058 */
[----:B------:R-:W-:Y:S04]  /*59a20*/  STL.64 [R1+0x950], R76 ;  /* 0x0009504c01007387 */ /* 0x000fe80000100a00 */
[----:B------:R2:W-:Y:S02]  /*59a30*/  STL.64 [R1+0x958], R78 ;  /* 0x0009584e01007387 */ /* 0x0005e40000100a00 */
[----:B--2---:R-:W-:Y:S11]  /*59a40*/  HMMA.1688.F32.TF32 R76, R80, R26, R96 ;  /* 0x0000001a504c723c */ /* 0x004ff60000081060 */
[----:B------:R-:W-:Y:S03]  /*59a50*/  @!UPT UIADD3 URZ, URZ, URZ, URZ ;  /* 0x0000003f3f3ff290 */ /* 0x000fe6000fffe03f */
[----:B------:R-:W-:Y:S04]  /*59a60*/  STL.64 [R1+0x940], R72 ;  /* 0x0009404801007387 */ /* 0x000fe80000100a00 */
[----:B------:R2:W-:Y:S04]  /*59a70*/  STL.64 [R1+0x948], R74 ;  /* 0x0009484a01007387 */ /* 0x0005e80000100a00 */
[----:B------:R-:W-:Y:S04]  /*59a80*/  STL.64 [R1+0x930], R84 ;  /* 0x0009305401007387 */ /* 0x000fe80000100a00 */
[----:B------:R3:W-:Y:S01]  /*59a90*/  STL.64 [R1+0x938], R86 ;  /* 0x0009385601007387 */ /* 0x0007e20000100a00 */
[----:B--2---:R-:W-:Y:S01]  /*59aa0*/  IMAD.MOV.U32 R75, RZ, RZ, R76 ;  /* 0x000000ffff4b7224 */ /* 0x004fe200078e004c */
[----:B------:R-:W-:Y:S01]  /*59ab0*/  MOV R74, R77 ;  /* 0x0000004d004a7202 */ /* 0x000fe20000000f00 */
[----:B------:R-:W-:-:S02]  /*59ac0*/  IMAD.MOV.U32 R73, RZ, RZ, R78 ;  /* 0x000000ffff497224 */ /* 0x000fc400078e004e */
[----:B------:R-:W-:Y:S01]  /*59ad0*/  IMAD.MOV.U32 R72, RZ, RZ, R79 ;  /* 0x000000ffff487224 */ /* 0x000fe200078e004f */
[C---:B---3--:R-:W-:Y:S08]  /*59ae0*/  HMMA.1688.F32.TF32 R84, R80.reuse, R30, R100 ;  /* 0x0000001e5054723c */ /* 0x048ff00000081064 */
[C---:B------:R-:W-:Y:S08]  /*59af0*/  HMMA.1688.F32.TF32 R76, R80.reuse, R34, R104 ;  /* 0x00000022504c723c */ /* 0x040ff00000081068 */
[C---:B------:R-:W-:Y:S07]  /*59b00*/  HMMA.1688.F32.TF32 R88, R80.reuse, R38, R108 ;  /* 0x000000265058723c */ /* 0x040fee000008106c */
[----:B------:R-:W-:Y:S04]  /*59b10*/  STL.64 [R1+0x910], R84 ;  /* 0x0009105401007387 */ /* 0x000fe80000100a00 */
[----:B------:R2:W-:Y:S04]  /*59b20*/  STL.64 [R1+0x918], R86 ;  /* 0x0009185601007387 */ /* 0x0005e80000100a00 */
[----:B------:R-:W-:Y:S04]  /*59b30*/  STL.64 [R1+0x900], R76 ;  /* 0x0009004c01007387 */ /* 0x000fe80000100a00 */
[----:B------:R4:W-:Y:S01]  /*59b40*/  STL.64 [R1+0x908], R78 ;  /* 0x0009084e01007387 */ /* 0x0009e20000100a00 */
[C---:B--2---:R-:W-:Y:S08]  /*59b50*/  HMMA.1688.F32.TF32 R84, R80.reuse, R42, R112 ;  /* 0x0000002a5054723c */ /* 0x044ff00000081070 */
[C---:B----4-:R-:W-:Y:S01]  /*59b60*/  HMMA.1688.F32.TF32 R76, R80.reuse, R46, R116 ;  /* 0x0000002e504c723c */ /* 0x050fe20000081074 */
[----:B------:R-:W-:Y:S04]  /*59b70*/  STL.64 [R1+0x8f0], R88 ;  /* 0x0008f05801007387 */ /* 0x000fe80000100a00 */
[----:B------:R-:W-:Y:S10]  /*59b80*/  STL.64 [R1+0x8f8], R90 ;  /* 0x0008f85a01007387 */ /* 0x000ff40000100a00 */
[----:B------:R-:W-:Y:S04]  /*59b90*/  STL.64 [R1+0x8e0], R84 ;  /* 0x0008e05401007387 */ /* 0x000fe80000100a00 */
[----:B------:R-:W-:Y:S04]  /*59ba0*/  STL.64 [R1+0x8e8], R86 ;  /* 0x0008e85601007387 */ /* 0x000fe80000100a00 */
[----:B------:R-:W-:Y:S04]  /*59bb0*/  STL.64 [R1+0x8d0], R76 ;  /* 0x0008d04c01007387 */ /* 0x000fe80000100a00 */
[----:B------:R2:W-:Y:S02]  /*59bc0*/  STL.64 [R1+0x8d8], R78 ;  /* 0x0008d84e01007387 */ /* 0x0005e40000100a00 */
[C---:B--2---:R-:W-:Y:S08]  /*59bd0*/  HMMA.1688.F32.TF32 R76, R80.reuse, R58, R128 ;  /* 0x0000003a504c723c */ /* 0x044ff00000081080 */
[C---:B------:R-:W-:Y:S11]  /*59be0*/  HMMA.1688.F32.TF32 R84, R80.reuse, R54, R124 ;  /* 0x000000365054723c */ /* 0x040ff6000008107c */
[----:B------:R-:W-:Y:S05]  /*59bf0*/  @!UPT UIADD3 URZ, URZ, URZ, URZ ;  /* 0x0000003f3f3ff290 */ /* 0x000fea000fffe03f */
        /* <DEDUP_REMOVED lines=11> */
[----:B------:R-:W-:Y:S11]  /*59cb0*/  HMMA.1688.F32.TF32 R76, R80, R66, R136 ;  /* 0x00000042504c723c */ /* 0x000ff60000081088 */
[----:B------:R-:W-:Y:S11]  /*59cc0*/  @!UPT UIADD3 URZ, URZ, URZ, URZ ;  /* 0x0000003f3f3ff290 */ /* 0x000ff6000fffe03f */
[----:B------:R-:W-:Y:S02]  /*59cd0*/  @!UPT UIADD3 URZ, URZ, URZ, URZ ;  /* 0x0000003f3f3ff290 */ /* 0x000fe4000fffe03f */
[----:B------:R-:W-:Y:S01]  /*59ce0*/  IMAD.MOV.U32 R135, RZ, RZ, R76 ;  /* 0x000000ffff877224 */ /* 0x000fe200078e004c */
[----:B------:R-:W-:Y:S01]  /*59cf0*/  MOV R134, R77 ;  /* 0x0000004d00867202 */ /* 0x000fe20000000f00 */
[----:B------:R-:W-:Y:S02]  /*59d00*/  IMAD.MOV.U32 R133, RZ, RZ, R78 ;  /* 0x000000ffff857224 */ /* 0x000fe400078e004e */
[----:B------:R-:W-:Y:S02]  /*59d10*/  IMAD.MOV.U32 R132, RZ, RZ, R79 ;  /* 0x000000ffff847224 */ /* 0x000fe400078e004f */
[C---:B-1----:R-:W-:Y:S11]  /*59d20*/  HMMA.1688.F32.TF32 R76, R68.reuse, R10, R144 ;  /* 0x0000000a444c723c */ /* 0x042ff60000081090 */
[----:B------:R-:W-:Y:S11]  /*59d30*/  @!UPT UIADD3 URZ, URZ, URZ, URZ ;  /* 0x0000003f3f3ff290 */ /* 0x000ff6000fffe03f */
[----:B------:R-:W-:Y:S02]  /*59d40*/  @!UPT UIADD3 URZ, URZ, URZ, URZ ;  /* 0x0000003f3f3ff290 */ /* 0x000fe4000fffe03f */
[----:B------:R-:W-:Y:S01]  /*59d50*/  IMAD.MOV.U32 R139, RZ, RZ, R76 ;  /* 0x000000ffff8b7224 */ /* 0x000fe200078e004c */
[----:B------:R-:W-:Y:S01]  /*59d60*/  MOV R138, R77 ;  /* 0x0000004d008a7202 */ /* 0x000fe20000000f00 */
[----:B------:R-:W-:Y:S02]  /*59d70*/  IMAD.MOV.U32 R137, RZ, RZ, R78 ;  /* 0x000000ffff897224 */ /* 0x000fe400078e004e */
[----:B------:R-:W-:Y:S02]  /*59d80*/  IMAD.MOV.U32 R136, RZ, RZ, R79 ;  /* 0x000000ffff887224 */ /* 0x000fe400078e004f */
[----:B------:R-:W-:Y:S08]  /*59d90*/  HMMA.1688.F32.TF32 R76, R68, R14, R148 ;  /* 0x0000000e444c723c */ /* 0x000ff00000081094 */
[----:B------:R-:W-:Y:S08]  /*59da0*/  HMMA.1688.F32.TF32 R88, R80, R50, R120 ;  /* 0x000000325058723c */ /* 0x000ff00000081078 */
[----:B------:R-:W-:Y:S08]  /*59db0*/  HMMA.1688.F32.TF32 R80, R68, R6, R140 ;  /* 0x000000064450723c */ /* 0x000ff0000008108c */
[----:B------:R-:W-:Y:S01]  /*59dc0*/  IMAD.MOV.U32 R143, RZ, RZ, R76 ;  /* 0x000000ffff8f7224 */ /* 0x000fe200078e004c */
[----:B------:R-:W-:Y:S01]  /*59dd0*/  MOV R142, R77 ;  /* 0x0000004d008e7202 */ /* 0x000fe20000000f00 */
[----:B------:R-:W-:-:S02]  /*59de0*/  IMAD.MOV.U32 R141, RZ, RZ, R78 ;  /* 0x000000ffff8d7224 */ /* 0x000fc400078e004e */
[----:B------:R-:W-:Y:S02]  /*59df0*/  IMAD.MOV.U32 R140, RZ, RZ, R79 ;  /* 0x000000ffff8c7224 */ /* 0x000fe400078e004f */
[C---:B------:R-:W-:Y:S01]  /*59e00*/  HMMA.1688.F32.TF32 R76, R68.reuse, R18, R152 ;  /* 0x00000012444c723c */ /* 0x040fe20000081098 */
[----:B------:R-:W-:Y:S04]  /*59e10*/  STL.64 [R1+0x8c0], R88 ;  /* 0x0008c05801007387 */ /* 0x000fe80000100a00 */
[----:B------:R-:W-:Y:S11]  /*59e20*/  STL.64 [R1+0x8c8], R90 ;  /* 0x0008c85a01007387 */ /* 0x000ff60000100a00 */
[----:B------:R-:W-:Y:S08]  /*59e30*/  @!UPT UIADD3 URZ, URZ, URZ, URZ ;  /* 0x0000003f3f3ff290 */ /* 0x000ff0000fffe03f */
[----:B------:R-:W-:Y:S01]  /*59e40*/  IMAD.MOV.U32 R147, RZ, RZ, R76 ;  /* 0x000000ffff937224 */ /* 0x000fe200078e004c */
[----:B------:R-:W-:Y:S01]  /*59e50*/  MOV R146, R77 ;  /* 0x0000004d00927202 */ /* 0x000fe20000000f00 */
[----:B------:R-:W-:Y:S02]  /*59e60*/  IMAD.MOV.U32 R145, RZ, RZ, R78 ;  /* 0x000000ffff917224 */ /* 0x000fe400078e004e */
[----:B------:R-:W-:Y:S02]  /*59e70*/  IMAD.MOV.U32 R144, RZ, RZ, R79 ;  /* 0x000000ffff907224 */ /* 0x000fe400078e004f */
[C---:B------:R-:W-:Y:S01]  /*59e80*/  HMMA.1688.F32.TF32 R76, R68.reuse, R22, R156 ;  /* 0x00000016444c723c */ /* 0x040fe2000008109c */
[----:B------:R-:W-:Y:S04]  /*59e90*/  STL.64 [R1+0x8b0], R84 ;  /* 0x0008b05401007387 */ /* 0x000fe80000100a00 */
[----:B------:R1:W-:Y:S04]  /*59ea0*/  STL.64 [R1+0x8b8], R86 ;  /* 0x0008b85601007387 */ /* 0x0003e80000100a00 */
[----:B------:R-:W-:Y:S04]  /*59eb0*/  STL.64 [R1+0x5e0], R80 ;  /* 0x0005e05001007387 */ /* 0x000fe80000100a00 */
[----:B------:R2:W-:Y:S01]  /*59ec0*/  STL.64 [R1+0x5e8], R82 ;  /* 0x0005e85201007387 */ /* 0x0005e20000100a00 */
[C---:B-1----:R-:W-:Y:S09]  /*59ed0*/  HMMA.1688.F32.TF32 R84, R68.reuse, R26, R160 ;  /* 0x0000001a4454723c */ /* 0x042ff200000810a0 */
[----:B------:R-:W-:Y:S01]  /*59ee0*/  STL.64 [R1+0x3d0], R76 ;  /* 0x0003d04c01007387 */ /* 0x000fe20000100a00 */
[C---:B--2---:R-:W-:Y:S03]  /*59ef0*/  HMMA.1688.F32.TF32 R80, R68.reuse, R30, R164 ;  /* 0x0000001e4450723c */ /* 0x044fe600000810a4 */
[----:B------:R1:W-:Y:S05]  /*59f00*/  STL.64 [R1+0x3d8], R78 ;  /* 0x0003d84e01007387 */ /* 0x0003ea0000100a00 */
[----:B-1----:R-:W-:Y:S05]  /*59f10*/  HMMA.1688.F32.TF32 R76, R68, R34, R168 ;  /* 0x00000022444c723c */ /* 0x002fea00000810a8 */
[----:B------:R-:W-:Y:S04]  /*59f20*/  STL.64 [R1+0x3f0], R84 ;  /* 0x0003f05401007387 */ /* 0x000fe80000100a00 */
[----:B------:R-:W-:Y:S06]  /*59f30*/  STL.64 [R1+0x3f8], R86 ;  /* 0x0003f85601007387 */ /* 0x000fec0000100a00 */
[----:B------:R-:W-:Y:S04]  /*59f40*/  STL.64 [R1+0x410], R80 ;  /* 0x0004105001007387 */ /* 0x000fe80000100a00 */
[----:B------:R1:W-:Y:S05]  /*59f50*/  STL.64 [R1+0x418], R82 ;  /* 0x0004185201007387 */ /* 0x0003ea0000100a00 */
[----:B------:R-:W-:Y:S01]  /*59f60*/  IMAD.MOV.U32 R151, RZ, RZ, R76 ;  /* 0x000000ffff977224 */ /* 0x000fe200078e004c */
[----:B------:R-:W-:Y:S01]  /*59f70*/  MOV R150, R77 ;  /* 0x0000004d00967202 */ /* 0x000fe20000000f00 */
[----:B------:R-:W-:-:S02]  /*59f80*/  IMAD.MOV.U32 R149, RZ, RZ, R78 ;  /* 0x000000ffff957224 */ /* 0x000fc400078e004e */
[----:B------:R-:W-:Y:S01]  /*59f90*/  IMAD.MOV.U32 R148, RZ, RZ, R79 ;  /* 0x000000ffff947224 */ /* 0x000fe200078e004f */
[C---:B-1----:R-:W-:Y:S08]  /*59fa0*/  HMMA.1688.F32.TF32 R80, R68.reuse, R38, R172 ;  /* 0x000000264450723c */ /* 0x042ff000000810ac */
[----:B------:R-:W-:Y:S01]  /*59fb0*/  HMMA.1688.F32.TF32 R76, R68, R42, R176 ;  /* 0x0000002a444c723c */ /* 0x000fe200000810b0 */
[----:B------:R-:W-:Y:S01]  /*59fc0*/  IMAD.MOV.U32 R84, RZ, RZ, R197 ;  /* 0x000000ffff547224 */ /* 0x000fe200078e00c5 */
[----:B------:R-:W-:Y:S01]  /*59fd0*/  MOV R85, R198 ;  /* 0x000000c600557202 */ /* 0x000fe20000000f00 */
[----:B------:R-:W-:-:S02]  /*59fe0*/  IMAD.MOV.U32 R86, RZ, RZ, R199 ;  /* 0x000000ffff567224 */ /* 0x000fc400078e00c7 */
[----:B------:R-:W-:-:S10]  /*59ff0*/  IMAD.MOV.U32 R87, RZ, RZ, R192 ;  /* 0x000000ffff577224 */ /* 0x000fd400078e00c0 */
[----:B------:R-:W-:Y:S04]  /*5a000*/  STL.64 [R1+0x450], R80 ;  /* 0x0004505001007387 */ /* 0x000fe80000100a00 */
[----:B------:R1:W-:Y:S05]  /*5a010*/  STL.64 [R1+0x458], R82 ;  /* 0x0004585201007387 */ /* 0x0003ea0000100a00 */
[----:B------:R-:W-:Y:S01]  /*5a020*/  IMAD.MOV.U32 R155, RZ, RZ, R76 ;  /* 0x000000ffff9b7224 */ /* 0x000fe200078e004c */
[----:B------:R-:W-:Y:S01]  /*5a030*/  MOV R154, R77 ;  /* 0x0000004d009a7202 */ /* 0x000fe20000000f00 */
[----:B------:R-:W-:Y:S01]  /*5a040*/  IMAD.MOV.U32 R76, RZ, RZ, R201 ;  /* 0x000000ffff4c7224 */ /* 0x000fe200078e00c9 */
[----:B------:R-:W-:Y:S01]  /*5a050*/  MOV R77, R202 ;  /* 0x000000ca004d7202 */ /* 0x000fe20000000f00 */
[----:B------:R-:W-:Y:S01]  /*5a060*/  IMAD.MOV.U32 R153, RZ, RZ, R78 ;  /* 0x000000ffff997224 */ /* 0x000fe200078e004e */
[----:B------:R-:W2:Y:S01]  /*5a070*/  LDL.LU R201, [R1+0x27b4] ;  /* 0x0027b40001c97983 */ /* 0x000ea20000300800 */
[----:B------:R-:W-:-:S02]  /*5a080*/  IMAD.MOV.U32 R152, RZ, RZ, R79 ;  /* 0x000000ffff987224 */ /* 0x000fc400078e004f */
[----:B------:R-:W-:Y:S01]  /*5a090*/  IMAD.MOV.U32 R78, RZ, RZ, R203 ;  /* 0x000000ffff4e7224 */ /* 0x000fe200078e00cb */
[----:B------:R-:W2:Y:S01]  /*5a0a0*/  LDL.LU R202, [R1+0x27b0] ;  /* 0x0027b00001ca7983 */ /* 0x000ea20000300800 */
[----:B------:R-:W-:-:S03]  /*5a0b0*/  IMAD.MOV.U32 R79, RZ, RZ, R196 ;  /* 0x000000ffff4f7224 */ /* 0x000fc600078e00c4 */
[----:B------:R-:W2:Y:S04]  /*5a0c0*/  LDL.LU R203, [R1+0x27ac] ;  /* 0x0027ac0001cb7983 */ /* 0x000ea80000300800 */
        /* <DEDUP_REMOVED lines=19> */
[----:B------:R-:W1:Y:S04]  /*5a200*/  LDL.LU R180, [R1+0x277c] ;  /* 0x00277c0001b47983 */ /* 0x000e680000300800 */
[----:B------:R-:W1:Y:S01]  /*5a210*/  LDL.LU R181, [R1+0x2778] ;  /* 0x0027780001b57983 */ /* 0x000e620000300800 */
[----:B------:R-:W-:-:S03]  /*5a220*/  IMAD.MOV.U32 R92, RZ, RZ, R182 ;  /* 0x000000ffff5c7224 */ /* 0x000fc600078e00b6 */
[----:B------:R-:W2:Y:S01]  /*5a230*/  LDL.LU R100, [R1+0x4f0] ;  /* 0x0004f00001647983 */ /* 0x000ea20000300800 */
[----:B------:R-:W-:-:S03]  /*5a240*/  MOV R93, R183 ;  /* 0x000000b7005d7202 */ /* 0x000fc60000000f00 */
[----:B------:R-:W2:Y:S04]  /*5a250*/  LDL.LU R101, [R1+0x4f4] ;  /* 0x0004f40001657983 */ /* 0x000ea80000300800 */
[----:B------:R-:W2:Y:S04]  /*5a260*/  LDL.LU R102, [R1+0x4f8] ;  /* 0x0004f80001667983 */ /* 0x000ea80000300800 */
[----:B------:R-:W2:Y:S04]  /*5a270*/  LDL.LU R103, [R1+0x4fc] ;  /* 0x0004fc0001677983 */ /* 0x000ea80000300800 */
[----:B------:R-:W1:Y:S04]  /*5a280*/  LDL.LU R182, [R1+0x2774] ;  /* 0x0027740001b67983 */ /* 0x000e680000300800 */
[----:B------:R-:W1:Y:S01]  /*5a290*/  LDL.LU R183, [R1+0x2770] ;  /* 0x0027700001b77983 */ /* 0x000e620000300800 */
[----:B------:R-:W-:-:S02]  /*5a2a0*/  IMAD.MOV.U32 R94, RZ, RZ, R185 ;  /* 0x000000ffff5e7224 */ /* 0x000fc400078e00b9 */
[----:B------:R-:W-:Y:S01]  /*5a2b0*/  IMAD.MOV.U32 R95, RZ, RZ, R186 ;  /* 0x000000ffff5f7224 */ /* 0x000fe200078e00ba */
[----:B------:R-:W2:Y:S01]  /*5a2c0*/  LDL.LU R185, [R1+0x276c] ;  /* 0x00276c0001b97983 */ /* 0x000ea20000300800 */
[----:B------:R-:W-:Y:S01]  /*5a2d0*/  IMAD.MOV.U32 R212, RZ, RZ, R187 ;  /* 0x000000ffffd47224 */ /* 0x000fe200078e00bb */
[----:B------:R-:W-:Y:S02]  /*5a2e0*/  MOV R213, R190 ;  /* 0x000000be00d57202 */ /* 0x000fe40000000f00 */
[----:B------:R-:W2:Y:S01]  /*5a2f0*/  LDL.LU R186, [R1+0x2768] ;  /* 0x0027680001ba7983 */ /* 0x000ea20000300800 */
[----:B------:R-:W-:-:S03]  /*5a300*/  IMAD.MOV.U32 R214, RZ, RZ, R191 ;  /* 0x000000ffffd67224 */ /* 0x000fc600078e00bf */
[----:B------:R-:W2:Y:S04]  /*5a310*/  LDL.LU R187, [R1+0x2764] ;  /* 0x0027640001bb7983 */ /* 0x000ea80000300800 */
[----:B------:R-:W2:Y:S04]  /*5a320*/  LDL.LU R190, [R1+0x2760] ;  /* 0x0027600001be7983 */ /* 0x000ea80000300800 */
[----:B------:R-:W2:Y:S01]  /*5a330*/  LDL.LU R191, [R1+0x275c] ;  /* 0x00275c0001bf7983 */ /* 0x000ea20000300800 */
[----:B------:R-:W-:Y:S01]  /*5a340*/  IMAD.MOV.U32 R215, RZ, RZ, R9 ;  /* 0x000000ffffd77224 */ /* 0x000fe200078e0009 */
[----:B------:R-:W-:Y:S08]  /*5a350*/  HMMA.1688.F32.TF32 R88, R244, R54, R88 ;  /* 0x00000036f458723c */ /* 0x000ff00000081058 */
[C---:B-1----:R-:W-:Y:S08]  /*5a360*/  HMMA.1688.F32.TF32 R80, R68.reuse, R46, R180 ;  /* 0x0000002e4450723c */ /* 0x042ff000000810b4 */
[C---:B--2---:R-:W-:Y:S11]  /*5a370*/  HMMA.1688.F32.TF32 R104, R68.reuse, R54, R188 ;  /* 0x000000364468723c */ /* 0x044ff600000810bc */
[----:B------:R-:W-:Y:S05]  /*5a380*/  @!UPT UIADD3 URZ, URZ, URZ, URZ ;  /* 0x0000003f3f3ff290 */ /* 0x000fea000fffe03f */
[----:B------:R-:W-:Y:S01]  /*5a390*/  IMAD.MOV.U32 R159, RZ, RZ, R80 ;  /* 0x000000ffff9f7224 */ /* 0x000fe200078e0050 */
[----:B------:R-:W-:Y:S01]  /*5a3a0*/  MOV R158, R81 ;  /* 0x00000051009e7202 */ /* 0x000fe20000000f00 */
[----:B------:R-:W-:Y:S02]  /*5a3b0*/  IMAD.MOV.U32 R157, RZ, RZ, R82 ;  /* 0x000000ffff9d7224 */ /* 0x000fe400078e0052 */
[----:B------:R-:W-:Y:S02]  /*5a3c0*/  IMAD.MOV.U32 R156, RZ, RZ, R83 ;  /* 0x000000ffff9c7224 */ /* 0x000fe400078e0053 */
[C---:B------:R-:W-:Y:S08]  /*5a3d0*/  HMMA.1688.F32.TF32 R80, R68.reuse, R50, R184 ;  /* 0x000000324450723c */ /* 0x040ff000000810b8 */
[----:B----4-:R-:W-:Y:S01]  /*5a3e0*/  HMMA.1688.F32.TF32 R108, R68, R58, R192 ;  /* 0x0000003a446c723c */ /* 0x010fe200000810c0 */
[----:B------:R-:W-:Y:S04]  /*5a3f0*/  STL.64 [R1+0x4a0], R104 ;  /* 0x0004a06801007387 */ /* 0x000fe80000100a00 */
[----:B------:R1:W-:Y:S11]  /*5a400*/  STL.64 [R1+0x4a8], R106 ;  /* 0x0004a86a01007387 */ /* 0x0003f60000100a00 */
[----:B------:R-:W-:Y:S01]  /*5a410*/  IMAD.MOV.U32 R167, RZ, RZ, R80 ;  /* 0x000000ffffa77224 */ /* 0x000fe200078e0050 */
[----:B------:R-:W-:Y:S01]  /*5a420*/  MOV R166, R81 ;  /* 0x0000005100a67202 */ /* 0x000fe20000000f00 */
[----:B------:R-:W-:-:S02]  /*5a430*/  IMAD.MOV.U32 R165, RZ, RZ, R82 ;  /* 0x000000ffffa57224 */ /* 0x000fc400078e0052 */
[----:B------:R-:W-:Y:S02]  /*5a440*/  IMAD.MOV.U32 R164, RZ, RZ, R83 ;  /* 0x000000ffffa47224 */ /* 0x000fe400078e0053 */
[C---:B---3--:R-:W-:Y:S08]  /*5a450*/  HMMA.1688.F32.TF32 R80, R68.reuse, R62, R196 ;  /* 0x0000003e4450723c */ /* 0x048ff000000810c4 */
[----:B-1----:R-:W-:Y:S08]  /*5a460*/  HMMA.1688.F32.TF32 R104, R68, R66, R200 ;  /* 0x000000424468723c */ /* 0x002ff000000810c8 */
[C---:B------:R-:W-:Y:S01]  /*5a470*/  HMMA.1688.F32.TF32 R68, R244.reuse, R6, R204 ;  /* 0x00000006f444723c */ /* 0x040fe200000810cc */
        /* <DEDUP_REMOVED lines=10> */
[C---:B-1----:R-:W-:Y:S01]  /*5a520*/  HMMA.1688.F32.TF32 R68, R244.reuse, R18, R220 ;  /* 0x00000012f444723c */ /* 0x042fe200000810dc */
[----:B------:R-:W-:Y:S04]  /*5a530*/  LDS R18, [R252+0x19000] ;  /* 0x01900000fc127984 */ /* 0x000fe80000000800 */
[----:B------:R-:W-:Y:S04]  /*5a540*/  LDS R19, [R3+0x19000] ;  /* 0x0190000003137984 */ /* 0x000fe80000000800 */
        /* <DEDUP_REMOVED lines=12> */
[----:B------:R-:W-:Y:S04]  /*5a610*/  LDS R23, [R3+0x19100] ;  /* 0x0191000003177984 */ /* 0x000fe80000000800 */
[----:B------:R-:W-:Y:S04]  /*5a620*/  STL.64 [R1+0x4c0], R80 ;  /* 0x0004c05001007387 */ /* 0x000fe80000100a00 */
[----:B------:R1:W-:Y:S04]  /*5a630*/  STL.64 [R1+0x4c8], R82 ;  /* 0x0004c85201007387 */ /* 0x0003e80000100a00 */
[----:B------:R-:W-:Y:S04]  /*5a640*/  STL.64 [R1+0x4b0], R104 ;  /* 0x0004b06801007387 */ /* 0x000fe80000100a00 */
[----:B------:R-:W-:Y:S04]  /*5a650*/  STL.64 [R1+0x4b8], R106 ;  /* 0x0004b86a01007387 */ /* 0x000fe80000100a00 */
[----:B------:R-:W2:Y:S01]  /*5a660*/  LDL.LU R9, [R1+0x9c0] ;  /* 0x0009c00001097983 */ /* 0x000ea20000300800 */
[C---:B-1----:R-:W-:Y:S03]  /*5a670*/  HMMA.1688.F32.TF32 R80, R244.reuse, R34, R236 ;  /* 0x00000022f450723c */ /* 0x042fe600000810ec */
[----:B------:R-:W-:Y:S04]  /*5a680*/  STL.64 [R1+0x460], R68 ;  /* 0x0004604401007387 */ /* 0x000fe80000100a00 */
[----:B------:R1:W-:Y:S02]  /*5a690*/  STL.64 [R1+0x468], R70 ;  /* 0x0004684601007387 */ /* 0x0003e40000100a00 */
[C---:B-1----:R-:W-:Y:S02]  /*5a6a0*/  HMMA.1688.F32.TF32 R68, R244.reuse, R38, R240 ;  /* 0x00000026f444723c */ /* 0x042fe400000810f0 */
[----:B------:R-:W-:Y:S11]  /*5a6b0*/  LDS R240, [R252+0x18300] ;  /* 0x01830000fcf07984 */ /* 0x000ff60000000800 */
[----:B------:R-:W-:Y:S01]  /*5a6c0*/  @!UPT UIADD3 URZ, URZ, URZ, URZ ;  /* 0x0000003f3f3ff290 */ /* 0x000fe2000fffe03f */
[----:B------:R-:W-:Y:S01]  /*5a6d0*/  STL.64 [R1+0x440], R80 ;  /* 0x0004405001007387 */ /* 0x000fe20000100a00 */
[C---:B------:R-:W-:Y:S03]  /*5a6e0*/  HMMA.1688.F32.TF32 R100, R244.reuse, R42, R100 ;  /* 0x0000002af464723c */ /* 0x040fe60000081064 */
[----:B------:R1:W-:Y:S04]  /*5a6f0*/  STL.64 [R1+0x448], R82 ;  /* 0x0004485201007387 */ /* 0x0003e80000100a00 */
[----:B------:R-:W-:Y:S04]  /*5a700*/  LDS R242, [R252+0x19300] ;  /* 0x01930000fcf27984 */ /* 0x000fe80000000800 */
[----:B------:R-:W-:Y:S01]  /*5a710*/  LDS R241, [R3+0x18300] ;  /* 0x0183000003f17984 */ /* 0x000fe20000000800 */
[C---:B-1----:R-:W-:Y:S03]  /*5a720*/  HMMA.1688.F32.TF32 R80, R244.reuse, R46, R96 ;  /* 0x0000002ef450723c */ /* 0x042fe60000081060 */
[----:B------:R-:W-:Y:S04]  /*5a730*/  LDS R243, [R3+0x19300] ;  /* 0x0193000003f37984 */ /* 0x000fe80000000800 */
[----:B------:R-:W-:Y:S04]  /*5a740*/  STL.64 [R1+0x420], R68 ;  /* 0x0004204401007387 */ /* 0x000fe80000100a00 */
[----:B------:R1:W-:Y:S02]  /*5a750*/  STL.64 [R1+0x428], R70 ;  /* 0x0004284601007387 */ /* 0x0003e40000100a00 */
[C---:B-1----:R-:W-:Y:S02]  /*5a760*/  HMMA.1688.F32.TF32 R68, R244.reuse, R50, R92 ;  /* 0x00000032f444723c */ /* 0x042fe4000008105c */
[----:B------:R-:W-:Y:S04]  /*5a770*/  STL.64 [R1+0x400], R100 ;  /* 0x0004006401007387 */ /* 0x000fe80000100a00 */
[----:B------:R-:W-:Y:S04]  /*5a780*/  STL.64 [R1+0x408], R102 ;  /* 0x0004086601007387 */ /* 0x000fe80000100a00 */
[----:B------:R-:W-:Y:S04]  /*5a790*/  STL.64 [R1+0x3e0], R80 ;  /* 0x0003e05001007387 */ /* 0x000fe80000100a00 */
[----:B------:R1:W-:Y:S09]  /*5a7a0*/  STL.64 [R1+0x3e8], R82 ;  /* 0x0003e85201007387 */ /* 0x0003f20000100a00 */
[----:B------:R-:W-:Y:S01]  /*5a7b0*/  STL.64 [R1+0x3c0], R68 ;  /* 0x0003c04401007387 */ /* 0x000fe20000100a00 */
[C---:B-1----:R-:W-:Y:S03]  /*5a7c0*/  HMMA.1688.F32.TF32 R80, R244.reuse, R58, R84 ;  /* 0x0000003af450723c */ /* 0x042fe60000081054 */
[----:B------:R1:W-:Y:S05]  /*5a7d0*/  STL.64 [R1+0x3c8], R70 ;  /* 0x0003c84601007387 */ /* 0x0003ea0000100a00 */
[----:B-1----:R-:W-:Y:S01]  /*5a7e0*/  HMMA.1688.F32.TF32 R68, R244, R62, R76 ;  /* 0x0000003ef444723c */ /* 0x002fe2000008104c */
[----:B------:R-:W-:Y:S04]  /*5a7f0*/  STL.64 [R1+0x3a0], R88 ;  /* 0x0003a05801007387 */ /* 0x000fe80000100a00 */
[----:B------:R-:W-:Y:S01]  /*5a800*/  STL.64 [R1+0x3a8], R90 ;  /* 0x0003a85a01007387 */ /* 0x000fe20000100a00 */
[----:B------:R-:W-:-:S09]  /*5a810*/  IMAD.MOV.U32 R92, RZ, RZ, R13 ;  /* 0x000000ffff5c7224 */ /* 0x000fd200078e000d */
[----:B------:R-:W-:Y:S01]  /*5a820*/  STL.64 [R1+0x1f0], R80 ;  /* 0x0001f05001007387 */ /* 0x000fe20000100a00 */
[----:B------:R-:W-:-:S03]  /*5a830*/  MOV R93, R16 ;  /* 0x00000010005d7202 */ /* 0x000fc60000000f00 */
[----:B------:R-:W-:Y:S01]  /*5a840*/  STL.64 [R1+0x1f8], R82 ;  /* 0x0001f85201007387 */ /* 0x000fe20000100a00 */
[----:B------:R-:W-:Y:S02]  /*5a850*/  IMAD.MOV.U32 R94, RZ, RZ, R17 ;  /* 0x000000ffff5e7224 */ /* 0x000fe400078e0011 */
[----:B------:R-:W-:Y:S01]  /*5a860*/  IMAD.MOV.U32 R95, RZ, RZ, R5 ;  /* 0x000000ffff5f7224 */ /* 0x000fe200078e0005 */
[----:B------:R-:W-:Y:S01]  /*5a870*/  MOV R77, R8 ;  /* 0x00000008004d7202 */ /* 0x000fe20000000f00 */
[----:B------:R-:W-:Y:S01]  /*5a880*/  IMAD.MOV.U32 R76, RZ, RZ, R12 ;  /* 0x000000ffff4c7224 */ /* 0x000fe200078e000c */
[----:B------:R-:W-:Y:S04]  /*5a890*/  STL.64 [R1+0xe0], R68 ;  /* 0x0000e04401007387 */ /* 0x000fe80000100a00 */
[----:B------:R-:W-:Y:S04]  /*5a8a0*/  STL.64 [R1+0xe8], R70 ;  /* 0x0000e84601007387 */ /* 0x000fe80000100a00 */
[----:B------:R-:W3:Y:S04]  /*5a8b0*/  LDL.LU R13, [R1+0x2758] ;  /* 0x00275800010d7983 */ /* 0x000ee80000300800 */
[----:B------:R-:W4:Y:S01]  /*5a8c0*/  LDL.LU R16, [R1+0x2754] ;  /* 0x0027540001107983 */ /* 0x000f220000300800 */
[----:B------:R-:W-:-:S03]  /*5a8d0*/  IMAD.MOV.U32 R78, RZ, RZ, R4 ;  /* 0x000000ffff4e7224 */ /* 0x000fc600078e0004 */
[----:B------:R-:W4:Y:S04]  /*5a8e0*/  LDL.LU R17, [R1+0x2750] ;  /* 0x0027500001117983 */ /* 0x000f280000300800 */
[----:B------:R-:W4:Y:S04]  /*5a8f0*/  LDL.LU R5, [R1+0x274c] ;  /* 0x00274c0001057983 */ /* 0x000f280000300800 */
[----:B------:R-:W4:Y:S04]  /*5a900*/  LDL.LU R12, [R1+0x2748] ;  /* 0x00274800010c7983 */ /* 0x000f280000300800 */
[----:B------:R-:W4:Y:S04]  /*5a910*/  LDL.LU R8, [R1+0x2744] ;  /* 0x0027440001087983 */ /* 0x000f280000300800 */
[----:B------:R-:W4:Y:S04]  /*5a920*/  LDL.LU R4, [R1+0x2740] ;  /* 0x0027400001047983 */ /* 0x000f280000300800 */
[----:B------:R-:W4:Y:S04]  /*5a930*/  LDL.LU R79, [R1+0xbc] ;  /* 0x0000bc00014f7983 */ /* 0x000f280000300800 */
[----:B------:R-:W4:Y:S01]  /*5a940*/  LDL.LU R96, [R1+0xc0] ;  /* 0x0000c00001607983 */ /* 0x000f220000300800 */
[----:B------:R-:W-:Y:S11]  /*5a950*/  HMMA.1688.F32.TF32 R244, R244, R66, R212 ;  /* 0x00000042f4f4723c */ /* 0x000ff600000810d4 */
[----:B------:R-:W-:Y:S11]  /*5a960*/  @!UPT UIADD3 URZ, URZ, URZ, URZ ;  /* 0x0000003f3f3ff290 */ /* 0x000ff6000fffe03f */
[----:B------:R-:W-:Y:S01]  /*5a970*/  @!UPT UIADD3 URZ, URZ, URZ, URZ ;  /* 0x0000003f3f3ff290 */ /* 0x000fe2000fffe03f */
[----:B------:R-:W-:Y:S04]  /*5a980*/  STL.64 [R1+0x26d8], R246 ;  /* 0x0026d8f601007387 */ /* 0x000fe80000100a00 */
[----:B------:R-:W-:Y:S01]  /*5a990*/  STL.64 [R1+0x26d0], R244 ;  /* 0x0026d0f401007387 */ /* 0x000fe20000100a00 */
[----:B------:R-:W-:Y:S01]  /*5a9a0*/  IMAD.MOV.U32 R86, RZ, RZ, R2 ;  /* 0x000000ffff567224 */ /* 0x000fe200078e0002 */
[----:B------:R-:W-:Y:S02]  /*5a9b0*/  MOV R87, R0 ;  /* 0x0000000000577202 */ /* 0x000fe40000000f00 */
[----:B--2---:R-:W-:Y:S04]  /*5a9c0*/  LDSM.16.M88.4 R236, [R9+0x44180] ;  /* 0x0441800009ec783b */ /* 0x004fe80000000200 */
[----:B------:R-:W-:Y:S04]  /*5a9d0*/  LDSM.16.M88.4 R232, [R9+0x46180] ;  /* 0x0461800009e8783b */ /* 0x000fe80000000200 */
        /* <DEDUP_REMOVED lines=10> */
[----:B------:R-:W-:Y:S01]  /*5aa80*/  LDSM.16.M88.4 R188, [R9+0x5c180] ;  /* 0x05c1800009bc783b */ /* 0x000fe20000000200 */
[----:B---3--:R-:W-:Y:S01]  /*5aa90*/  MOV R99, R13 ;  /* 0x0000000d00637202 */ /* 0x008fe20000000f00 */
[----:B----4-:R-:W-:-:S02]  /*5aaa0*/  IMAD.MOV.U32 R102, RZ, RZ, R5 ;  /* 0x000000ffff667224 */ /* 0x010fc400078e0005 */
[----:B------:R-:W-:Y:S02]  /*5aab0*/  IMAD.MOV.U32 R100, RZ, RZ, R12 ;  /* 0x000000ffff647224 */ /* 0x000fe400078e000c */
[----:B------:R-:W1:Y:S01]  /*5aac0*/  LDSM.16.M88.4 R12, [R9+0x40180] ;  /* 0x04018000090c783b */ /* 0x000e620000000200 */
[----:B------:R-:W-:-:S03]  /*5aad0*/  MOV R103, R4 ;  /* 0x0000000400677202 */ /* 0x000fc60000000f00 */
[----:B------:R-:W2:Y:S01]  /*5aae0*/  LDSM.16.M88.4 R4, [R9+0x42180] ;  /* 0x042180000904783b */ /* 0x000ea20000000200 */
[----:B------:R-:W-:Y:S02]  /*5aaf0*/  IMAD.MOV.U32 R97, RZ, RZ, R17 ;  /* 0x000000ffff617224 */ /* 0x000fe400078e0011 */
[----:B------:R-:W-:Y:S01]  /*5ab00*/  IMAD.MOV.U32 R98, RZ, RZ, R16 ;  /* 0x000000ffff627224 */ /* 0x000fe200078e0010 */
[----:B------:R-:W-:Y:S04]  /*5ab10*/  LDS R17, [R3+0x18000] ;  /* 0x0180000003117984 */ /* 0x000fe80000000800 */
[----:B------:R-:W3:Y:S01]  /*5ab20*/  LDS R16, [R252+0x18000] ;  /* 0x01800000fc107984 */ /* 0x000ee20000000800 */
[----:B------:R-:W-:-:S03]  /*5ab30*/  IMAD.MOV.U32 R101, RZ, RZ, R8 ;  /* 0x000000ffff657224 */ /* 0x000fc600078e0008 */
[----:B------:R-:W4:Y:S04]  /*5ab40*/  LDSM.16.M88.4 R8, [R9+0x5e180] ;  /* 0x05e180000908783b */ /* 0x000f280000000200 */
[----:B-1----:R-:W-:Y:S04]  /*5ab50*/  STL [R1+0x26e4], R14 ;  /* 0x0026e40e01007387 */ /* 0x002fe80000100800 */
[----:B------:R-:W-:Y:S04]  /*5ab60*/  STL [R1+0x26e0], R15 ;  /* 0x0026e00f01007387 */ /* 0x000fe80000100800 */
[----:B--2---:R-:W-:Y:S04]  /*5ab70*/  STL [R1+0x26ec], R6 ;  /* 0x0026ec0601007387 */ /* 0x004fe80000100800 */
        /* <DEDUP_REMOVED lines=27> */
[----:B------:R-:W2:Y:S01]  /*5ad30*/  LDL.LU R88, [R1+0x90] ;  /* 0x0000900001587983 */ /* 0x000ea20000300800 */
[----:B---3--:R-:W-:Y:S03]  /*5ad40*/  HMMA.1688.F32.TF32 R68, R16, R12, R100 ;  /* 0x0000000c1044723c */ /* 0x008fe60000081064 */
[----:B------:R-:W2:Y:S04]  /*5ad50*/  LDL.LU R89, [R1+0x94] ;  /* 0x0000940001597983 */ /* 0x000ea80000300800 */
[----:B------:R-:W2:Y:S04]  /*5ad60*/  LDL.LU R90, [R1+0x98] ;  /* 0x00009800015a7983 */ /* 0x000ea80000300800 */
[----:B------:R-:W2:Y:S04]  /*5ad70*/  LDL.LU R91, [R1+0x9c] ;  /* 0x00009c00015b7983 */ /* 0x000ea80000300800 */
[----:B----4-:R-:W-:Y:S04]  /*5ad80*/  STL [R1+0x25e4], R10 ;  /* 0x0025e40a01007387 */ /* 0x010fe80000100800 */
[----:B------:R-:W-:Y:S04]  /*5ad90*/  STL [R1+0x25e0], R11 ;  /* 0x0025e00b01007387 */ /* 0x000fe80000100800 */
[----:B------:R1:W-:Y:S01]  /*5ada0*/  STL.64 [R1+0xd0], R68 ;  /* 0x0000d04401007387 */ /* 0x0003e20000100a00 */
[----:B------:R-:W-:-:S02]  /*5adb0*/  IMAD.MOV.U32 R2, RZ, RZ, R70 ;  /* 0x000000ffff027224 */ /* 0x000fc400078e0046 */
        /* <DEDUP_REMOVED lines=8> */
[C---:B------:R-:W-:Y:S01]  /*5ae40*/  HMMA.1688.F32.TF32 R68, R16.reuse, R236, R76 ;  /* 0x000000ec1044723c */ /* 0x040fe2000008104c */
[----:B------:R-:W3:Y:S11]  /*5ae50*/  LDL.LU R76, [R1+0x70] ;  /* 0x00007000014c7983 */ /* 0x000ef60000300800 */
[----:B------:R-:W-:Y:S11]  /*5ae60*/  @!UPT UIADD3 URZ, URZ, URZ, URZ ;  /* 0x0000003f3f3ff290 */ /* 0x000ff6000fffe03f */
[----:B------:R-:W-:Y:S04]  /*5ae70*/  STL.64 [R1+0xb0], R68 ;  /* 0x0000b04401007387 */ /* 0x000fe80000100a00 */
[----:B------:R1:W-:Y:S04]  /*5ae80*/  STL.64 [R1+0xb8], R70 ;  /* 0x0000b84601007387 */ /* 0x0003e80000100a00 */
[----:B------:R-:W3:Y:S04]  /*5ae90*/  LDL.LU R77, [R1+0x74] ;  /* 0x00007400014d7983 */ /* 0x000ee80000300800 */
[----:B------:R-:W3:Y:S04]  /*5aea0*/  LDL.LU R78, [R1+0x78] ;  /* 0x00007800014e7983 */ /* 0x000ee80000300800 */
[----:B------:R-:W3:Y:S01]  /*5aeb0*/  LDL.LU R79, [R1+0x7c] ;  /* 0x00007c00014f7983 */ /* 0x000ee20000300800 */
[----:B-1----:R-:W-:Y:S01]  /*5aec0*/  HMMA.1688.F32.TF32 R68, R16, R232, R92 ;  /* 0x000000e81044723c */ /* 0x002fe2000008105c */
[----:B------:R-:W-:-:S02]  /*5aed0*/  IMAD.MOV.U32 R84, RZ, RZ, R25 ;  /* 0x000000ffff547224 */ /* 0x000fc400078e0019 */
[----:B------:R-:W-:Y:S01]  /*5aee0*/  IMAD.MOV.U32 R85, RZ, RZ, R24 ;  /* 0x000000ffff557224 */ /* 0x000fe200078e0018 */
[----:B------:R-:W-:Y:S04]  /*5aef0*/  LDS R25, [R3+0x18080] ;  /* 0x0180800003197984 */ /* 0x000fe80000000800 */
[----:B------:R-:W1:Y:S11]  /*5af00*/  LDS R24, [R252+0x18080] ;  /* 0x01808000fc187984 */ /* 0x000e760000000800 */
[----:B------:R-:W-:Y:S05]  /*5af10*/  @!UPT UIADD3 URZ, URZ, URZ, URZ ;  /* 0x0000003f3f3ff290 */ /* 0x000fea000fffe03f */
[----:B------:R-:W-:Y:S01]  /*5af20*/  IMAD.MOV.U32 R194, RZ, RZ, R68 ;  /* 0x000000ffffc27224 */ /* 0x000fe200078e0044 */
[----:B------:R-:W-:Y:S01]  /*5af30*/  MOV R195, R69 ;  /* 0x0000004500c37202 */ /* 0x000fe20000000f00 */
[----:B------:R-:W-:Y:S02]  /*5af40*/  IMAD.MOV.U32 R198, RZ, RZ, R70 ;  /* 0x000000ffffc67224 */ /* 0x000fe400078e0046 */
[----:B------:R-:W-:Y:S02]  /*5af50*/  IMAD.MOV.U32 R199, RZ, RZ, R71 ;  /* 0x000000ffffc77224 */ /* 0x000fe400078e0047 */
        /* <DEDUP_REMOVED lines=11> */
[----:B------:R-:W-:Y:S03]  /*5b010*/  HMMA.1688.F32.TF32 R68, R16, R224, R84 ;  /* 0x000000e01044723c */ /* 0x000fe60000081054 */
[----:B------:R-:W-:Y:S04]  /*5b020*/  STL [R1+0x269c], R207 ;  /* 0x00269ccf01007387 */ /* 0x000fe80000100800 */
[----:B------:R-:W-:Y:S04]  /*5b030*/  STL [R1+0x2698], R206 ;  /* 0x002698ce01007387 */ /* 0x000fe80000100800 */
[----:B------:R2:W-:Y:S04]  /*5b040*/  STL [R1+0x2684], R202 ;  /* 0x002684ca01007387 */ /* 0x0005e80000100800 */
[----:B------:R1:W-:Y:S04]  /*5b050*/  STL [R1+0x2680], R203 ;  /* 0x002680cb01007387 */ /* 0x0003e80000100800 */
        /* <DEDUP_REMOVED lines=8> */
[----:B------:R1:W-:Y:S04]  /*5b0e0*/  STL [R1+0x26ac], R223 ;  /* 0x0026acdf01007387 */ /* 0x0003e80000100800 */
[----:B------:R1:W-:Y:S04]  /*5b0f0*/  STL [R1+0x26a8], R222 ;  /* 0x0026a8de01007387 */ /* 0x0003e80000100800 */
[----:B------:R1:W-:Y:S04]  /*5b100*/  STL [R1+0x26a4], R219 ;  /* 0x0026a4db01007387 */ /* 0x0003e80000100800 */
[----:B------:R1:W-:Y:S04]  /*5b110*/  STL [R1+0x26a0], R218 ;  /* 0x0026a0da01007387 */ /* 0x0003e80000100800 */
[----:B------:R-:W4:Y:S04]  /*5b120*/  LDL.LU R100, [R1+0x50] ;  /* 0x0000500001647983 */ /* 0x000f280000300800 */
[----:B------:R-:W4:Y:S04]  /*5b130*/  LDL.LU R101, [R1+0x54] ;  /* 0x0000540001657983 */ /* 0x000f280000300800 */
[----:B------:R-:W4:Y:S04]  /*5b140*/  LDL.LU R102, [R1+0x58] ;  /* 0x0000580001667983 */ /* 0x000f280000300800 */
[----:B------:R-:W4:Y:S01]  /*5b150*/  LDL.LU R103, [R1+0x5c] ;  /* 0x00005c0001677983 */ /* 0x000f220000300800 */
[----:B---3--:R-:W-:Y:S03]  /*5b160*/  HMMA.1688.F32.TF32 R68, R16, R220, R76 ;  /* 0x000000dc1044723c */ /* 0x008fe6000008104c */
[----:B------:R-:W3:Y:S04]  /*5b170*/  LDL.LU R76, [R1] ;  /* 0x00000000014c7983 */ /* 0x000ee80000300800 */
        /* <DEDUP_REMOVED lines=21> */
[----:B------:R-:W-:-:S02]  /*5b2d0*/  IMAD.MOV.U32 R214, RZ, RZ, R70 ;  /* 0x000000ffffd67224 */ /* 0x000fc400078e0046 */
[----:B------:R-:W-:-:S05]  /*5b2e0*/  IMAD.MOV.U32 R215, RZ, RZ, R71 ;  /* 0x000000ffffd77224 */ /* 0x000fca00078e0047 */
[----:B------:R1:W-:Y:S04]  /*5b2f0*/  STL [R1+0x26bc], R215 ;  /* 0x0026bcd701007387 */ /* 0x0003e80000100800 */
[----:B------:R1:W-:Y:S04]  /*5b300*/  STL [R1+0x26b8], R214 ;  /* 0x0026b8d601007387 */ /* 0x0003e80000100800 */
[----:B------:R1:W-:Y:S04]  /*5b310*/  STL [R1+0x26b4], R211 ;  /* 0x0026b4d301007387 */ /* 0x0003e80000100800 */
[----:B------:R1:W-:Y:S01]  /*5b320*/  STL [R1+0x26b0], R210 ;  /* 0x0026b0d201007387 */ /* 0x0003e20000100800 */
[C---:B--2---:R-:W-:Y:S11]  /*5b330*/  HMMA.1688.F32.TF32 R68, R16.reuse, R216, R104 ;  /* 0x000000d81044723c */ /* 0x044ff60000081068 */
[----:B------:R-:W-:Y:S11]  /*5b340*/  @!UPT UIADD3 URZ, URZ, URZ, URZ ;  /* 0x0000003f3f3ff290 */ /* 0x000ff6000fffe03f */
[----:B------:R-:W-:Y:S02]  /*5b350*/  @!UPT UIADD3 URZ, URZ, URZ, URZ ;  /* 0x0000003f3f3ff290 */ /* 0x000fe4000fffe03f */
[----:B----4-:R-:W-:Y:S01]  /*5b360*/  IMAD.MOV.U32 R198, RZ, RZ, R68 ;  /* 0x000000ffffc67224 */ /* 0x010fe200078e0044 */
[----:B-1----:R-:W-:Y:S01]  /*5b370*/  MOV R199, R69 ;  /* 0x0000004500c77202 */ /* 0x002fe20000000f00 */
        /* <DEDUP_REMOVED lines=17> */
[----:B------:R1:W-:Y:S04]  /*5b490*/  STL [R1+0x26cc], R203 ;  /* 0x0026cccb01007387 */ /* 0x0003e80000100800 */
[----:B------:R2:W-:Y:S04]  /*5b4a0*/  STL [R1+0x26c8], R202 ;  /* 0x0026c8ca01007387 */ /* 0x0005e80000100800 */
[----:B------:R3:W-:Y:S11]  /*5b4b0*/  STL [R1+0x26c4], R199 ;  /* 0x0026c4c701007387 */ /* 0x0007f60000100800 */
[----:B------:R-:W-:Y:S04]  /*5b4c0*/  @!UPT UIADD3 URZ, URZ, URZ, URZ ;  /* 0x0000003f3f3ff290 */ /* 0x000fe8000fffe03f */
[----:B------:R-:W-:Y:S01]  /*5b4d0*/  IMAD.MOV.U32 R223, RZ, RZ, R68 ;  /* 0x000000ffffdf7224 */ /* 0x000fe200078e0044 */
[----:B------:R-:W-:Y:S01]  /*5b4e0*/  MOV R222, R69 ;  /* 0x0000004500de7202 */ /* 0x000fe20000000f00 */
[----:B------:R-:W-:Y:S02]  /*5b4f0*/  IMAD.MOV.U32 R219, RZ, RZ, R70 ;  /* 0x000000ffffdb7224 */ /* 0x000fe400078e0046 */
[----:B------:R-:W-:Y:S02]  /*5b500*/  IMAD.MOV.U32 R218, RZ, RZ, R71 ;  /* 0x000000ffffda7224 */ /* 0x000fe400078e0047 */
[----:B------:R-:W-:Y:S01]  /*5b510*/  HMMA.1688.F32.TF32 R68, R16, R200, R88 ;  /* 0x000000c81044723c */ /* 0x000fe20000081058 */
        /* <DEDUP_REMOVED lines=12> */
[----:B------:R-:W-:Y:S01]  /*5b5e0*/  MOV R214, R69 ;  /* 0x0000004500d67202 */ /* 0x000fe20000000f00 */
[----:B------:R-:W-:Y:S02]  /*5b5f0*/  IMAD.MOV.U32 R211, RZ, RZ, R70 ;  /* 0x000000ffffd37224 */ /* 0x000fe400078e0046 */
        /* <DEDUP_REMOVED lines=26> */
[----:B-1----:R-:W-:-:S03]  /*5b7a0*/  IMAD.MOV.U32 R203, RZ, RZ, R68 ;  /* 0x000000ffffcb7224 */ /* 0x002fc600078e0044 */
[----:B------:R-:W4:Y:S01]  /*5b7b0*/  LDL.LU R106, [R1+0x1a8] ;  /* 0x0001a800016a7983 */ /* 0x000f220000300800 */
[----:B--2---:R-:W-:Y:S01]  /*5b7c0*/  MOV R202, R69 ;  /* 0x0000004500ca7202 */ /* 0x004fe20000000f00 */
[----:B---3--:R-:W-:Y:S02]  /*5b7d0*/  IMAD.MOV.U32 R199, RZ, RZ, R70 ;  /* 0x000000ffffc77224 */ /* 0x008fe400078e0046 */
[----:B------:R-:W2:Y:S01]  /*5b7e0*/  LDL.LU R107, [R1+0x1ac] ;  /* 0x0001ac00016b7983 */ /* 0x000ea20000300800 */
[----:B------:R-:W-:Y:S01]  /*5b7f0*/  IMAD.MOV.U32 R198, RZ, RZ, R71 ;  /* 0x000000ffffc67224 */ /* 0x000fe200078e0047 */
[----:B------:R-:W-:Y:S01]  /*5b800*/  MOV R91, R249 ;  /* 0x000000f9005b7202 */ /* 0x000fe20000000f00 */
[----:B------:R-:W-:Y:S01]  /*5b810*/  IMAD.MOV.U32 R90, RZ, RZ, R248 ;  /* 0x000000ffff5a7224 */ /* 0x000fe200078e00f8 */
[----:B------:R-:W3:Y:S01]  /*5b820*/  LDL.LU R88, [R1+0x160] ;  /* 0x0001600001587983 */ /* 0x000ee20000300800 */
[----:B------:R-:W-:Y:S03]  /*5b830*/  HMMA.1688.F32.TF32 R68, R16, R192, R76 ;  /* 0x000000c01044723c */ /* 0x000fe6000008104c */
[----:B------:R-:W3:Y:S04]  /*5b840*/  LDL.LU R89, [R1+0x164] ;  /* 0x0001640001597983 */ /* 0x000ee80000300800 */
[----:B------:R-:W2:Y:S01]  /*5b850*/  LDL.LU R248, [R1+0x273c] ;  /* 0x00273c0001f87983 */ /* 0x000ea20000300800 */
[----:B------:R-:W-:-:S02]  /*5b860*/  IMAD.MOV.U32 R76, RZ, RZ, R250 ;  /* 0x000000ffff4c7224 */ /* 0x000fc400078e00fa */
[----:B------:R-:W-:Y:S01]  /*5b870*/  IMAD.MOV.U32 R77, RZ, RZ, R251 ;  /* 0x000000ffff4d7224 */ /* 0x000fe200078e00fb */
[----:B------:R-:W2:Y:S04]  /*5b880*/  LDL.LU R249, [R1+0x2738] ;  /* 0x0027380001f97983 */ /* 0x000ea80000300800 */
[----:B------:R-:W2:Y:S04]  /*5b890*/  LDL.LU R250, [R1+0x2734] ;  /* 0x0027340001fa7983 */ /* 0x000ea80000300800 */
[----:B------:R-:W2:Y:S04]  /*5b8a0*/  LDL.LU R251, [R1+0x2730] ;  /* 0x0027300001fb7983 */ /* 0x000ea80000300800 */
        /* <DEDUP_REMOVED lines=8> */
[----:B------:R-:W-:Y:S01]  /*5b930*/  MOV R87, R20 ;  /* 0x0000001400577202 */ /* 0x000fe20000000f00 */
[----:B------:R-:W-:Y:S01]  /*5b940*/  IMAD.MOV.U32 R86, RZ, RZ, R21 ;  /* 0x000000ffff567224 */ /* 0x000fe200078e0015 */
[----:B------:R-:W-:Y:S04]  /*5b950*/  LDS R20, [R252+0x18100] ;  /* 0x01810000fc147984 */ /* 0x000fe80000000800 */
[----:B------:R-:W1:Y:S01]  /*5b960*/  LDS R21, [R3+0x18100] ;  /* 0x0181000003157984 */ /* 0x000e620000000800 */
[----:B----4-:R-:W-:Y:S08]  /*5b970*/  HMMA.1688.F32.TF32 R68, R24, R236, R112 ;  /* 0x000000ec1844723c */ /* 0x010ff00000081070 */
[C---:B--2---:R-:W-:Y:S08]  /*5b980*/  HMMA.1688.F32.TF32 R248, R16.reuse, R188, R248 ;  /* 0x000000bc10f8723c */ /* 0x044ff000000810f8 */
[----:B------:R-:W-:Y:S11]  /*5b990*/  HMMA.1688.F32.TF32 R16, R16, R8, R80 ;  /* 0x000000081010723c */ /* 0x000ff60000081050 */
[----:B------:R-:W-:Y:S04]  /*5b9a0*/  @!UPT UIADD3 URZ, URZ, URZ, URZ ;  /* 0x0000003f3f3ff290 */ /* 0x000fe8000fffe03f */
        /* <DEDUP_REMOVED lines=8> */
[----:B------:R2:W-:Y:S05]  /*5ba30*/  STL [R1+0x25e8], R19 ;  /* 0x0025e81301007387 */ /* 0x0005ea0000100800 */
[C---:B--2---:R-:W-:Y:S11]  /*5ba40*/  HMMA.1688.F32.TF32 R16, R24.reuse, R12, R120 ;  /* 0x0000000c1810723c */ /* 0x044ff60000081078 */
[----:B------:R-:W-:Y:S11]  /*5ba50*/  @!UPT UIADD3 URZ, URZ, URZ, URZ ;  /* 0x0000003f3f3ff290 */ /* 0x000ff6000fffe03f */
[----:B------:R-:W-:Y:S01]  /*5ba60*/  @!UPT UIADD3 URZ, URZ, URZ, URZ ;  /* 0x0000003f3f3ff290 */ /* 0x000fe2000fffe03f */
        /* <DEDUP_REMOVED lines=12> */
[----:B------:R-:W-:Y:S04]  /*5bb30*/  STL.64 [R1+0x1a8], R82 ;  /* 0x0001a85201007387 */ /* 0x000fe80000100a00 */
[----:B------:R-:W-:Y:S01]  /*5bb40*/  STL.64 [R1+0x190], R68 ;  /* 0x0001904401007387 */ /* 0x000fe20000100a00 */
[C---:B--2---:R-:W-:Y:S03]  /*5bb50*/  HMMA.1688.F32.TF32 R16, R24.reuse, R220, R96 ;  /* 0x000000dc1810723c */ /* 0x044fe60000081060 */
[----:B------:R3:W-:Y:S05]  /*5bb60*/  STL.64 [R1+0x198], R70 ;  /* 0x0001984601007387 */ /* 0x0007ea0000100a00 */
[C---:B---3--:R-:W-:Y:S08]  /*5bb70*/  HMMA.1688.F32.TF32 R68, R24.reuse, R212, R88 ;  /* 0x000000d41844723c */ /* 0x048ff00000081058 */
[----:B------:R-:W-:Y:S07]  /*5bb80*/  HMMA.1688.F32.TF32 R80, R24, R216, R92 ;  /* 0x000000d81850723c */ /* 0x000fee000008105c */
[----:B------:R2:W-:Y:S09]  /*5bb90*/  STL.64 [R1+0x180], R16 ;  /* 0x0001801001007387 */ /* 0x0005f20000100a00 */
[----:B--2---:R-:W-:Y:S01]  /*5bba0*/  IMAD.MOV.U32 R16, RZ, RZ, R68 ;  /* 0x000000ffff107224 */ /* 0x004fe200078e0044 */
[----:B------:R-:W-:Y:S01]  /*5bbb0*/  MOV R250, R71 ;  /* 0x0000004700fa7202 */ /* 0x000fe20000000f00 */
[----:B------:R-:W-:-:S02]  /*5bbc0*/  IMAD.MOV.U32 R248, RZ, RZ, R69 ;  /* 0x000000fffff87224 */ /* 0x000fc400078e0045 */
[----:B------:R-:W-:Y:S02]  /*5bbd0*/  IMAD.MOV.U32 R249, RZ, RZ, R70 ;  /* 0x000000fffff97224 */ /* 0x000fe400078e0046 */
[C---:B------:R-:W-:Y:S01]  /*5bbe0*/  HMMA.1688.F32.TF32 R68, R24.reuse, R208, R84 ;  /* 0x000000d01844723c */ /* 0x040fe20000081054 */
[----:B------:R-:W-:Y:S04]  /*5bbf0*/  STL.64 [R1+0x188], R18 ;  /* 0x0001881201007387 */ /* 0x000fe80000100a00 */
[----:B------:R-:W-:Y:S04]  /*5bc00*/  STL.64 [R1+0x170], R80 ;  /* 0x0001705001007387 */ /* 0x000fe80000100a00 */
[----:B------:R-:W-:Y:S04]  /*5bc10*/  STL.64 [R1+0x178], R82 ;  /* 0x0001785201007387 */ /* 0x000fe80000100a00 */
[----:B------:R-:W-:Y:S04]  /*5bc20*/  STL [R1+0x261c], R250 ;  /* 0x00261cfa01007387 */ /* 0x000fe80000100800 */
[----:B------:R-:W-:Y:S04]  /*5bc30*/  STL [R1+0x2618], R249 ;  /* 0x002618f901007387 */ /* 0x000fe80000100800 */
[----:B------:R-:W-:Y:S04]  /*5bc40*/  STL [R1+0x2614], R248 ;  /* 0x002614f801007387 */ /* 0x000fe80000100800 */
[----:B------:R2:W-:Y:S04]  /*5bc50*/  STL [R1+0x2610], R16 ;  /* 0x0026101001007387 */ /* 0x0005e80000100800 */
[----:B------:R3:W-:Y:S04]  /*5bc60*/  STL.64 [R1+0x150], R68 ;  /* 0x0001504401007387 */ /* 0x0007e80000100a00 */
[----:B------:R4:W-:Y:S01]  /*5bc70*/  STL.64 [R1+0x158], R70 ;  /* 0x0001584601007387 */ /* 0x0009e20000100a00 */
[----:B--2---:R-:W-:Y:S03]  /*5bc80*/  HMMA.1688.F32.TF32 R16, R24, R204, R76 ;  /* 0x000000cc1810723c */ /* 0x004fe6000008104c */
[----:B------:R-:W2:Y:S04]  /*5bc90*/  LDL.LU R76, [R1+0x220] ;  /* 0x00022000014c7983 */ /* 0x000ea80000300800 */
[----:B------:R-:W2:Y:S01]  /*5bca0*/  LDL.LU R77, [R1+0x224] ;  /* 0x00022400014d7983 */ /* 0x000ea20000300800 */
[----:B------:R-:W-:-:S02]  /*5bcb0*/  IMAD.MOV.U32 R78, RZ, RZ, R45 ;  /* 0x000000ffff4e7224 */ /* 0x000fc400078e002d */
[----:B------:R-:W-:Y:S01]  /*5bcc0*/  IMAD.MOV.U32 R79, RZ, RZ, R44 ;  /* 0x000000ffff4f7224 */ /* 0x000fe200078e002c */
[----:B------:R-:W2:Y:S04]  /*5bcd0*/  LDL.LU R45, [R1+0x272c] ;  /* 0x00272c00012d7983 */ /* 0x000ea80000300800 */
[----:B------:R-:W3:Y:S04]  /*5bce0*/  LDL.LU R44, [R1+0x2728] ;  /* 0x00272800012c7983 */ /* 0x000ee80000300800 */
[----:B------:R-:W4:Y:S04]  /*5bcf0*/  LDL.LU R84, [R1+0x230] ;  /* 0x0002300001547983 */ /* 0x000f280000300800 */
[----:B------:R-:W4:Y:S04]  /*5bd00*/  LDL.LU R85, [R1+0x234] ;  /* 0x0002340001557983 */ /* 0x000f280000300800 */
[----:B------:R-:W4:Y:S04]  /*5bd10*/  LDL.LU R86, [R1+0x238] ;  /* 0x0002380001567983 */ /* 0x000f280000300800 */
[----:B------:R-:W4:Y:S04]  /*5bd20*/  LDL.LU R87, [R1+0x23c] ;  /* 0x00023c0001577983 */ /* 0x000f280000300800 */
[----:B------:R-:W4:Y:S04]  /*5bd30*/  LDL.LU R88, [R1+0x240] ;  /* 0x0002400001587983 */ /* 0x000f280000300800 */
[----:B------:R-:W4:Y:S01]  /*5bd40*/  LDL.LU R89, [R1+0x244] ;  /* 0x0002440001597983 */ /* 0x000f220000300800 */
[----:B--2---:R-:W-:Y:S01]  /*5bd50*/  MOV R91, R45 ;  /* 0x0000002d005b7202 */ /* 0x004fe20000000f00 */
[----:B---3--:R-:W-:-:S02]  /*5bd60*/  IMAD.MOV.U32 R90, RZ, RZ, R44 ;  /* 0x000000ffff5a7224 */ /* 0x008fc400078e002c */
        /* <DEDUP_REMOVED lines=50> */
[----:B------:R-:W1:Y:S04]  /*5c090*/  LDL.LU R168, [R1+0x870] ;  /* 0x0008700001a87983 */ /* 0x000e680000300800 */
        /* <DEDUP_REMOVED lines=14> */
[----:B--2---:R-:W-:Y:S02]  /*5c180*/  IMAD.MOV.U32 R99, RZ, RZ, R44 ;  /* 0x000000ffff637224 */ /* 0x004fe400078e002c */
[----:B---3--:R-:W-:Y:S02]  /*5c190*/  IMAD.MOV.U32 R98, RZ, RZ, R45 ;  /* 0x000000ffff627224 */ /* 0x008fe400078e002d */
[----:B------:R-:W-:Y:S01]  /*5c1a0*/  IMAD.MOV.U32 R250, RZ, RZ, R16 ;  /* 0x000000fffffa7224 */ /* 0x000fe200078e0010 */
[----:B------:R-:W-:Y:S01]  /*5c1b0*/  MOV R16, R19 ;  /* 0x0000001300107202 */ /* 0x000fe20000000f00 */
[----:B------:R-:W-:Y:S01]  /*5c1c0*/  IMAD.MOV.U32 R248, RZ, RZ, R18 ;  /* 0x000000fffff87224 */ /* 0x000fe200078e0012 */
[C---:B----4-:R-:W-:Y:S11]  /*5c1d0*/  HMMA.1688.F32.TF32 R44, R24.reuse, R200, R68 ;  /* 0x000000c8182c723c */ /* 0x050ff60000081044 */
[----:B------:R-:W-:Y:S11]  /*5c1e0*/  @!UPT UIADD3 URZ, URZ, URZ, URZ ;  /* 0x0000003f3f3ff290 */ /* 0x000ff6000fffe03f */
[----:B------:R-:W-:Y:S02]  /*5c1f0*/  @!UPT UIADD3 URZ, URZ, URZ, URZ ;  /* 0x0000003f3f3ff290 */ /* 0x000fe4000fffe03f */
[----:B------:R-:W-:Y:S01]  /*5c200*/  IMAD.MOV.U32 R251, RZ, RZ, R44 ;  /* 0x000000fffffb7224 */ /* 0x000fe200078e002c */
[----:B------:R-:W-:Y:S01]  /*5c210*/  MOV R190, R45 ;  /* 0x0000002d00be7202 */ /* 0x000fe20000000f00 */
[----:B------:R-:W-:Y:S02]  /*5c220*/  IMAD.MOV.U32 R191, RZ, RZ, R46 ;  /* 0x000000ffffbf7224 */ /* 0x000fe400078e002e */
[----:B------:R-:W-:Y:S02]  /*5c230*/  IMAD.MOV.U32 R17, RZ, RZ, R47 ;  /* 0x000000ffff117224 */ /* 0x000fe400078e002f */
[C---:B------:R-:W-:Y:S01]  /*5c240*/  HMMA.1688.F32.TF32 R44, R24.reuse, R196, R184 ;  /* 0x000000c4182c723c */ /* 0x040fe200000810b8 */
[----:B------:R-:W-:Y:S04]  /*5c250*/  STL.64 [R1+0x26f8], R250 ;  /* 0x0026f8fa01007387 */ /* 0x000fe80000100a00 */
[----:B------:R-:W-:Y:S04]  /*5c260*/  STL.64 [R1+0x26f0], R248 ;  /* 0x0026f0f801007387 */ /* 0x000fe80000100a00 */
[----:B------:R-:W-:Y:S04]  /*5c270*/  LDS R184, [R252+0x18380] ;  /* 0x01838000fcb87984 */ /* 0x000fe80000000800 */
[----:B------:R-:W-:Y:S01]  /*5c280*/  LDS R186, [R252+0x19380] ;  /* 0x01938000fcba7984 */ /* 0x000fe20000000800 */
[----:B------:R-:W-:Y:S03]  /*5c290*/  HMMA.1688.F32.TF32 R68, R24, R188, R176 ;  /* 0x000000bc1844723c */ /* 0x000fe600000810b0 */
[----:B------:R-:W-:Y:S04]  /*5c2a0*/  LDS R185, [R3+0x18380] ;  /* 0x0183800003b97984 */ /* 0x000fe80000000800 */
[----:B------:R-:W-:Y:S03]  /*5c2b0*/  LDS R187, [R3+0x19380] ;  /* 0x0193800003bb7984 */ /* 0x000fe60000000800 */
[----:B------:R-:W-:Y:S01]  /*5c2c0*/  IMAD.MOV.U32 R18, RZ, RZ, R44 ;  /* 0x000000ffff127224 */ /* 0x000fe200078e002c */
[----:B------:R-:W-:Y:S01]  /*5c2d0*/  MOV R19, R45 ;  /* 0x0000002d00137202 */ /* 0x000fe20000000f00 */
[----:B------:R-:W-:-:S02]  /*5c2e0*/  IMAD.MOV.U32 R10, RZ, RZ, R46 ;  /* 0x000000ffff0a7224 */ /* 0x000fc400078e002e */
[----:B------:R-:W-:Y:S02]  /*5c2f0*/  IMAD.MOV.U32 R11, RZ, RZ, R47 ;  /* 0x000000ffff0b7224 */ /* 0x000fe400078e002f */
[----:B------:R-:W-:Y:S01]  /*5c300*/  STL.64 [R1+0x2708], R18 ;  /* 0x0027081201007387 */ /* 0x000fe20000100a00 */
[C---:B------:R-:W-:Y:S03]  /*5c310*/  HMMA.1688.F32.TF32 R44, R24.reuse, R192, R180 ;  /* 0x000000c0182c723c */ /* 0x040fe600000810b4 */
[----:B------:R2:W-:Y:S05]  /*5c320*/  STL.64 [R1+0x2700], R16 ;  /* 0x0027001001007387 */ /* 0x0005ea0000100a00 */
[----:B--2---:R-:W-:Y:S11]  /*5c330*/  HMMA.1688.F32.TF32 R16, R24, R8, R172 ;  /* 0x000000081810723c */ /* 0x004ff600000810ac */
[----:B------:R-:W-:Y:S04]  /*5c340*/  @!UPT UIADD3 URZ, URZ, URZ, URZ ;  /* 0x0000003f3f3ff290 */ /* 0x000fe8000fffe03f */
[----:B------:R-:W-:Y:S01]  /*5c350*/  STL.64 [R1+0x110], R44 ;  /* 0x0001102c01007387 */ /* 0x000fe20000100a00 */
[C---:B-1----:R-:W-:Y:S03]  /*5c360*/  HMMA.1688.F32.TF32 R24, R20.reuse, R12, R168 ;  /* 0x0000000c1418723c */ /* 0x042fe600000810a8 */
        /* <DEDUP_REMOVED lines=8> */
[----:B------:R-:W-:Y:S04]  /*5c3f0*/  STL.64 [R1+0x380], R24 ;  /* 0x0003801801007387 */ /* 0x000fe80000100a00 */
[----:B------:R1:W-:Y:S01]  /*5c400*/  STL.64 [R1+0x388], R26 ;  /* 0x0003881a01007387 */ /* 0x0003e20000100a00 */
[C---:B------:R-:W-:Y:S03]  /*5c410*/  HMMA.1688.F32.TF32 R68, R20.reuse, R236, R80 ;  /* 0x000000ec1444723c */ /* 0x040fe60000081050 */
[----:B------:R-:W-:Y:S04]  /*5c420*/  LDS R45, [R3+0x18180] ;  /* 0x01818000032d7984 */ /* 0x000fe80000000800 */
[----:B------:R-:W2:Y:S01]  /*5c430*/  LDS R47, [R3+0x19180] ;  /* 0x01918000032f7984 */ /* 0x000ea20000000800 */
[C---:B-1----:R-:W-:Y:S07]  /*5c440*/  HMMA.1688.F32.TF32 R24, R20.reuse, R232, R120 ;  /* 0x000000e81418723c */ /* 0x042fee0000081078 */
        /* <DEDUP_REMOVED lines=9> */
[C---:B---3--:R-:W-:Y:S03]  /*5c4e0*/  HMMA.1688.F32.TF32 R24, R20.reuse, R220, R108 ;  /* 0x000000dc1418723c */ /* 0x048fe6000008106c */
[----:B------:R1:W-:Y:S05]  /*5c4f0*/  STL.64 [R1+0x348], R18 ;  /* 0x0003481201007387 */ /* 0x0003ea0000100a00 */
[C---:B-1----:R-:W-:Y:S06]  /*5c500*/  HMMA.1688.F32.TF32 R16, R20.reuse, R216, R104 ;  /* 0x000000d81410723c */ /* 0x042fec0000081068 */
[----:B------:R-:W-:Y:S04]  /*5c510*/  STL.64 [R1+0x330], R68 ;  /* 0x0003304401007387 */ /* 0x000fe80000100a00 */
[----:B------:R1:W-:Y:S05]  /*5c520*/  STL.64 [R1+0x338], R70 ;  /* 0x0003384601007387 */ /* 0x0003ea0000100a00 */
[----:B------:R-:W-:Y:S04]  /*5c530*/  STL.64 [R1+0x320], R24 ;  /* 0x0003201801007387 */ /* 0x000fe80000100a00 */
[----:B------:R3:W-:Y:S01]  /*5c540*/  STL.64 [R1+0x328], R26 ;  /* 0x0003281a01007387 */ /* 0x0007e20000100a00 */
[C---:B-1----:R-:W-:Y:S03]  /*5c550*/  HMMA.1688.F32.TF32 R68, R20.reuse, R212, R100 ;  /* 0x000000d41444723c */ /* 0x042fe60000081064 */
[----:B------:R-:W-:Y:S05]  /*5c560*/  STL.64 [R1+0x310], R16 ;  /* 0x0003101001007387 */ /* 0x000fea0000100a00 */
[C---:B---3--:R-:W-:Y:S01]  /*5c570*/  HMMA.1688.F32.TF32 R24, R20.reuse, R208, R96 ;  /* 0x000000d01418723c */ /* 0x048fe20000081060 */
[----:B------:R1:W-:Y:S07]  /*5c580*/  STL.64 [R1+0x318], R18 ;  /* 0x0003181201007387 */ /* 0x0003ee0000100a00 */
[C---:B-1----:R-:W-:Y:S07]  /*5c590*/  HMMA.1688.F32.TF32 R16, R20.reuse, R204, R92 ;  /* 0x000000cc1410723c */ /* 0x042fee000008105c */
[----:B------:R-:W-:Y:S04]  /*5c5a0*/  STL.64 [R1+0x300], R68 ;  /* 0x0003004401007387 */ /* 0x000fe80000100a00 */
[----:B------:R1:W-:Y:S04]  /*5c5b0*/  STL.64 [R1+0x308], R70 ;  /* 0x0003084601007387 */ /* 0x0003e80000100a00 */
[----:B------:R-:W-:Y:S04]  /*5c5c0*/  STL.64 [R1+0x260], R24 ;  /* 0x0002601801007387 */ /* 0x000fe80000100a00 */
[----:B------:R3:W-:Y:S01]  /*5c5d0*/  STL.64 [R1+0x268], R26 ;  /* 0x0002681a01007387 */ /* 0x0007e20000100a00 */
[C---:B-1----:R-:W-:Y:S03]  /*5c5e0*/  HMMA.1688.F32.TF32 R68, R20.reuse, R200, R88 ;  /* 0x000000c81444723c */ /* 0x042fe60000081058 */
[----:B------:R-:W-:Y:S05]  /*5c5f0*/  STL.64 [R1+0x250], R16 ;  /* 0x0002501001007387 */ /* 0x000fea0000100a00 */
[C---:B---3--:R-:W-:Y:S01]  /*5c600*/  HMMA.1688.F32.TF32 R24, R20.reuse, R196, R84 ;  /* 0x000000c41418723c */ /* 0x048fe20000081054 */
[----:B------:R1:W-:Y:S07]  /*5c610*/  STL.64 [R1+0x258], R18 ;  /* 0x0002581201007387 */ /* 0x0003ee0000100a00 */
[----:B-1----:R-:W-:Y:S07]  /*5c620*/  HMMA.1688.F32.TF32 R16, R20, R192, R76 ;  /* 0x000000c01410723c */ /* 0x002fee000008104c */
[----:B------:R-:W-:Y:S04]  /*5c630*/  STL.64 [R1+0x240], R68 ;  /* 0x0002404401007387 */ /* 0x000fe80000100a00 */
[----:B------:R-:W-:Y:S04]  /*5c640*/  STL.64 [R1+0x248], R70 ;  /* 0x0002484601007387 */ /* 0x000fe80000100a00 */
[----:B------:R-:W3:Y:S04]  /*5c650*/  LDL.LU R92, [R1+0x730] ;  /* 0x00073000015c7983 */ /* 0x000ee80000300800 */
[----:B------:R-:W-:Y:S04]  /*5c660*/  STL.64 [R1+0x230], R24 ;  /* 0x0002301801007387 */ /* 0x000fe80000100a00 */
[----:B------:R1:W-:Y:S04]  /*5c670*/  STL.64 [R1+0x238], R26 ;  /* 0x0002381a01007387 */ /* 0x0003e80000100a00 */
[----:B------:R-:W-:Y:S04]  /*5c680*/  STL.64 [R1+0x220], R16 ;  /* 0x0002201001007387 */ /* 0x000fe80000100a00 */
[----:B------:R4:W-:Y:S04]  /*5c690*/  STL.64 [R1+0x228], R18 ;  /* 0x0002281201007387 */ /* 0x0009e80000100a00 */
        /* <DEDUP_REMOVED lines=63> */
[----:B------:R-:W-:Y:S02]  /*5ca90*/  IMAD.MOV.U32 R78, RZ, RZ, R29 ;  /* 0x000000ffff4e7224 */ /* 0x000fe400078e001d */
[----:B------:R-:W-:Y:S01]  /*5caa0*/  IMAD.MOV.U32 R79, RZ, RZ, R28 ;  /* 0x000000ffff4f7224 */ /* 0x000fe200078e001c */
[----:B------:R-:W-:Y:S01]  /*5cab0*/  MOV R77, R32 ;  /* 0x00000020004d7202 */ /* 0x000fe20000000f00 */
[----:B------:R-:W-:Y:S01]  /*5cac0*/  IMAD.MOV.U32 R76, RZ, RZ, R33 ;  /* 0x000000ffff4c7224 */ /* 0x000fe200078e0021 */
[C---:B--2---:R-:W-:Y:S08]  /*5cad0*/  HMMA.1688.F32.TF32 R36, R44.reuse, R192, R84 ;  /* 0x000000c02c24723c */ /* 0x044ff00000081054 */
[----:B---3--:R-:W-:Y:S08]  /*5cae0*/  HMMA.1688.F32.TF32 R28, R44, R200, R92 ;  /* 0x000000c82c1c723c */ /* 0x008ff0000008105c */
[C---:B-1----:R-:W-:Y:S08]  /*5caf0*/  HMMA.1688.F32.TF32 R24, R20.reuse, R188, R180 ;  /* 0x000000bc1418723c */ /* 0x042ff000000810b4 */
[----:B----4-:R-:W-:Y:S01]  /*5cb00*/  HMMA.1688.F32.TF32 R16, R20, R8, R96 ;  /* 0x000000081410723c */ /* 0x010fe20000081060 */
[----:B------:R-:W-:Y:S04]  /*5cb10*/  LDS R96, [R252+0x18200] ;  /* 0x01820000fc607984 */ /* 0x000fe80000000800 */
[----:B------:R-:W-:Y:S04]  /*5cb20*/  LDS R98, [R252+0x19200] ;  /* 0x01920000fc627984 */ /* 0x000fe80000000800 */
[----:B------:R-:W-:Y:S04]  /*5cb30*/  LDS R97, [R3+0x18200] ;  /* 0x0182000003617984 */ /* 0x000fe80000000800 */
[----:B------:R-:W1:Y:S04]  /*5cb40*/  LDS R99, [R3+0x19200] ;  /* 0x0192000003637984 */ /* 0x000e680000000800 */
[----:B------:R-:W-:Y:S04]  /*5cb50*/  STL.64 [R1+0x210], R24 ;  /* 0x0002101801007387 */ /* 0x000fe80000100a00 */
[----:B------:R2:W-:Y:S01]  /*5cb60*/  STL.64 [R1+0x218], R26 ;  /* 0x0002181a01007387 */ /* 0x0005e20000100a00 */
[C---:B------:R-:W-:Y:S08]  /*5cb70*/  HMMA.1688.F32.TF32 R20, R44.reuse, R12, R176 ;  /* 0x0000000c2c14723c */ /* 0x040ff000000810b0 */
[C---:B--2---:R-:W-:Y:S01]  /*5cb80*/  HMMA.1688.F32.TF32 R24, R44.reuse, R4, R172 ;  /* 0x000000042c18723c */ /* 0x044fe200000810ac */
[----:B------:R-:W-:Y:S04]  /*5cb90*/  STL.64 [R1+0x200], R16 ;  /* 0x0002001001007387 */ /* 0x000fe80000100a00 */
[----:B------:R2:W-:Y:S10]  /*5cba0*/  STL.64 [R1+0x208], R18 ;  /* 0x0002081201007387 */ /* 0x0005f40000100a00 */
[----:B------:R-:W-:Y:S01]  /*5cbb0*/  STL.64 [R1+0x2f0], R20 ;  /* 0x0002f01401007387 */ /* 0x000fe20000100a00 */
[C---:B--2---:R-:W-:Y:S03]  /*5cbc0*/  HMMA.1688.F32.TF32 R16, R44.reuse, R236, R168 ;  /* 0x000000ec2c10723c */ /* 0x044fe600000810a8 */
[----:B------:R2:W-:Y:S04]  /*5cbd0*/  STL.64 [R1+0x2f8], R22 ;  /* 0x0002f81601007387 */ /* 0x0005e80000100a00 */
[----:B------:R-:W-:Y:S04]  /*5cbe0*/  STL.64 [R1+0x2e0], R24 ;  /* 0x0002e01801007387 */ /* 0x000fe80000100a00 */
[----:B------:R3:W-:Y:S01]  /*5cbf0*/  STL.64 [R1+0x2e8], R26 ;  /* 0x0002e81a01007387 */ /* 0x0007e20000100a00 */
[C---:B--2---:R-:W-:Y:S08]  /*5cc00*/  HMMA.1688.F32.TF32 R20, R44.reuse, R232, R160 ;  /* 0x000000e82c14723c */ /* 0x044ff000000810a0 */
[C---:B------:R-:W-:Y:S08]  /*5cc10*/  HMMA.1688.F32.TF32 R32, R44.reuse, R196, R88 ;  /* 0x000000c42c20723c */ /* 0x040ff00000081058 */
[C---:B---3--:R-:W-:Y:S01]  /*5cc20*/  HMMA.1688.F32.TF32 R24, R44.reuse, R228, R80 ;  /* 0x000000e42c18723c */ /* 0x048fe20000081050 */
[----:B------:R-:W-:Y:S04]  /*5cc30*/  STL.64 [R1+0x2d0], R16 ;  /* 0x0002d01001007387 */ /* 0x000fe80000100a00 */
[----:B------:R2:W-:Y:S04]  /*5cc40*/  STL.64 [R1+0x2d8], R18 ;  /* 0x0002d81201007387 */ /* 0x0005e80000100a00 */
[----:B------:R-:W-:Y:S04]  /*5cc50*/  STL.64 [R1+0x2c0], R20 ;  /* 0x0002c01401007387 */ /* 0x000fe80000100a00 */
[----:B------:R3:W-:Y:S01]  /*5cc60*/  STL.64 [R1+0x2c8], R22 ;  /* 0x0002c81601007387 */ /* 0x0007e20000100a00 */
[C---:B--2---:R-:W-:Y:S08]  /*5cc70*/  HMMA.1688.F32.TF32 R16, R44.reuse, R224, R120 ;  /* 0x000000e02c10723c */ /* 0x044ff00000081078 */
[C---:B------:R-:W-:Y:S01]  /*5cc80*/  HMMA.1688.F32.TF32 R40, R44.reuse, R188, R76 ;  /* 0x000000bc2c28723c */ /* 0x040fe2000008104c */
[----:B------:R-:W-:Y:S04]  /*5cc90*/  STL.64 [R1+0x2b0], R24 ;  /* 0x0002b01801007387 */ /* 0x000fe80000100a00 */
[----:B------:R2:W-:Y:S03]  /*5cca0*/  STL.64 [R1+0x2b8], R26 ;  /* 0x0002b81a01007387 */ /* 0x0005e60000100a00 */
[----:B---3--:R-:W-:Y:S01]  /*5ccb0*/  HMMA.1688.F32.TF32 R20, R44, R220, R116 ;  /* 0x000000dc2c14723c */ /* 0x008fe20000081074 */
[----:B------:R-:W-:Y:S01]  /*5ccc0*/  IMAD.MOV.U32 R84, RZ, RZ, R61 ;  /* 0x000000ffff547224 */ /* 0x000fe200078e003d */
[----:B------:R-:W-:Y:S01]  /*5ccd0*/  MOV R87, R56 ;  /* 0x0000003800577202 */ /* 0x000fe20000000f00 */
[----:B------:R-:W-:Y:S01]  /*5cce0*/  IMAD.MOV.U32 R85, RZ, RZ, R60 ;  /* 0x000000ffff557224 */ /* 0x000fe200078e003c */
[----:B------:R-:W-:Y:S01]  /*5ccf0*/  LDS R160, [R252+0x18280] ;  /* 0x01828000fca07984 */ /* 0x000fe20000000800 */
[----:B------:R-:W-:-:S03]  /*5cd00*/  IMAD.MOV.U32 R86, RZ, RZ, R57 ;  /* 0x000000ffff567224 */ /* 0x000fc600078e0039 */
[----:B------:R-:W-:Y:S01]  /*5cd10*/  LDS R162, [R252+0x19280] ;  /* 0x01928000fca27984 */ /* 0x000fe20000000800 */
[C---:B--2---:R-:W-:Y:S03]  /*5cd20*/  HMMA.1688.F32.TF32 R24, R44.reuse, R216, R112 ;  /* 0x000000d82c18723c */ /* 0x044fe60000081070 */
[----:B------:R-:W-:Y:S04]  /*5cd30*/  STL.64 [R1+0x2a0], R16 ;  /* 0x0002a01001007387 */ /* 0x000fe80000100a00 */
[----:B------:R2:W-:Y:S04]  /*5cd40*/  STL.64 [R1+0x2a8], R18 ;  /* 0x0002a81201007387 */ /* 0x0005e80000100a00 */
[----:B------:R-:W-:Y:S04]  /*5cd50*/  LDS R161, [R3+0x18280] ;  /* 0x0182800003a17984 */ /* 0x000fe80000000800 */
[----:B------:R-:W-:Y:S04]  /*5cd60*/  STL.64 [R1+0x290], R20 ;  /* 0x0002901401007387 */ /* 0x000fe80000100a00 */
[----:B------:R3:W-:Y:S01]  /*5cd70*/  STL.64 [R1+0x298], R22 ;  /* 0x0002981601007387 */ /* 0x0007e20000100a00 */
[C---:B--2---:R-:W-:Y:S03]  /*5cd80*/  HMMA.1688.F32.TF32 R16, R44.reuse, R212, R108 ;  /* 0x000000d42c10723c */ /* 0x044fe6000008106c */
[----:B------:R-:W-:Y:S04]  /*5cd90*/  STL.64 [R1+0x280], R24 ;  /* 0x0002801801007387 */ /* 0x000fe80000100a00 */
[----:B------:R2:W-:Y:S01]  /*5cda0*/  STL.64 [R1+0x288], R26 ;  /* 0x0002881a01007387 */ /* 0x0005e20000100a00 */
[C---:B---3--:R-:W-:Y:S03]  /*5cdb0*/  HMMA.1688.F32.TF32 R20, R44.reuse, R208, R104 ;  /* 0x000000d02c14723c */ /* 0x048fe60000081068 */
[----:B------:R-:W3:Y:S05]  /*5cdc0*/  LDS R163, [R3+0x19280] ;  /* 0x0192800003a37984 */ /* 0x000eea0000000800 */
[----:B--2---:R-:W-:Y:S11]  /*5cdd0*/  HMMA.1688.F32.TF32 R24, R44, R204, R100 ;  /* 0x000000cc2c18723c */ /* 0x004ff60000081064 */
        /* <DEDUP_REMOVED lines=41> */
[----:B------:R-:W-:Y:S01]  /*5d070*/  IMAD.MOV.U32 R78, RZ, RZ, R49 ;  /* 0x000000ffff4e7224 */ /* 0x000fe200078e0031 */
[----:B------:R-:W-:Y:S01]  /*5d080*/  MOV R79, R48 ;  /* 0x00000030004f7202 */ /* 0x000fe20000000f00 */
[----:B------:R-:W-:-:S02]  /*5d090*/  IMAD.MOV.U32 R76, RZ, RZ, R53 ;  /* 0x000000ffff4c7224 */ /* 0x000fc400078e0035 */
[----:B------:R-:W-:Y:S01]  /*5d0a0*/  IMAD.MOV.U32 R77, RZ, RZ, R52 ;  /* 0x000000ffff4d7224 */ /* 0x000fe200078e0034 */
[C---:B-1----:R-:W-:Y:S01]  /*5d0b0*/  HMMA.1688.F32.TF32 R64, R96.reuse, R220, R84 ;  /* 0x000000dc6040723c */ /* 0x042fe20000081054 */
[----:B------:R-:W-:Y:S04]  /*5d0c0*/  STL.64 [R1+0x2558], R42 ;  /* 0x0025582a01007387 */ /* 0x000fe80000100a00 */
[----:B------:R-:W-:Y:S03]  /*5d0d0*/  STL.64 [R1+0x2550], R40 ;  /* 0x0025502801007387 */ /* 0x000fe60000100a00 */
[----:B------:R-:W-:Y:S01]  /*5d0e0*/  HMMA.1688.F32.TF32 R68, R96, R216, R76 ;  /* 0x000000d86044723c */ /* 0x000fe2000008104c */
[----:B------:R-:W-:Y:S01]  /*5d0f0*/  MOV R123, R72 ;  /* 0x00000048007b7202 */ /* 0x000fe20000000f00 */
[----:B------:R-:W-:-:S02]  /*5d100*/  IMAD.MOV.U32 R122, RZ, RZ, R73 ;  /* 0x000000ffff7a7224 */ /* 0x000fc400078e0049 */
[----:B------:R-:W-:Y:S02]  /*5d110*/  IMAD.MOV.U32 R121, RZ, RZ, R74 ;  /* 0x000000ffff797224 */ /* 0x000fe400078e004a */
[----:B------:R-:W-:Y:S02]  /*5d120*/  IMAD.MOV.U32 R120, RZ, RZ, R75 ;  /* 0x000000ffff787224 */ /* 0x000fe400078e004b */
[----:B--2---:R-:W-:Y:S08]  /*5d130*/  HMMA.1688.F32.TF32 R56, R96, R228, R92 ;  /* 0x000000e46038723c */ /* 0x004ff0000008105c */
[----:B----4-:R-:W-:Y:S08]  /*5d140*/  HMMA.1688.F32.TF32 R44, R44, R8, R116 ;  /* 0x000000082c2c723c */ /* 0x010ff00000081074 */
[C---:B---3--:R-:W-:Y:S08]  /*5d150*/  HMMA.1688.F32.TF32 R104, R96.reuse, R12, R104 ;  /* 0x0000000c6068723c */ /* 0x048ff00000081068 */
[C---:B------:R-:W-:Y:S08]  /*5d160*/  HMMA.1688.F32.TF32 R108, R96.reuse, R4, R108 ;  /* 0x00000004606c723c */ /* 0x040ff0000008106c */
[C---:B------:R-:W-:Y:S01]  /*5d170*/  HMMA.1688.F32.TF32 R48, R96.reuse, R236, R112 ;  /* 0x000000ec6030723c */ /* 0x040fe20000081070 */
[----:B------:R1:W-:Y:S07]  /*5d180*/  STL.64 [R1+0x2568], R46 ;  /* 0x0025682e01007387 */ /* 0x0003ee0000100a00 */
[C---:B------:R-:W-:Y:S08]  /*5d190*/  HMMA.1688.F32.TF32 R52, R96.reuse, R232, R100 ;  /* 0x000000e86034723c */ /* 0x040ff00000081064 */
[----:B------:R-:W-:Y:S01]  /*5d1a0*/  HMMA.1688.F32.TF32 R60, R96, R224, R88 ;  /* 0x000000e0603c723c */ /* 0x000fe20000081058 */
[----:B------:R2:W-:Y:S04]  /*5d1b0*/  STL.64 [R1+0x2560], R44 ;  /* 0x0025602c01007387 */ /* 0x0005e80000100a00 */
[----:B------:R3:W-:Y:S04]  /*5d1c0*/  STL.64 [R1+0x2578], R106 ;  /* 0x0025786a01007387 */ /* 0x0007e80000100a00 */
[----:B------:R4:W-:Y:S04]  /*5d1d0*/  STL.64 [R1+0x2570], R104 ;  /* 0x0025706801007387 */ /* 0x0009e80000100a00 */
[----:B------:R1:W-:Y:S04]  /*5d1e0*/  STL.64 [R1+0x2588], R110 ;  /* 0x0025886e01007387 */ /* 0x0003e80000100a00 */
        /* <DEDUP_REMOVED lines=64> */
[----:B------:R-:W-:Y:S01]  /*5d5f0*/  STL.64 [R1+0x2710], R68 ;  /* 0x0027104401007387 */ /* 0x000fe20000100a00 */
[----:B-1----:R-:W-:Y:S01]  /*5d600*/  MOV R47, R144 ;  /* 0x00000090002f7202 */ /* 0x002fe20000000f00 */
[----:B------:R-:W-:-:S02]  /*5d610*/  IMAD.MOV.U32 R46, RZ, RZ, R145 ;  /* 0x000000ffff2e7224 */ /* 0x000fc400078e0091 */
[----:B--2---:R-:W-:Y:S01]  /*5d620*/  IMAD.MOV.U32 R45, RZ, RZ, R146 ;  /* 0x000000ffff2d7224 */ /* 0x004fe200078e0092 */
[----:B---3--:R-:W-:Y:S01]  /*5d630*/  MOV R107, R140 ;  /* 0x0000008c006b7202 */ /* 0x008fe20000000f00 */
[----:B------:R-:W-:Y:S02]  /*5d640*/  IMAD.MOV.U32 R44, RZ, RZ, R147 ;  /* 0x000000ffff2c7224 */ /* 0x000fe400078e0093 */
[----:B------:R-:W-:Y:S02]  /*5d650*/  IMAD.MOV.U32 R106, RZ, RZ, R141 ;  /* 0x000000ffff6a7224 */ /* 0x000fe400078e008d */
[----:B----4-:R-:W-:Y:S02]  /*5d660*/  IMAD.MOV.U32 R105, RZ, RZ, R142 ;  /* 0x000000ffff697224 */ /* 0x010fe400078e008e */
[----:B------:R-:W-:Y:S02]  /*5d670*/  IMAD.MOV.U32 R104, RZ, RZ, R143 ;  /* 0x000000ffff687224 */ /* 0x000fe400078e008f */
[----:B------:R-:W-:Y:S01]  /*5d680*/  IMAD.MOV.U32 R16, RZ, RZ, R159 ;  /* 0x000000ffff107224 */ /* 0x000fe200078e009f */
[----:B------:R-:W-:Y:S01]  /*5d690*/  MOV R159, R128 ;  /* 0x00000080009f7202 */ /* 0x000fe20000000f00 */
[----:B------:R-:W-:Y:S01]  /*5d6a0*/  IMAD.MOV.U32 R17, RZ, RZ, R158 ;  /* 0x000000ffff117224 */ /* 0x000fe200078e009e */
[----:B------:R-:W-:Y:S01]  /*5d6b0*/  MOV R19, R156 ;  /* 0x0000009c00137202 */ /* 0x000fe20000000f00 */
[----:B------:R-:W-:-:S02]  /*5d6c0*/  IMAD.MOV.U32 R18, RZ, RZ, R157 ;  /* 0x000000ffff127224 */ /* 0x000fc400078e009d */
[----:B------:R-:W-:Y:S02]  /*5d6d0*/  IMAD.MOV.U32 R158, RZ, RZ, R129 ;  /* 0x000000ffff9e7224 */ /* 0x000fe400078e0081 */
[----:B------:R-:W-:Y:S02]  /*5d6e0*/  IMAD.MOV.U32 R157, RZ, RZ, R130 ;  /* 0x000000ffff9d7224 */ /* 0x000fe400078e0082 */
        /* <DEDUP_REMOVED lines=14> */
[----:B------:R-:W-:Y:S01]  /*5d7d0*/  IMAD.MOV.U32 R30, RZ, RZ, R149 ;  /* 0x000000ffff1e7224 */ /* 0x000fe200078e0095 */
[C---:B------:R-:W-:Y:S11]  /*5d7e0*/  HMMA.1688.F32.TF32 R176, R96.reuse, R188, R176 ;  /* 0x000000bc60b0723c */ /* 0x040ff600000810b0 */
[----:B------:R-:W-:Y:S11]  /*5d7f0*/  @!UPT UIADD3 URZ, URZ, URZ, URZ ;  /* 0x0000003f3f3ff290 */ /* 0x000ff6000fffe03f */
[----:B------:R-:W-:Y:S01]  /*5d800*/  @!UPT UIADD3 URZ, URZ, URZ, URZ ;  /* 0x0000003f3f3ff290 */ /* 0x000fe2000fffe03f */
[----:B------:R1:W-:Y:S04]  /*5d810*/  STL [R1+0x24fc], R176 ;  /* 0x0024fcb001007387 */ /* 0x0003e80000100800 */
[----:B------:R-:W-:Y:S04]  /*5d820*/  STL [R1+0x24f8], R177 ;  /* 0x0024f8b101007387 */ /* 0x000fe80000100800 */
[----:B------:R-:W-:Y:S04]  /*5d830*/  STL [R1+0x24f4], R178 ;  /* 0x0024f4b201007387 */ /* 0x000fe80000100800 */
[----:B------:R2:W-:Y:S01]  /*5d840*/  STL [R1+0x24f0], R179 ;  /* 0x0024f0b301007387 */ /* 0x0005e20000100800 */
[C---:B------:R-:W-:Y:S08]  /*5d850*/  HMMA.1688.F32.TF32 R84, R96.reuse, R200, R84 ;  /* 0x000000c86054723c */ /* 0x040ff00000081054 */
[C---:B------:R-:W-:Y:S08]  /*5d860*/  HMMA.1688.F32.TF32 R92, R96.reuse, R192, R92 ;  /* 0x000000c0605c723c */ /* 0x040ff0000008105c */
[C---:B------:R-:W-:Y:S08]  /*5d870*/  HMMA.1688.F32.TF32 R80, R96.reuse, R204, R80 ;  /* 0x000000cc6050723c */ /* 0x040ff00000081050 */
[C---:B------:R-:W-:Y:S08]  /*5d880*/  HMMA.1688.F32.TF32 R76, R96.reuse, R208, R76 ;  /* 0x000000d0604c723c */ /* 0x040ff0000008104c */
[C---:B------:R-:W-:Y:S08]  /*5d890*/  HMMA.1688.F32.TF32 R72, R96.reuse, R212, R72 ;  /* 0x000000d46048723c */ /* 0x040ff00000081048 */
[C---:B------:R-:W-:Y:S08]  /*5d8a0*/  HMMA.1688.F32.TF32 R88, R96.reuse, R196, R88 ;  /* 0x000000c46058723c */ /* 0x040ff00000081058 */
[----:B------:R-:W-:Y:S08]  /*5d8b0*/  HMMA.1688.F32.TF32 R96, R96, R8, R180 ;  /* 0x000000086060723c */ /* 0x000ff000000810b4 */
[C---:B------:R-:W-:Y:S11]  /*5d8c0*/  HMMA.1688.F32.TF32 R100, R160.reuse, R12, R100 ;  /* 0x0000000ca064723c */ /* 0x040ff60000081064 */
[----:B------:R-:W-:Y:S11]  /*5d8d0*/  @!UPT UIADD3 URZ, URZ, URZ, URZ ;  /* 0x0000003f3f3ff290 */ /* 0x000ff6000fffe03f */
[----:B------:R-:W-:Y:S01]  /*5d8e0*/  @!UPT UIADD3 URZ, URZ, URZ, URZ ;  /* 0x0000003f3f3ff290 */ /* 0x000fe2000fffe03f */
[----:B------:R3:W-:Y:S04]  /*5d8f0*/  STL [R1+0x24ec], R100 ;  /* 0x0024ec6401007387 */ /* 0x0007e80000100800 */
[----:B------:R-:W-:Y:S04]  /*5d900*/  STL [R1+0x24e8], R101 ;  /* 0x0024e86501007387 */ /* 0x000fe80000100800 */
[----:B------:R-:W-:Y:S04]  /*5d910*/  STL [R1+0x24e4], R102 ;  /* 0x0024e46601007387 */ /* 0x000fe80000100800 */
[----:B------:R4:W-:Y:S04]  /*5d920*/  STL [R1+0x24e0], R103 ;  /* 0x0024e06701007387 */ /* 0x0009e80000100800 */
[----:B------:R-:W3:Y:S04]  /*5d930*/  LDL.LU R144, [R1+0x8c0] ;  /* 0x0008c00001907983 */ /* 0x000ee80000300800 */
[----:B------:R-:W3:Y:S01]  /*5d940*/  LDL.LU R145, [R1+0x8c4] ;  /* 0x0008c40001917983 */ /* 0x000ee20000300800 */
[C---:B------:R-:W-:Y:S03]  /*5d950*/  HMMA.1688.F32.TF32 R180, R160.reuse, R4, R172 ;  /* 0x00000004a0b4723c */ /* 0x040fe600000810ac */
[----:B------:R-:W3:Y:S04]  /*5d960*/  LDL.LU R146, [R1+0x8c8] ;  /* 0x0008c80001927983 */ /* 0x000ee80000300800 */
[----:B------:R-:W3:Y:S01]  /*5d970*/  LDL.LU R147, [R1+0x8cc] ;  /* 0x0008cc0001937983 */ /* 0x000ee20000300800 */
[----:B------:R-:W-:Y:S03]  /*5d980*/  HMMA.1688.F32.TF32 R172, R160, R236, R168 ;  /* 0x000000eca0ac723c */ /* 0x000fe600000810a8 */
[----:B------:R-:W4:Y:S04]  /*5d990*/  LDL.LU R140, [R1+0x8d0] ;  /* 0x0008d000018c7983 */ /* 0x000f280000300800 */
[----:B------:R-:W4:Y:S01]  /*5d9a0*/  LDL.LU R141, [R1+0x8d4] ;  /* 0x0008d400018d7983 */ /* 0x000f220000300800 */
[----:B------:R-:W-:Y:S01]  /*5d9b0*/  MOV R171, R136 ;  /* 0x0000008800ab7202 */ /* 0x000fe20000000f00 */
[----:B------:R-:W-:-:S02]  /*5d9c0*/  IMAD.MOV.U32 R170, RZ, RZ, R137 ;  /* 0x000000ffffaa7224 */ /* 0x000fc400078e0089 */
        /* <DEDUP_REMOVED lines=55> */
[----:B------:R-:W-:Y:S11]  /*5dd40*/  HMMA.1688.F32.TF32 R48, R240, R236, R104 ;  /* 0x000000ecf030723c */ /* 0x000ff60000081068 */
[----:B------:R-:W-:Y:S05]  /*5dd50*/  @!UPT UIADD3 URZ, URZ, URZ, URZ ;  /* 0x0000003f3f3ff290 */ /* 0x000fea000fffe03f */
[----:B-1----:R-:W-:Y:S01]  /*5dd60*/  IMAD.MOV.U32 R176, RZ, RZ, R44 ;  /* 0x000000ffffb07224 */ /* 0x002fe200078e002c */
[----:B--2---:R-:W-:Y:S01]  /*5dd70*/  MOV R179, R47 ;  /* 0x0000002f00b37202 */ /* 0x004fe20000000f00 */
[----:B------:R-:W-:Y:S02]  /*5dd80*/  IMAD.MOV.U32 R177, RZ, RZ, R45 ;  /* 0x000000ffffb17224 */ /* 0x000fe400078e002d */
[----:B------:R-:W-:-:S03]  /*5dd90*/  IMAD.MOV.U32 R178, RZ, RZ, R46 ;  /* 0x000000ffffb27224 */ /* 0x000fc600078e002e */
[----:B------:R-:W-:Y:S04]  /*5dda0*/  STL.64 [R1+0x390], R48 ;  /* 0x0003903001007387 */ /* 0x000fe80000100a00 */
[----:B------:R-:W-:Y:S01]  /*5ddb0*/  STL.64 [R1+0x398], R50 ;  /* 0x0003983201007387 */ /* 0x000fe20000100a00 */
[C---:B------:R-:W-:Y:S08]  /*5ddc0*/  HMMA.1688.F32.TF32 R112, R160.reuse, R232, R112 ;  /* 0x000000e8a070723c */ /* 0x040ff00000081070 */
[C---:B------:R-:W-:Y:S08]  /*5ddd0*/  HMMA.1688.F32.TF32 R116, R160.reuse, R228, R116 ;  /* 0x000000e4a074723c */ /* 0x040ff00000081074 */
[C---:B------:R-:W-:Y:S08]  /*5dde0*/  HMMA.1688.F32.TF32 R120, R160.reuse, R224, R120 ;  /* 0x000000e0a078723c */ /* 0x040ff00000081078 */
[C---:B------:R-:W-:Y:S08]  /*5ddf0*/  HMMA.1688.F32.TF32 R152, R160.reuse, R192, R152 ;  /* 0x000000c0a098723c */ /* 0x040ff00000081098 */
[C---:B------:R-:W-:Y:S08]  /*5de00*/  HMMA.1688.F32.TF32 R156, R160.reuse, R188, R156 ;  /* 0x000000bca09c723c */ /* 0x040ff0000008109c */
[C---:B---3--:R-:W-:Y:S08]  /*5de10*/  HMMA.1688.F32.TF32 R144, R160.reuse, R200, R144 ;  /* 0x000000c8a090723c */ /* 0x048ff00000081090 */
[C---:B----4-:R-:W-:Y:S08]  /*5de20*/  HMMA.1688.F32.TF32 R140, R160.reuse, R204, R140 ;  /* 0x000000cca08c723c */ /* 0x050ff0000008108c */
[C---:B------:R-:W-:Y:S08]  /*5de30*/  HMMA.1688.F32.TF32 R136, R160.reuse, R208, R136 ;  /* 0x000000d0a088723c */ /* 0x040ff00000081088 */
[C---:B------:R-:W-:Y:S08]  /*5de40*/  HMMA.1688.F32.TF32 R128, R160.reuse, R216, R128 ;  /* 0x000000d8a080723c */ /* 0x040ff00000081080 */
[----:B------:R-:W-:Y:S08]  /*5de50*/  HMMA.1688.F32.TF32 R124, R160, R220, R124 ;  /* 0x000000dca07c723c */ /* 0x000ff0000008107c */
[C---:B------:R-:W-:Y:S08]  /*5de60*/  HMMA.1688.F32.TF32 R40, R240.reuse, R228, R40 ;  /* 0x000000e4f028723c */ /* 0x040ff00000081028 */
[C---:B------:R-:W-:Y:S11]  /*5de70*/  HMMA.1688.F32.TF32 R44, R240.reuse, R224, R36 ;  /* 0x000000e0f02c723c */ /* 0x040ff60000081024 */
[----:B------:R-:W-:Y:S05]  /*5de80*/  @!UPT UIADD3 URZ, URZ, URZ, URZ ;  /* 0x0000003f3f3ff290 */ /* 0x000fea000fffe03f */
        /* <DEDUP_REMOVED lines=23> */
[----:B-1----:R-:W3:Y:S04]  /*5e000*/  LDL.LU R32, [R1+0x1f0] ;  /* 0x0001f00001207983 */ /* 0x002ee80000300800 */
[----:B------:R1:W-:Y:S04]  /*5e010*/  STL.64 [R1+0x490], R20 ;  /* 0x0004901401007387 */ /* 0x0003e80000100a00 */
[----:B------:R4:W-:Y:S04]  /*5e020*/  STL.64 [R1+0x498], R22 ;  /* 0x0004981601007387 */ /* 0x0009e80000100a00 */
[----:B------:R1:W-:Y:S04]  /*5e030*/  STL.64 [R1+0x4a0], R16 ;  /* 0x0004a01001007387 */ /* 0x0003e80000100a00 */
[----:B------:R1:W-:Y:S04]  /*5e040*/  STL.64 [R1+0x4a8], R18 ;  /* 0x0004a81201007387 */ /* 0x0003e80000100a00 */
[----:B------:R-:W3:Y:S04]  /*5e050*/  LDL.LU R33, [R1+0x1f4] ;  /* 0x0001f40001217983 */ /* 0x000ee80000300800 */
[----:B--2---:R-:W3:Y:S04]  /*5e060*/  LDL.LU R34, [R1+0x1f8] ;  /* 0x0001f80001227983 */ /* 0x004ee80000300800 */
[----:B------:R-:W3:Y:S04]  /*5e070*/  LDL.LU R35, [R1+0x1fc] ;  /* 0x0001fc0001237983 */ /* 0x000ee80000300800 */
        /* <DEDUP_REMOVED lines=9> */
[----:B------:R-:W2:Y:S01]  /*5e110*/  LDL.LU R104, [R1+0x400] ;  /* 0x0004000001687983 */ /* 0x000ea20000300800 */
[C---:B------:R-:W-:Y:S03]  /*5e120*/  HMMA.1688.F32.TF32 R148, R160.reuse, R196, R148 ;  /* 0x000000c4a094723c */ /* 0x040fe60000081094 */
[----:B------:R-:W2:Y:S04]  /*5e130*/  LDL.LU R105, [R1+0x404] ;  /* 0x0004040001697983 */ /* 0x000ea80000300800 */
[----:B------:R-:W2:Y:S01]  /*5e140*/  LDL.LU R106, [R1+0x408] ;  /* 0x00040800016a7983 */ /* 0x000ea20000300800 */
[----:B------:R-:W-:Y:S03]  /*5e150*/  HMMA.1688.F32.TF32 R160, R160, R8, R108 ;  /* 0x00000008a0a0723c */ /* 0x000fe6000008106c */
        /* <DEDUP_REMOVED lines=11> */
[----:B----4-:R-:W2:Y:S04]  /*5e210*/  LDL.LU R22, [R1+0x558] ;  /* 0x0005580001167983 */ /* 0x010ea80000300800 */
        /* <DEDUP_REMOVED lines=49> */
[----:B----4-:R-:W-:Y:S11]  /*5e530*/  HMMA.1688.F32.TF32 R240, R240, R8, R248 ;  /* 0x00000008f0f0723c */ /* 0x010ff600000810f8 */
        /* <DEDUP_REMOVED lines=8> */
[----:B------:R-:W4:Y:S04]  /*5e5c0*/  LDL.LU.64 R16, [R1+0x2700] ;  /* 0x0027000001107983 */ /* 0x000f280000300a00 */
[----:B------:R-:W2:Y:S04]  /*5e5d0*/  LDL.LU.64 R250, [R1+0x26f8] ;  /* 0x0026f80001fa7983 */ /* 0x000ea80000300a00 */
[----:B------:R-:W2:Y:S04]  /*5e5e0*/  LDL.LU.64 R248, [R1+0x26f0] ;  /* 0x0026f00001f87983 */ /* 0x000ea80000300a00 */
[----:B------:R-:W-:Y:S04]  /*5e5f0*/  STL.64 [R1+0x520], R240 ;  /* 0x000520f001007387 */ /* 0x000fe80000100a00 */
[----:B------:R1:W-:Y:S01]  /*5e600*/  STL.64 [R1+0x528], R242 ;  /* 0x000528f201007387 */ /* 0x0003e20000100a00 */
[C---:B------:R-:W-:Y:S08]  /*5e610*/  HMMA.1688.F32.TF32 R244, R184.reuse, R236, R244 ;  /* 0x000000ecb8f4723c */ /* 0x040ff000000810f4 */
[C---:B-1----:R-:W-:Y:S08]  /*5e620*/  HMMA.1688.F32.TF32 R240, R184.reuse, R12, R24 ;  /* 0x0000000cb8f0723c */ /* 0x042ff00000081018 */
[----:B------:R-:W-:Y:S07]  /*5e630*/  HMMA.1688.F32.TF32 R24, R184, R4, R20 ;  /* 0x00000004b818723c */ /* 0x000fee0000081014 */
[----:B------:R-:W-:-:S02]  /*5e640*/  IMAD.MOV.U32 R20, RZ, RZ, R6 ;  /* 0x000000ffff147224 */ /* 0x000fc400078e0006 */
[----:B------:R-:W-:-:S06]  /*5e650*/  IMAD.MOV.U32 R21, RZ, RZ, R7 ;  /* 0x000000ffff157224 */ /* 0x000fcc00078e0007 */
[----:B------:R-:W-:Y:S04]  /*5e660*/  STL.64 [R1+0x510], R240 ;  /* 0x000510f001007387 */ /* 0x000fe80000100a00 */
[----:B------:R-:W-:Y:S01]  /*5e670*/  STL.64 [R1+0x518], R242 ;  /* 0x000518f201007387 */ /* 0x000fe20000100a00 */
[----:B------:R-:W-:-:S03]  /*5e680*/  IMAD.MOV.U32 R22, RZ, RZ, R14 ;  /* 0x000000ffff167224 */ /* 0x000fc600078e000e */
[----:B------:R-:W2:Y:S01]  /*5e690*/  LDL.LU R6, [R1+0x26ec] ;  /* 0x0026ec0001067983 */ /* 0x000ea20000300800 */
[----:B------:R-:W-:-:S03]  /*5e6a0*/  MOV R23, R15 ;  /* 0x0000000f00177202 */ /* 0x000fc60000000f00 */
[----:B------:R1:W-:Y:S04]  /*5e6b0*/  STL.64 [R1+0x500], R24 ;  /* 0x0005001801007387 */ /* 0x0003e80000100a00 */
[----:B------:R-:W-:Y:S04]  /*5e6c0*/  STL.64 [R1+0x508], R26 ;  /* 0x0005081a01007387 */ /* 0x000fe80000100a00 */
[----:B------:R-:W2:Y:S04]  /*5e6d0*/  LDL.LU R7, [R1+0x26e8] ;  /* 0x0026e80001077983 */ /* 0x000ea80000300800 */
[----:B------:R-:W2:Y:S04]  /*5e6e0*/  LDL.LU R14, [R1+0x26e4] ;  /* 0x0026e400010e7983 */ /* 0x000ea80000300800 */
[----:B------:R-:W2:Y:S04]  /*5e6f0*/  LDL.LU R15, [R1+0x26e0] ;  /* 0x0026e000010f7983 */ /* 0x000ea80000300800 */
[----:B-1----:R-:W2:Y:S04]  /*5e700*/  LDL.LU R24, [R1+0xd0] ;  /* 0x0000d00001187983 */ /* 0x002ea80000300800 */
[----:B------:R-:W2:Y:S04]  /*5e710*/  LDL.LU R25, [R1+0xd4] ;  /* 0x0000d40001197983 */ /* 0x000ea80000300800 */
[----:B------:R-:W-:Y:S04]  /*5e720*/  STL.64 [R1+0x4f0], R244 ;  /* 0x0004f0f401007387 */ /* 0x000fe80000100a00 */
[----:B------:R1:W-:Y:S01]  /*5e730*/  STL.64 [R1+0x4f8], R246 ;  /* 0x0004f8f601007387 */ /* 0x0003e20000100a00 */
[C---:B------:R-:W-:Y:S03]  /*5e740*/  HMMA.1688.F32.TF32 R64, R184.reuse, R232, R64 ;  /* 0x000000e8b840723c */ /* 0x040fe60000081040 */
[----:B------:R-:W-:Y:S04]  /*5e750*/  LDS R240, [R252+0x1a000] ;  /* 0x01a00000fcf07984 */ /* 0x000fe80000000800 */
[----:B------:R-:W-:Y:S04]  /*5e760*/  LDS R242, [R252+0x1b000] ;  /* 0x01b00000fcf27984 */ /* 0x000fe80000000800 */
[----:B-1----:R-:W3:Y:S04]  /*5e770*/  LDL.LU.64 R246, [R1+0x26d8] ;  /* 0x0026d80001f67983 */ /* 0x002ee80000300a00 */
[----:B------:R-:W3:Y:S01]  /*5e780*/  LDL.LU.64 R244, [R1+0x26d0] ;  /* 0x0026d00001f47983 */ /* 0x000ee20000300a00 */
[C---:B------:R-:W-:Y:S03]  /*5e790*/  HMMA.1688.F32.TF32 R60, R184.reuse, R228, R60 ;  /* 0x000000e4b83c723c */ /* 0x040fe6000008103c */
[----:B------:R-:W-:Y:S04]  /*5e7a0*/  LDS R241, [R3+0x1a000] ;  /* 0x01a0000003f17984 */ /* 0x000fe80000000800 */
[----:B------:R-:W2:Y:S04]  /*5e7b0*/  LDS R243, [R3+0x1b000] ;  /* 0x01b0000003f37984 */ /* 0x000ea80000000800 */
[----:B------:R-:W-:Y:S04]  /*5e7c0*/  STL.64 [R1+0x4e0], R64 ;  /* 0x0004e04001007387 */ /* 0x000fe80000100a00 */
[----:B------:R1:W-:Y:S08]  /*5e7d0*/  STL.64 [R1+0x4e8], R66 ;  /* 0x0004e84201007387 */ /* 0x0003f00000100a00 */
[----:B------:R-:W-:Y:S01]  /*5e7e0*/  STL.64 [R1+0x4d0], R60 ;  /* 0x0004d03c01007387 */ /* 0x000fe20000100a00 */
[C---:B-1----:R-:W-:Y:S03]  /*5e7f0*/  HMMA.1688.F32.TF32 R64, R184.reuse, R224, R56 ;  /* 0x000000e0b840723c */ /* 0x042fe60000081038 */
[----:B------:R1:W-:Y:S05]  /*5e800*/  STL.64 [R1+0x4d8], R62 ;  /* 0x0004d83e01007387 */ /* 0x0003ea0000100a00 */
[C---:B------:R-:W-:Y:S08]  /*5e810*/  HMMA.1688.F32.TF32 R56, R184.reuse, R216, R48 ;  /* 0x000000d8b838723c */ /* 0x040ff00000081030 */
[----:B-1----:R-:W-:Y:S01]  /*5e820*/  HMMA.1688.F32.TF32 R60, R184, R220, R52 ;  /* 0x000000dcb83c723c */ /* 0x002fe20000081034 */
[----:B------:R-:W-:-:S02]  /*5e830*/  IMAD.MOV.U32 R26, RZ, RZ, R2 ;  /* 0x000000ffff1a7224 */ /* 0x000fc400078e0002 */
[----:B------:R-:W-:-:S05]  /*5e840*/  IMAD.MOV.U32 R27, RZ, RZ, R0 ;  /* 0x000000ffff1b7224 */ /* 0x000fca00078e0000 */
        /* <DEDUP_REMOVED lines=23> */
[----:B------:R-:W-:Y:S01]  /*5e9c0*/  STL [R1+0x3a8], R34 ;  /* 0x0003a82201007387 */ /* 0x000fe20000100800 */
[----:B--2---:R-:W-:Y:S08]  /*5e9d0*/  HMMA.1688.F32.TF32 R24, R240, R14, R24 ;  /* 0x0000000ef018723c */ /* 0x004ff00000081018 */
[----:B---3--:R-:W-:Y:S11]  /*5e9e0*/  HMMA.1688.F32.TF32 R244, R184, R8, R244 ;  /* 0x00000008b8f4723c */ /* 0x008ff600000810f4 */
[----:B------:R-:W-:Y:S05]  /*5e9f0*/  @!UPT UIADD3 URZ, URZ, URZ, URZ ;  /* 0x0000003f3f3ff290 */ /* 0x000fea000fffe03f */
[----:B------:R-:W-:Y:S02]  /*5ea00*/  MOV R200, R27 ;  /* 0x0000001b00c87202 */ /* 0x000fe40000000f00 */
[----:B------:R-:W-:-:S05]  /*5ea10*/  MOV R27, R198 ;  /* 0x000000c6001b7202 */ /* 0x000fca0000000f00 */
[----:B------:R-:W-:Y:S04]  /*5ea20*/  STL [R1+0x24bc], R244 ;  /* 0x0024bcf401007387 */ /* 0x000fe80000100800 */
[----:B------:R-:W-:Y:S04]  /*5ea30*/  STL [R1+0x24b8], R245 ;  /* 0x0024b8f501007387 */ /* 0x000fe80000100800 */
[----:B------:R-:W-:Y:S04]  /*5ea40*/  STL [R1+0x24b4], R246 ;  /* 0x0024b4f601007387 */ /* 0x000fe80000100800 */
[----:B------:R-:W-:Y:S04]  /*5ea50*/  STL [R1+0x24b0], R247 ;  /* 0x0024b0f701007387 */ /* 0x000fe80000100800 */
[----:B------:R1:W-:Y:S04]  /*5ea60*/  STL.64 [R1+0x950], R24 ;  /* 0x0009501801007387 */ /* 0x0003e80000100a00 */
[----:B------:R2:W-:Y:S04]  /*5ea70*/  STL [R1+0x958], R26 ;  /* 0x0009581a01007387 */ /* 0x0005e80000100800 */
[----:B------:R-:W-:Y:S01]  /*5ea80*/  STL [R1+0x24c0], R200 ;  /* 0x0024c0c801007387 */ /* 0x000fe20000100800 */
[----:B-1----:R-:W-:-:S03]  /*5ea90*/  IMAD.MOV.U32 R24, RZ, RZ, R203 ;  /* 0x000000ffff187224 */ /* 0x002fc600078e00cb */
[----:B------:R-:W3:Y:S01]  /*5eaa0*/  LDL.LU R203, [R1+0x26cc] ;  /* 0x0026cc0001cb7983 */ /* 0x000ee20000300800 */
[----:B------:R-:W-:Y:S02]  /*5eab0*/  IMAD.MOV.U32 R25, RZ, RZ, R202 ;  /* 0x000000ffff197224 */ /* 0x000fe400078e00ca */
[----:B--2---:R-:W-:Y:S01]  /*5eac0*/  IMAD.MOV.U32 R26, RZ, RZ, R199 ;  /* 0x000000ffff1a7224 */ /* 0x004fe200078e00c7 */
[----:B------:R-:W2:Y:S04]  /*5ead0*/  LDL.LU R202, [R1+0x26c8] ;  /* 0x0026c80001ca7983 */ /* 0x000ea80000300800 */
[----:B------:R-:W4:Y:S04]  /*5eae0*/  LDL.LU R199, [R1+0x26c4] ;  /* 0x0026c40001c77983 */ /* 0x000f280000300800 */
[----:B------:R-:W4:Y:S01]  /*5eaf0*/  LDL.LU R198, [R1+0x26c0] ;  /* 0x0026c00001c67983 */ /* 0x000f220000300800 */
[----:B------:R-:W-:Y:S01]  /*5eb00*/  HMMA.1688.F32.TF32 R28, R184, R188, R28 ;  /* 0x000000bcb81c723c */ /* 0x000fe2000008101c */
        /* <DEDUP_REMOVED lines=9> */
[----:B------:R-:W-:Y:S01]  /*5eba0*/  HMMA.1688.F32.TF32 R20, R240, R6, R20 ;  /* 0x00000006f014723c */ /* 0x000fe20000081014 */
[----:B------:R-:W-:-:S02]  /*5ebb0*/  IMAD.MOV.U32 R36, RZ, RZ, R226 ;  /* 0x000000ffff247224 */ /* 0x000fc400078e00e2 */
[----:B------:R-:W-:Y:S01]  /*5ebc0*/  IMAD.MOV.U32 R37, RZ, RZ, R227 ;  /* 0x000000ffff257224 */ /* 0x000fe200078e00e3 */
[----:B------:R-:W-:Y:S01]  /*5ebd0*/  MOV R39, R238 ;  /* 0x000000ee00277202 */ /* 0x000fe20000000f00 */
[----:B------:R-:W-:Y:S01]  /*5ebe0*/  IMAD.MOV.U32 R38, RZ, RZ, R230 ;  /* 0x000000ffff267224 */ /* 0x000fe200078e00e6 */
[----:B------:R-:W-:Y:S04]  /*5ebf0*/  LDS R184, [R252+0x1a080] ;  /* 0x01a08000fcb87984 */ /* 0x000fe80000000800 */
[----:B------:R-:W-:Y:S01]  /*5ec00*/  MOV R5, R28 ;  /* 0x0000001c00057202 */ /* 0x000fe20000000f00 */
[----:B------:R-:W-:Y:S01]  /*5ec10*/  IMAD.MOV.U32 R4, RZ, RZ, R29 ;  /* 0x000000ffff047224 */ /* 0x000fe200078e001d */
[----:B------:R-:W-:Y:S01]  /*5ec20*/  LDS R186, [R252+0x1b080] ;  /* 0x01b08000fcba7984 */ /* 0x000fe20000000800 */
[----:B------:R-:W-:-:S02]  /*5ec30*/  IMAD.MOV.U32 R28, RZ, RZ, R215 ;  /* 0x000000ffff1c7224 */ /* 0x000fc400078e00d7 */
[----:B------:R-:W-:Y:S01]  /*5ec40*/  IMAD.MOV.U32 R2, RZ, RZ, R30 ;  /* 0x000000ffff027224 */ /* 0x000fe200078e001e */
[----:B------:R-:W4:Y:S01]  /*5ec50*/  LDL.LU R215, [R1+0x26bc] ;  /* 0x0026bc0001d77983 */ /* 0x000f220000300800 */
[----:B------:R-:W-:Y:S02]  /*5ec60*/  IMAD.MOV.U32 R29, RZ, RZ, R214 ;  /* 0x000000ffff1d7224 */ /* 0x000fe400078e00d6 */
[----:B------:R-:W-:Y:S01]  /*5ec70*/  IMAD.MOV.U32 R0, RZ, RZ, R31 ;  /* 0x000000ffff007224 */ /* 0x000fe200078e001f */
[----:B------:R-:W4:Y:S01]  /*5ec80*/  LDL.LU R214, [R1+0x26b8] ;  /* 0x0026b80001d67983 */ /* 0x000f220000300800 */
[----:B------:R-:W-:Y:S01]  /*5ec90*/  IMAD.MOV.U32 R30, RZ, RZ, R211 ;  /* 0x000000ffff1e7224 */ /* 0x000fe200078e00d3 */
[----:B------:R-:W-:Y:S02]  /*5eca0*/  MOV R31, R210 ;  /* 0x000000d2001f7202 */ /* 0x000fe40000000f00 */
        /* <DEDUP_REMOVED lines=14> */
[----:B---3--:R-:W-:Y:S01]  /*5ed90*/  MOV R47, R203 ;  /* 0x000000cb002f7202 */ /* 0x008fe20000000f00 */
[----:B--2---:R-:W-:-:S02]  /*5eda0*/  IMAD.MOV.U32 R46, RZ, RZ, R202 ;  /* 0x000000ffff2e7224 */ /* 0x004fc400078e00ca */
[----:B------:R-:W-:Y:S01]  /*5edb0*/  LDS R185, [R3+0x1a080] ;  /* 0x01a0800003b97984 */ /* 0x000fe20000000800 */
[----:B----4-:R-:W-:-:S03]  /*5edc0*/  IMAD.MOV.U32 R45, RZ, RZ, R199 ;  /* 0x000000ffff2d7224 */ /* 0x010fc600078e00c7 */
[----:B------:R-:W1:Y:S01]  /*5edd0*/  LDS R187, [R3+0x1b080] ;  /* 0x01b0800003bb7984 */ /* 0x000e620000000800 */
[----:B------:R-:W-:-:S03]  /*5ede0*/  IMAD.MOV.U32 R44, RZ, RZ, R198 ;  /* 0x000000ffff2c7224 */ /* 0x000fc600078e00c6 */
[----:B------:R-:W2:Y:S04]  /*5edf0*/  LDL.LU R198, [R1+0x268c] ;  /* 0x00268c0001c67983 */ /* 0x000ea80000300800 */
[----:B------:R-:W3:Y:S04]  /*5ee00*/  LDL.LU R199, [R1+0x2688] ;  /* 0x0026880001c77983 */ /* 0x000ee80000300800 */
[----:B------:R-:W4:Y:S04]  /*5ee10*/  LDL.LU R202, [R1+0x2684] ;  /* 0x0026840001ca7983 */ /* 0x000f280000300800 */
[----:B------:R-:W4:Y:S01]  /*5ee20*/  LDL.LU R203, [R1+0x2680] ;  /* 0x0026800001cb7983 */ /* 0x000f220000300800 */
        /* <DEDUP_REMOVED lines=10> */
[----:B------:R-:W-:Y:S01]  /*5eed0*/  MOV R51, R207 ;  /* 0x000000cf00337202 */ /* 0x000fe20000000f00 */
[----:B------:R-:W-:Y:S02]  /*5eee0*/  IMAD.MOV.U32 R53, RZ, RZ, R195 ;  /* 0x000000ffff357224 */ /* 0x000fe400078e00c3 */
[----:B------:R-:W-:Y:S02]  /*5eef0*/  IMAD.MOV.U32 R52, RZ, RZ, R194 ;  /* 0x000000ffff347224 */ /* 0x000fe400078e00c2 */
[----:B------:R-:W4:Y:S04]  /*5ef00*/  LDL.LU R194, [R1+0x267c] ;  /* 0x00267c0001c27983 */ /* 0x000f280000300800 */
[----:B------:R-:W4:Y:S01]  /*5ef10*/  LDL.LU R195, [R1+0x2678] ;  /* 0x0026780001c37983 */ /* 0x000f220000300800 */
[----:B------:R-:W-:-:S02]  /*5ef20*/  IMAD.MOV.U32 R50, RZ, RZ, R206 ;  /* 0x000000ffff327224 */ /* 0x000fc400078e00ce */
[----:B------:R-:W-:Y:S01]  /*5ef30*/  IMAD.MOV.U32 R108, RZ, RZ, R218 ;  /* 0x000000ffff6c7224 */ /* 0x000fe200078e00da */
[----:B------:R-:W-:Y:S01]  /*5ef40*/  MOV R8, R23 ;  /* 0x0000001700087202 */ /* 0x000fe20000000f00 */
[----:B------:R-:W-:Y:S02]  /*5ef50*/  IMAD.MOV.U32 R9, RZ, RZ, R22 ;  /* 0x000000ffff097224 */ /* 0x000fe400078e0016 */
[----:B------:R-:W-:Y:S01]  /*5ef60*/  IMAD.MOV.U32 R21, RZ, RZ, R231 ;  /* 0x000000ffff157224 */ /* 0x000fe200078e00e7 */
[----:B------:R-:W-:Y:S01]  /*5ef70*/  MOV R23, R235 ;  /* 0x000000eb00177202 */ /* 0x000fe20000000f00 */
[----:B------:R-:W-:Y:S02]  /*5ef80*/  IMAD.MOV.U32 R22, RZ, RZ, R234 ;  /* 0x000000ffff167224 */ /* 0x000fe400078e00ea */
[----:B--2---:R-:W-:Y:S02]  /*5ef90*/  IMAD.MOV.U32 R54, RZ, RZ, R198 ;  /* 0x000000ffff367224 */ /* 0x004fe400078e00c6 */
[----:B------:R-:W2:Y:S01]  /*5efa0*/  LDL.LU R198, [R1+0x2674] ;  /* 0x0026740001c67983 */ /* 0x000ea20000300800 */
[----:B---3--:R-:W-:-:S03]  /*5efb0*/  MOV R55, R199 ;  /* 0x000000c700377202 */ /* 0x008fc60000000f00 */
[----:B------:R-:W2:Y:S01]  /*5efc0*/  LDL.LU R199, [R1+0x2670] ;  /* 0x0026700001c77983 */ /* 0x000ea20000300800 */
[----:B----4-:R-:W-:-:S03]  /*5efd0*/  IMAD.MOV.U32 R48, RZ, RZ, R202 ;  /* 0x000000ffff307224 */ /* 0x010fc600078e00ca */
[----:B------:R-:W3:Y:S01]  /*5efe0*/  LDL.LU R202, [R1+0x266c] ;  /* 0x00266c0001ca7983 */ /* 0x000ee20000300800 */
        /* <DEDUP_REMOVED lines=20> */
[----:B------:R1:W-:Y:S04]  /*5f130*/  STL [R1+0x24d0], R8 ;  /* 0x0024d00801007387 */ /* 0x0003e80000100800 */
[----:B------:R1:W-:Y:S04]  /*5f140*/  STL [R1+0x24cc], R9 ;  /* 0x0024cc0901007387 */ /* 0x0003e80000100800 */
[----:B------:R1:W-:Y:S04]  /*5f150*/  STL [R1+0x24c8], R12 ;  /* 0x0024c80c01007387 */ /* 0x0003e80000100800 */
[----:B------:R1:W-:Y:S01]  /*5f160*/  STL [R1+0x24c4], R13 ;  /* 0x0024c40d01007387 */ /* 0x0003e20000100800 */
[C---:B------:R-:W-:Y:S08]  /*5f170*/  HMMA.1688.F32.TF32 R20, R240.reuse, R194, R20 ;  /* 0x000000c2f014723c */ /* 0x040ff00000081014 */
[C---:B--2---:R-:W-:Y:S08]  /*5f180*/  HMMA.1688.F32.TF32 R24, R240.reuse, R198, R24 ;  /* 0x000000c6f018723c */ /* 0x044ff00000081018 */
[C---:B---3--:R-:W-:Y:S08]  /*5f190*/  HMMA.1688.F32.TF32 R28, R240.reuse, R202, R28 ;  /* 0x000000caf01c723c */ /* 0x048ff0000008101c */
[C---:B----4-:R-:W-:Y:S08]  /*5f1a0*/  HMMA.1688.F32.TF32 R32, R240.reuse, R206, R32 ;  /* 0x000000cef020723c */ /* 0x050ff00000081020 */
[C---:B------:R-:W-:Y:S08]  /*5f1b0*/  HMMA.1688.F32.TF32 R36, R240.reuse, R210, R36 ;  /* 0x000000d2f024723c */ /* 0x040ff00000081024 */
[C---:B------:R-:W-:Y:S08]  /*5f1c0*/  HMMA.1688.F32.TF32 R56, R240.reuse, R238, R56 ;  /* 0x000000eef038723c */ /* 0x040ff00000081038 */
[C---:B------:R-:W-:Y:S08]  /*5f1d0*/  HMMA.1688.F32.TF32 R48, R240.reuse, R230, R48 ;  /* 0x000000e6f030723c */ /* 0x040ff00000081030 */
[----:B------:R-:W-:Y:S08]  /*5f1e0*/  HMMA.1688.F32.TF32 R52, R240, R234, R52 ;  /* 0x000000eaf034723c */ /* 0x000ff00000081034 */
[----:B------:R-:W-:-:S02]  /*5f1f0*/  IMAD.MOV.U32 R246, RZ, RZ, R58 ;  /* 0x000000fffff67224 */ /* 0x000fc400078e003a */
[----:B------:R-:W-:Y:S02]  /*5f200*/  IMAD.MOV.U32 R245, RZ, RZ, R57 ;  /* 0x000000fffff57224 */ /* 0x000fe400078e0039 */
[----:B------:R-:W-:Y:S01]  /*5f210*/  IMAD.MOV.U32 R244, RZ, RZ, R56 ;  /* 0x000000fffff47224 */ /* 0x000fe200078e0038 */
[----:B------:R2:W-:Y:S04]  /*5f220*/  STL [R1+0x24dc], R246 ;  /* 0x0024dcf601007387 */ /* 0x0005e80000100800 */
[----:B------:R3:W-:Y:S01]  /*5f230*/  STL [R1+0x24d8], R245 ;  /* 0x0024d8f501007387 */ /* 0x0007e20000100800 */
[----:B-1----:R-:W-:-:S03]  /*5f240*/  MOV R8, R51 ;  /* 0x0000003300087202 */ /* 0x002fc60000000f00 */
[----:B------:R1:W-:Y:S03]  /*5f250*/  STL [R1+0x24d4], R244 ;  /* 0x0024d4f401007387 */ /* 0x0003e60000100800 */
[----:B------:R-:W-:Y:S01]  /*5f260*/  IMAD.MOV.U32 R9, RZ, RZ, R52 ;  /* 0x000000ffff097224 */ /* 0x000fe200078e0034 */
[----:B------:R-:W-:Y:S01]  /*5f270*/  MOV R200, R55 ;  /* 0x0000003700c87202 */ /* 0x000fe20000000f00 */
[----:B------:R-:W-:Y:S02]  /*5f280*/  IMAD.MOV.U32 R12, RZ, RZ, R53 ;  /* 0x000000ffff0c7224 */ /* 0x000fe400078e0035 */
[----:B------:R-:W-:Y:S02]  /*5f290*/  IMAD.MOV.U32 R13, RZ, RZ, R54 ;  /* 0x000000ffff0d7224 */ /* 0x000fe400078e0036 */
[----:B------:R-:W-:Y:S01]  /*5f2a0*/  HMMA.1688.F32.TF32 R52, R240, R226, R108 ;  /* 0x000000e2f034723c */ /* 0x000fe2000008106c */
[----:B--2---:R-:W-:-:S02]  /*5f2b0*/  IMAD.MOV.U32 R246, RZ, RZ, R48 ;  /* 0x000000fffff67224 */ /* 0x004fc400078e0030 */
[----:B---3--:R-:W-:Y:S02]  /*5f2c0*/  IMAD.MOV.U32 R245, RZ, RZ, R49 ;  /* 0x000000fffff57224 */ /* 0x008fe400078e0031 */
[----:B-1----:R-:W-:-:S03]  /*5f2d0*/  IMAD.MOV.U32 R244, RZ, RZ, R50 ;  /* 0x000000fffff47224 */ /* 0x002fc600078e0032 */
        /* <DEDUP_REMOVED lines=13> */
[----:B------:R3:W-:Y:S04]  /*5f3b0*/  STL.64 [R1+0x8b0], R32 ;  /* 0x0008b02001007387 */ /* 0x0007e80000100a00 */
[----:B------:R4:W-:Y:S01]  /*5f3c0*/  STL.64 [R1+0x8b8], R34 ;  /* 0x0008b82201007387 */ /* 0x0009e20000100a00 */
[----:B-1----:R-:W-:-:S03]  /*5f3d0*/  IMAD.MOV.U32 R36, RZ, RZ, R250 ;  /* 0x000000ffff247224 */ /* 0x002fc600078e00fa */
[----:B------:R1:W-:Y:S04]  /*5f3e0*/  STL.64 [R1+0x8a0], R28 ;  /* 0x0008a01c01007387 */ /* 0x0003e80000100a00 */
[----:B------:R1:W-:Y:S04]  /*5f3f0*/  STL.64 [R1+0x8a8], R30 ;  /* 0x0008a81e01007387 */ /* 0x0003e80000100a00 */
[----:B------:R-:W-:Y:S01]  /*5f400*/  STL.64 [R1+0x890], R24 ;  /* 0x0008901801007387 */ /* 0x000fe20000100a00 */
[----:B------:R-:W-:-:S03]  /*5f410*/  IMAD.MOV.U32 R37, RZ, RZ, R249 ;  /* 0x000000ffff257224 */ /* 0x000fc600078e00f9 */
[----:B------:R-:W-:Y:S01]  /*5f420*/  STL.64 [R1+0x898], R26 ;  /* 0x0008981a01007387 */ /* 0x000fe20000100a00 */
[----:B--2---:R-:W-:-:S03]  /*5f430*/  IMAD.MOV.U32 R38, RZ, RZ, R248 ;  /* 0x000000ffff267224 */ /* 0x004fc600078e00f8 */
[----:B------:R-:W2:Y:S01]  /*5f440*/  LDL.LU R250, [R1+0x261c] ;  /* 0x00261c0001fa7983 */ /* 0x000ea20000300800 */
[----:B------:R-:W-:-:S03]  /*5f450*/  MOV R39, R16 ;  /* 0x0000001000277202 */ /* 0x000fc60000000f00 */
        /* <DEDUP_REMOVED lines=20> */
[----:B------:R-:W-:-:S03]  /*5f5a0*/  MOV R247, R59 ;  /* 0x0000003b00f77202 */ /* 0x000fc60000000f00 */
        /* <DEDUP_REMOVED lines=18> */
[----:B------:R-:W-:Y:S02]  /*5f6d0*/  IMAD.MOV.U32 R33, RZ, RZ, R190 ;  /* 0x000000ffff217224 */ /* 0x000fe400078e00be */
[----:B----4-:R-:W-:Y:S01]  /*5f6e0*/  IMAD.MOV.U32 R34, RZ, RZ, R191 ;  /* 0x000000ffff227224 */ /* 0x010fe200078e00bf */
[----:B------:R-:W-:Y:S01]  /*5f6f0*/  MOV R35, R17 ;  /* 0x0000001100237202 */ /* 0x000fe20000000f00 */
[----:B-1----:R-:W-:Y:S02]  /*5f700*/  IMAD.MOV.U32 R28, RZ, RZ, R18 ;  /* 0x000000ffff1c7224 */ /* 0x002fe400078e0012 */
[----:B------:R-:W-:Y:S01]  /*5f710*/  IMAD.MOV.U32 R29, RZ, RZ, R19 ;  /* 0x000000ffff1d7224 */ /* 0x000fe200078e0013 */
[----:B------:R-:W-:Y:S01]  /*5f720*/  MOV R31, R11 ;  /* 0x0000000b001f7202 */ /* 0x000fe20000000f00 */
[----:B------:R-:W-:Y:S01]  /*5f730*/  IMAD.MOV.U32 R30, RZ, RZ, R10 ;  /* 0x000000ffff1e7224 */ /* 0x000fe200078e000a */
[----:B--2---:R-:W-:Y:S01]  /*5f740*/  MOV R47, R250 ;  /* 0x000000fa002f7202 */ /* 0x004fe20000000f00 */
[----:B------:R-:W-:-:S02]  /*5f750*/  IMAD.MOV.U32 R46, RZ, RZ, R249 ;  /* 0x000000ffff2e7224 */ /* 0x000fc400078e00f9 */
[----:B------:R-:W-:Y:S02]  /*5f760*/  IMAD.MOV.U32 R45, RZ, RZ, R248 ;  /* 0x000000ffff2d7224 */ /* 0x000fe400078e00f8 */
[----:B------:R-:W-:Y:S02]  /*5f770*/  IMAD.MOV.U32 R44, RZ, RZ, R16 ;  /* 0x000000ffff2c7224 */ /* 0x000fe400078e0010 */
[----:B------:R-:W2:Y:S04]  /*5f780*/  LDL.LU R16, [R1+0x260c] ;  /* 0x00260c0001107983 */ /* 0x000ea80000300800 */
        /* <DEDUP_REMOVED lines=11> */
[C---:B---3--:R-:W-:Y:S03]  /*5f840*/  HMMA.1688.F32.TF32 R20, R240.reuse, R190, R248 ;  /* 0x000000bef014723c */ /* 0x048fe600000810f8 */
[----:B------:R-:W3:Y:S11]  /*5f850*/  LDL.LU R248, [R1+0x1e0] ;  /* 0x0001e00001f87983 */ /* 0x000ef60000300800 */
[----:B------:R-:W-:Y:S09]  /*5f860*/  @!UPT UIADD3 URZ, URZ, URZ, URZ ;  /* 0x0000003f3f3ff290 */ /* 0x000ff2000fffe03f */
[----:B------:R1:W-:Y:S04]  /*5f870*/  STL.64 [R1+0x870], R20 ;  /* 0x0008701401007387 */ /* 0x0003e80000100a00 */
[----:B------:R4:W-:Y:S04]  /*5f880*/  STL.64 [R1+0x878], R22 ;  /* 0x0008781601007387 */ /* 0x0009e80000100a00 */
[----:B------:R-:W3:Y:S04]  /*5f890*/  LDL.LU R249, [R1+0x1e4] ;  /* 0x0001e40001f97983 */ /* 0x000ee80000300800 */
[----:B------:R-:W3:Y:S04]  /*5f8a0*/  LDL.LU R250, [R1+0x1e8] ;  /* 0x0001e80001fa7983 */ /* 0x000ee80000300800 */
[----:B------:R-:W3:Y:S01]  /*5f8b0*/  LDL.LU R251, [R1+0x1ec] ;  /* 0x0001ec0001fb7983 */ /* 0x000ee20000300800 */
[----:B--2---:R-:W-:Y:S03]  /*5f8c0*/  HMMA.1688.F32.TF32 R16, R240, R10, R16 ;  /* 0x0000000af010723c */ /* 0x004fe60000081010 */
[----:B------:R-:W2:Y:S11]  /*5f8d0*/  LDL.LU R24, [R1+0x110] ;  /* 0x0001100001187983 */ /* 0x000eb60000300800 */
[----:B------:R-:W-:Y:S09]  /*5f8e0*/  @!UPT UIADD3 URZ, URZ, URZ, URZ ;  /* 0x0000003f3f3ff290 */ /* 0x000ff2000fffe03f */
[----:B------:R-:W-:Y:S04]  /*5f8f0*/  STL.64 [R1+0x610], R16 ;  /* 0x0006101001007387 */ /* 0x000fe80000100a00 */
[----:B------:R-:W-:Y:S04]  /*5f900*/  STL.64 [R1+0x618], R18 ;  /* 0x0006181201007387 */ /* 0x000fe80000100a00 */
[----:B------:R-:W2:Y:S04]  /*5f910*/  LDL.LU R25, [R1+0x114] ;  /* 0x0001140001197983 */ /* 0x000ea80000300800 */
[----:B------:R-:W2:Y:S04]  /*5f920*/  LDL.LU R26, [R1+0x118] ;  /* 0x00011800011a7983 */ /* 0x000ea80000300800 */
[----:B------:R-:W2:Y:S04]  /*5f930*/  LDL.LU R27, [R1+0x11c] ;  /* 0x00011c00011b7983 */ /* 0x000ea80000300800 */
[----:B-1----:R-:W2:Y:S04]  /*5f940*/  LDL.LU R20, [R1+0x100] ;  /* 0x0001000001147983 */ /* 0x002ea80000300800 */
[----:B------:R-:W2:Y:S04]  /*5f950*/  LDL.LU R21, [R1+0x104] ;  /* 0x0001040001157983 */ /* 0x000ea80000300800 */
[----:B----4-:R-:W4:Y:S04]  /*5f960*/  LDL.LU R22, [R1+0x108] ;  /* 0x0001080001167983 */ /* 0x010f280000300800 */
[----:B------:R-:W4:Y:S01]  /*5f970*/  LDL.LU R23, [R1+0x10c] ;  /* 0x00010c0001177983 */ /* 0x000f220000300800 */
[C---:B------:R-:W-:Y:S03]  /*5f980*/  HMMA.1688.F32.TF32 R36, R184.reuse, R206, R36 ;  /* 0x000000ceb824723c */ /* 0x040fe60000081024 */
[----:B------:R-:W-:Y:S04]  /*5f990*/  LDS R16, [R252+0x1a100] ;  /* 0x01a10000fc107984 */ /* 0x000fe80000000800 */
[----:B------:R-:W-:Y:S01]  /*5f9a0*/  LDS R18, [R252+0x1b100] ;  /* 0x01b10000fc127984 */ /* 0x000fe20000000800 */
[C---:B------:R-:W-:Y:S03]  /*5f9b0*/  HMMA.1688.F32.TF32 R44, R184.reuse, R214, R44 ;  /* 0x000000d6b82c723c */ /* 0x040fe6000008102c */
[----:B------:R-:W-:Y:S04]  /*5f9c0*/  LDS R17, [R3+0x1a100] ;  /* 0x01a1000003117984 */ /* 0x000fe80000000800 */
[----:B------:R-:W1:Y:S01]  /*5f9d0*/  LDS R19, [R3+0x1b100] ;  /* 0x01b1000003137984 */ /* 0x000e620000000800 */
[C---:B------:R-:W-:Y:S08]  /*5f9e0*/  HMMA.1688.F32.TF32 R40, R184.reuse, R210, R40 ;  /* 0x000000d2b828723c */ /* 0x040ff00000081028 */
[C---:B------:R-:W-:Y:S08]  /*5f9f0*/  HMMA.1688.F32.TF32 R28, R184.reuse, R198, R28 ;  /* 0x000000c6b81c723c */ /* 0x040ff0000008101c */
[----:B------:R-:W-:Y:S01]  /*5fa00*/  HMMA.1688.F32.TF32 R32, R184, R202, R32 ;  /* 0x000000cab820723c */ /* 0x000fe20000081020 */
[----:B------:R-:W-:-:S02]  /*5fa10*/  IMAD.MOV.U32 R228, RZ, RZ, R39 ;  /* 0x000000ffffe47224 */ /* 0x000fc400078e0027 */
[----:B------:R-:W-:Y:S11]  /*5fa20*/  IMAD.MOV.U32 R229, RZ, RZ, R38 ;  /* 0x000000ffffe57224 */ /* 0x000ff600078e0026 */
[----:B------:R-:W-:Y:S02]  /*5fa30*/  @!UPT UIADD3 URZ, URZ, URZ, URZ ;  /* 0x0000003f3f3ff290 */ /* 0x000fe4000fffe03f */
[----:B------:R-:W-:Y:S01]  /*5fa40*/  MOV R189, R29 ;  /* 0x0000001d00bd7202 */ /* 0x000fe20000000f00 */
[----:B------:R-:W-:Y:S01]  /*5fa50*/  IMAD.MOV.U32 R188, RZ, RZ, R28 ;  /* 0x000000ffffbc7224 */ /* 0x000fe200078e001c */
[C---:B---3--:R-:W-:Y:S08]  /*5fa60*/  HMMA.1688.F32.TF32 R240, R184.reuse, R14, R248 ;  /* 0x0000000eb8f0723c */ /* 0x048ff000000810f8 */
[C---:B------:R-:W-:Y:S08]  /*5fa70*/  HMMA.1688.F32.TF32 R248, R184.reuse, R6, R64 ;  /* 0x00000006b8f8723c */ /* 0x040ff00000081040 */
[C---:B------:R-:W-:Y:S07]  /*5fa80*/  HMMA.1688.F32.TF32 R64, R184.reuse, R234, R56 ;  /* 0x000000eab840723c */ /* 0x040fee0000081038 */
[----:B------:R-:W-:Y:S04]  /*5fa90*/  STL.64 [R1+0x860], R240 ;  /* 0x000860f001007387 */ /* 0x000fe80000100a00 */
[----:B------:R3:W-:Y:S01]  /*5faa0*/  STL.64 [R1+0x868], R242 ;  /* 0x000868f201007387 */ /* 0x0007e20000100a00 */
[C---:B------:R-:W-:Y:S08]  /*5fab0*/  HMMA.1688.F32.TF32 R56, R184.reuse, R226, R48 ;  /* 0x000000e2b838723c */ /* 0x040ff00000081030 */
[C---:B---3--:R-:W-:Y:S08]  /*5fac0*/  HMMA.1688.F32.TF32 R240, R184.reuse, R238, R60 ;  /* 0x000000eeb8f0723c */ /* 0x048ff0000008103c */
[C---:B------:R-:W-:Y:S08]  /*5fad0*/  HMMA.1688.F32.TF32 R60, R184.reuse, R230, R52 ;  /* 0x000000e6b83c723c */ /* 0x040ff00000081034 */
[C---:B------:R-:W-:Y:S08]  /*5fae0*/  HMMA.1688.F32.TF32 R52, R184.reuse, R222, R108 ;  /* 0x000000deb834723c */ /* 0x040ff0000008106c */
[C---:B------:R-:W-:Y:S01]  /*5faf0*/  HMMA.1688.F32.TF32 R48, R184.reuse, R218, R104 ;  /* 0x000000dab830723c */ /* 0x040fe20000081068 */
[----:B------:R-:W-:Y:S04]  /*5fb00*/  STL.64 [R1+0x850], R248 ;  /* 0x000850f801007387 */ /* 0x000fe80000100a00 */
[----:B------:R-:W-:Y:S03]  /*5fb10*/  STL.64 [R1+0x858], R250 ;  /* 0x000858fa01007387 */ /* 0x000fe60000100a00 */
[----:B--2---:R-:W-:Y:S01]  /*5fb20*/  HMMA.1688.F32.TF32 R24, R184, R194, R24 ;  /* 0x000000c2b818723c */ /* 0x004fe20000081018 */
        /* <DEDUP_REMOVED lines=17> */
[----:B------:R2:W-:Y:S01]  /*5fc40*/  STL [R1+0x2494], R228 ;  /* 0x002494e401007387 */ /* 0x0005e20000100800 */
[----:B------:R-:W-:-:S03]  /*5fc50*/  MOV R193, R25 ;  /* 0x0000001900c17202 */ /* 0x000fc60000000f00 */
[----:B------:R3:W-:Y:S01]  /*5fc60*/  STL [R1+0x2490], R229 ;  /* 0x002490e501007387 */ /* 0x0007e20000100800 */
[----:B------:R-:W-:-:S03]  /*5fc70*/  IMAD.MOV.U32 R192, RZ, RZ, R24 ;  /* 0x000000ffffc07224 */ /* 0x000fc600078e0018 */
[----:B------:R-:W-:Y:S01]  /*5fc80*/  STL.64 [R1+0x7b0], R32 ;  /* 0x0007b02001007387 */ /* 0x000fe20000100a00 */
[----:B--2---:R-:W-:-:S03]  /*5fc90*/  IMAD.MOV.U32 R228, RZ, RZ, R30 ;  /* 0x000000ffffe47224 */ /* 0x004fc600078e001e */
[----:B------:R-:W-:Y:S01]  /*5fca0*/  STL.64 [R1+0x7b8], R34 ;  /* 0x0007b82201007387 */ /* 0x000fe20000100a00 */
[----:B---3--:R-:W-:-:S03]  /*5fcb0*/  IMAD.MOV.U32 R229, RZ, RZ, R31 ;  /* 0x000000ffffe57224 */ /* 0x008fc600078e001f */
[----:B------:R-:W-:Y:S04]  /*5fcc0*/  STL [R1+0x24a4], R189 ;  /* 0x0024a4bd01007387 */ /* 0x000fe80000100800 */
[----:B------:R-:W-:Y:S04]  /*5fcd0*/  STL [R1+0x24a0], R188 ;  /* 0x0024a0bc01007387 */ /* 0x000fe80000100800 */
[----:B------:R-:W-:Y:S04]  /*5fce0*/  STL [R1+0x249c], R228 ;  /* 0x00249ce401007387 */ /* 0x000fe80000100800 */
[----:B------:R-:W-:Y:S04]  /*5fcf0*/  STL [R1+0x2498], R229 ;  /* 0x002498e501007387 */ /* 0x000fe80000100800 */
[----:B------:R2:W-:Y:S04]  /*5fd00*/  STL.64 [R1+0x798], R26 ;  /* 0x0007981a01007387 */ /* 0x0005e80000100a00 */
[----:B------:R3:W-:Y:S04]  /*5fd10*/  STL [R1+0x24ac], R193 ;  /* 0x0024acc101007387 */ /* 0x0007e80000100800 */
[----:B------:R1:W-:Y:S04]  /*5fd20*/  STL [R1+0x24a8], R192 ;  /* 0x0024a8c001007387 */ /* 0x0003e80000100800 */
        /* <DEDUP_REMOVED lines=27> */
[----:B----4-:R-:W-:Y:S03]  /*5fee0*/  HMMA.1688.F32.TF32 R20, R184, R190, R20 ;  /* 0x000000beb814723c */ /* 0x010fe60000081014 */
[----:B------:R-:W4:Y:S04]  /*5fef0*/  LDL.LU R35, [R1+0x34c] ;  /* 0x00034c0001237983 */ /* 0x000f280000300800 */
[----:B------:R-:W4:Y:S04]  /*5ff00*/  LDL.LU R28, [R1+0x330] ;  /* 0x00033000011c7983 */ /* 0x000f280000300800 */
[----:B------:R-:W4:Y:S04]  /*5ff10*/  LDL.LU R29, [R1+0x334] ;  /* 0x00033400011d7983 */ /* 0x000f280000300800 */
[----:B------:R-:W4:Y:S04]  /*5ff20*/  LDL.LU R30, [R1+0x338] ;  /* 0x00033800011e7983 */ /* 0x000f280000300800 */
[----:B------:R-:W4:Y:S05]  /*5ff30*/  LDL.LU R31, [R1+0x33c] ;  /* 0x00033c00011f7983 */ /* 0x000f2a0000300800 */
[----:B------:R-:W-:-:S02]  /*5ff40*/  IMAD.MOV.U32 R196, RZ, RZ, R20 ;  /* 0x000000ffffc47224 */ /* 0x000fc400078e0014 */
[----:B------:R-:W-:Y:S01]  /*5ff50*/  IMAD.MOV.U32 R197, RZ, RZ, R21 ;  /* 0x000000ffffc57224 */ /* 0x000fe200078e0015 */
[----:B------:R-:W4:Y:S01]  /*5ff60*/  LDL.LU R20, [R1+0x310] ;  /* 0x0003100001147983 */ /* 0x000f220000300800 */
[----:B------:R-:W-:Y:S01]  /*5ff70*/  IMAD.MOV.U32 R228, RZ, RZ, R22 ;  /* 0x000000ffffe47224 */ /* 0x000fe200078e0016 */
[----:B------:R-:W-:Y:S02]  /*5ff80*/  MOV R229, R23 ;  /* 0x0000001700e57202 */ /* 0x000fe40000000f00 */
[----:B------:R-:W4:Y:S04]  /*5ff90*/  LDL.LU R21, [R1+0x314] ;  /* 0x0003140001157983 */ /* 0x000f280000300800 */
[----:B------:R-:W4:Y:S04]  /*5ffa0*/  LDL.LU R22, [R1+0x318] ;  /* 0x0003180001167983 */ /* 0x000f280000300800 */
[----:B------:R-:W4:Y:S01]  /*5ffb0*/  LDL.LU R23, [R1+0x31c] ;  /* 0x00031c0001177983 */ /* 0x000f220000300800 */
[----:B---3--:R-:W-:Y:S03]  /*5ffc0*/  HMMA.1688.F32.TF32 R48, R184, R10, R108 ;  /* 0x0000000ab830723c */ /* 0x008fe6000008106c */
[----:B------:R-:W-:Y:S04]  /*5ffd0*/  LDS R184, [R252+0x1a180] ;  /* 0x01a18000fcb87984 */ /* 0x000fe80000000800 */
[----:B------:R-:W-:Y:S04]  /*5ffe0*/  LDS R186, [R252+0x1b180] ;  /* 0x01b18000fcba7984 */ /* 0x000fe80000000800 */
[----:B------:R-:W-:Y:S04]  /*5fff0*/  LDS R185, [R3+0x1a180] ;  /* 0x01a1800003b97984 */ /* 0x000fe80000000800 */
[----:B------:R-:W3:Y:S09]  /*60000*/  LDS R187, [R3+0x1b180] ;  /* 0x01b1800003bb7984 */ /* 0x000ef20000000800 */
[----:B------:R-:W-:Y:S01]  /*60010*/  IMAD.MOV.U32 R193, RZ, RZ, R48 ;  /* 0x000000ffffc17224 */ /* 0x000fe200078e0030 */
[----:B------:R-:W-:Y:S01]  /*60020*/  MOV R188, R51 ;  /* 0x0000003300bc7202 */ /* 0x000fe20000000f00 */
[----:B-1----:R-:W-:-:S02]  /*60030*/  IMAD.MOV.U32 R192, RZ, RZ, R49 ;  /* 0x000000ffffc07224 */ /* 0x002fc400078e0031 */
[----:B------:R-:W-:Y:S02]  /*60040*/  IMAD.MOV.U32 R189, RZ, RZ, R50 ;  /* 0x000000ffffbd7224 */ /* 0x000fe400078e0032 */
[C---:B--2---:R-:W-:Y:S08]  /*60050*/  HMMA.1688.F32.TF32 R48, R16.reuse, R14, R104 ;  /* 0x0000000e1030723c */ /* 0x044ff00000081068 */
[C---:B------:R-:W-:Y:S11]  /*60060*/  HMMA.1688.F32.TF32 R44, R16.reuse, R6, R44 ;  /* 0x00000006102c723c */ /* 0x040ff6000008102c */
[----:B------:R-:W-:Y:S04]  /*60070*/  @!UPT UIADD3 URZ, URZ, URZ, URZ ;  /* 0x0000003f3f3ff290 */ /* 0x000fe8000fffe03f */
[----:B------:R-:W-:Y:S01]  /*60080*/  STL.64 [R1+0x778], R50 ;  /* 0x0007783201007387 */ /* 0x000fe20000100a00 */
[C---:B------:R-:W-:Y:S08]  /*60090*/  HMMA.1688.F32.TF32 R36, R16.reuse, R234, R36 ;  /* 0x000000ea1024723c */ /* 0x040ff00000081024 */
[C---:B----4-:R-:W-:Y:S08]  /*600a0*/  HMMA.1688.F32.TF32 R32, R16.reuse, R230, R32 ;  /* 0x000000e61020723c */ /* 0x050ff00000081020 */
[----:B------:R-:W-:Y:S01]  /*600b0*/  HMMA.1688.F32.TF32 R28, R16, R226, R28 ;  /* 0x000000e2101c723c */ /* 0x000fe2000008101c */
[----:B------:R-:W-:Y:S06]  /*600c0*/  STL.64 [R1+0x768], R46 ;  /* 0x0007682e01007387 */ /* 0x000fec0000100a00 */
[----:B------:R-:W-:Y:S08]  /*600d0*/  STL.64 [R1+0x748], R38 ;  /* 0x0007482601007387 */ /* 0x000ff00000100a00 */
[----:B------:R-:W-:Y:S08]  /*600e0*/  STL.64 [R1+0x738], R34 ;  /* 0x0007382201007387 */ /* 0x000ff00000100a00 */
[----:B------:R1:W-:Y:S01]  /*600f0*/  STL.64 [R1+0x728], R30 ;  /* 0x0007281e01007387 */ /* 0x0003e20000100a00 */
[----:B------:R-:W-:-:S02]  /*60100*/  IMAD.MOV.U32 R224, RZ, RZ, R28 ;  /* 0x000000ffffe07224 */ /* 0x000fc400078e001c */
[----:B------:R-:W-:Y:S02]  /*60110*/  IMAD.MOV.U32 R225, RZ, RZ, R29 ;  /* 0x000000ffffe17224 */ /* 0x000fe400078e001d */
[C---:B-1----:R-:W-:Y:S08]  /*60120*/  HMMA.1688.F32.TF32 R28, R16.reuse, R222, R24 ;  /* 0x000000de101c723c */ /* 0x042ff00000081018 */
[----:B------:R-:W-:Y:S01]  /*60130*/  HMMA.1688.F32.TF32 R24, R16, R218, R20 ;  /* 0x000000da1018723c */ /* 0x000fe20000081014 */
[----:B------:R-:W2:Y:S11]  /*60140*/  LDL.LU R20, [R1+0x280] ;  /* 0x0002800001147983 */ /* 0x000eb60000300800 */
[----:B------:R-:W-:Y:S03]  /*60150*/  @!UPT UIADD3 URZ, URZ, URZ, URZ ;  /* 0x0000003f3f3ff290 */ /* 0x000fe6000fffe03f */
[----:B------:R-:W-:Y:S04]  /*60160*/  STL.64 [R1+0x710], R28 ;  /* 0x0007101c01007387 */ /* 0x000fe80000100a00 */
[----:B------:R-:W-:Y:S04]  /*60170*/  STL.64 [R1+0x718], R30 ;  /* 0x0007181e01007387 */ /* 0x000fe80000100a00 */
[----:B------:R1:W-:Y:S04]  /*60180*/  STL.64 [R1+0x700], R24 ;  /* 0x0007001801007387 */ /* 0x0003e80000100a00 */
[----:B------:R4:W-:Y:S04]  /*60190*/  STL.64 [R1+0x708], R26 ;  /* 0x0007081a01007387 */ /* 0x0009e80000100a00 */
        /* <DEDUP_REMOVED lines=10> */
[----:B------:R-:W4:Y:S01]  /*60240*/  LDL.LU R243, [R1+0x20c] ;  /* 0x00020c0001f37983 */ /* 0x000f220000300800 */
[----:B------:R-:W-:-:S03]  /*60250*/  IMAD.MOV.U32 R204, RZ, RZ, R48 ;  /* 0x000000ffffcc7224 */ /* 0x000fc600078e0030 */
[----:B------:R-:W2:Y:S01]  /*60260*/  LDL.LU R108, [R1+0x220] ;  /* 0x00022000016c7983 */ /* 0x000ea20000300800 */
[----:B------:R-:W-:-:S03]  /*60270*/  IMAD.MOV.U32 R205, RZ, RZ, R49 ;  /* 0x000000ffffcd7224 */ /* 0x000fc600078e0031 */
        /* <DEDUP_REMOVED lines=27> */
[----:B------:R-:W-:Y:S01]  /*60430*/  HMMA.1688.F32.TF32 R40, R16, R238, R40 ;  /* 0x000000ee1028723c */ /* 0x000fe20000081028 */
[----:B------:R-:W-:Y:S01]  /*60440*/  IMAD.MOV.U32 R220, RZ, RZ, R32 ;  /* 0x000000ffffdc7224 */ /* 0x000fe200078e0020 */
[----:B------:R-:W-:Y:S01]  /*60450*/  MOV R221, R33 ;  /* 0x0000002100dd7202 */ /* 0x000fe20000000f00 */
[----:B------:R-:W3:Y:S01]  /*60460*/  LDL.LU R32, [R1+0x2b0] ;  /* 0x0002b00001207983 */ /* 0x000ee20000300800 */
[----:B------:R-:W-:-:S03]  /*60470*/  IMAD.MOV.U32 R216, RZ, RZ, R36 ;  /* 0x000000ffffd87224 */ /* 0x000fc600078e0024 */
[----:B------:R-:W3:Y:S01]  /*60480*/  LDL.LU R33, [R1+0x2b4] ;  /* 0x0002b40001217983 */ /* 0x000ee20000300800 */
[----:B------:R-:W-:-:S03]  /*60490*/  IMAD.MOV.U32 R217, RZ, RZ, R37 ;  /* 0x000000ffffd97224 */ /* 0x000fc600078e0025 */
[----:B------:R-:W3:Y:S04]  /*604a0*/  LDL.LU R34, [R1+0x2b8] ;  /* 0x0002b80001227983 */ /* 0x000ee80000300800 */
[----:B------:R-:W3:Y:S01]  /*604b0*/  LDL.LU R35, [R1+0x2bc] ;  /* 0x0002bc0001237983 */ /* 0x000ee20000300800 */
[----:B------:R-:W-:-:S03]  /*604c0*/  IMAD.MOV.U32 R208, RZ, RZ, R44 ;  /* 0x000000ffffd07224 */ /* 0x000fc600078e002c */
[----:B------:R-:W3:Y:S01]  /*604d0*/  LDL.LU R36, [R1+0x2d0] ;  /* 0x0002d00001247983 */ /* 0x000ee20000300800 */
[----:B------:R-:W-:-:S03]  /*604e0*/  MOV R209, R45 ;  /* 0x0000002d00d17202 */ /* 0x000fc60000000f00 */
        /* <DEDUP_REMOVED lines=25> */
[C---:B---3--:R-:W-:Y:S08]  /*60680*/  HMMA.1688.F32.TF32 R48, R16.reuse, R198, R48 ;  /* 0x000000c61030723c */ /* 0x048ff00000081030 */
[C---:B------:R-:W-:Y:S08]  /*60690*/  HMMA.1688.F32.TF32 R52, R16.reuse, R202, R52 ;  /* 0x000000ca1034723c */ /* 0x040ff00000081034 */
[C---:B------:R-:W-:Y:S08]  /*606a0*/  HMMA.1688.F32.TF32 R60, R16.reuse, R210, R60 ;  /* 0x000000d2103c723c */ /* 0x040ff0000008103c */
[C---:B------:R-:W-:Y:S08]  /*606b0*/  HMMA.1688.F32.TF32 R64, R16.reuse, R214, R64 ;  /* 0x000000d61040723c */ /* 0x040ff00000081040 */
[C---:B------:R-:W-:Y:S11]  /*606c0*/  HMMA.1688.F32.TF32 R56, R16.reuse, R206, R56 ;  /* 0x000000ce1038723c */ /* 0x040ff60000081038 */
[----:B------:R-:W-:Y:S04]  /*606d0*/  @!UPT UIADD3 URZ, URZ, URZ, URZ ;  /* 0x0000003f3f3ff290 */ /* 0x000fe8000fffe03f */
[----:B------:R-:W-:Y:S04]  /*606e0*/  STL.64 [R1+0x6f0], R64 ;  /* 0x0006f04001007387 */ /* 0x000fe80000100a00 */
[----:B------:R1:W-:Y:S01]  /*606f0*/  STL.64 [R1+0x6f8], R66 ;  /* 0x0006f84201007387 */ /* 0x0003e20000100a00 */
[----:B------:R-:W-:Y:S03]  /*60700*/  HMMA.1688.F32.TF32 R104, R16, R190, R104 ;  /* 0x000000be1068723c */ /* 0x000fe60000081068 */
        /* <DEDUP_REMOVED lines=8> */
[----:B------:R-:W3:Y:S04]  /*60790*/  LDS R19, [R3+0x1b200] ;  /* 0x01b2000003137984 */ /* 0x000ee80000000800 */
        /* <DEDUP_REMOVED lines=22> */
[----:B------:R1:W-:Y:S04]  /*60900*/  STL [R1+0x248c], R240 ;  /* 0x00248cf001007387 */ /* 0x0003e80000100800 */
[----:B------:R1:W-:Y:S04]  /*60910*/  STL [R1+0x2488], R241 ;  /* 0x002488f101007387 */ /* 0x0003e80000100800 */
[----:B------:R1:W-:Y:S04]  /*60920*/  STL [R1+0x2484], R242 ;  /* 0x002484f201007387 */ /* 0x0003e80000100800 */
[----:B------:R1:W-:Y:S04]  /*60930*/  STL [R1+0x2480], R243 ;  /* 0x002480f301007387 */ /* 0x0003e80000100800 */
[----:B-1----:R-:W2:Y:S04]  /*60940*/  LDL.LU R240, [R1+0x2c0] ;  /* 0x0002c00001f07983 */ /* 0x002ea80000300800 */
[----:B------:R-:W2:Y:S04]  /*60950*/  LDL.LU R241, [R1+0x2c4] ;  /* 0x0002c40001f17983 */ /* 0x000ea80000300800 */
[----:B------:R-:W2:Y:S04]  /*60960*/  LDL.LU R242, [R1+0x2c8] ;  /* 0x0002c80001f27983 */ /* 0x000ea80000300800 */
[----:B------:R-:W2:Y:S01]  /*60970*/  LDL.LU R243, [R1+0x2cc] ;  /* 0x0002cc0001f37983 */ /* 0x000ea20000300800 */
[C---:B------:R-:W-:Y:S08]  /*60980*/  HMMA.1688.F32.TF32 R44, R184.reuse, R14, R44 ;  /* 0x0000000eb82c723c */ /* 0x040ff0000008102c */
[C---:B------:R-:W-:Y:S08]  /*60990*/  HMMA.1688.F32.TF32 R40, R184.reuse, R6, R40 ;  /* 0x00000006b828723c */ /* 0x040ff00000081028 */
[C---:B------:R-:W-:Y:S08]  /*609a0*/  HMMA.1688.F32.TF32 R36, R184.reuse, R238, R36 ;  /* 0x000000eeb824723c */ /* 0x040ff00000081024 */
[----:B------:R-:W-:Y:S01]  /*609b0*/  HMMA.1688.F32.TF32 R28, R184, R226, R28 ;  /* 0x000000e2b81c723c */ /* 0x000fe2000008101c */
[----:B------:R1:W-:Y:S01]  /*609c0*/  STL.64 [R1+0x688], R46 ;  /* 0x0006882e01007387 */ /* 0x0003e20000100a00 */
[----:B------:R-:W-:Y:S01]  /*609d0*/  IMAD.MOV.U32 R232, RZ, RZ, R44 ;  /* 0x000000ffffe87224 */ /* 0x000fe200078e002c */
[----:B------:R-:W-:-:S05]  /*609e0*/  MOV R233, R45 ;  /* 0x0000002d00e97202 */ /* 0x000fca0000000f00 */
        /* <DEDUP_REMOVED lines=12> */
[----:B--2---:R-:W-:Y:S11]  /*60ab0*/  HMMA.1688.F32.TF32 R240, R184, R234, R240 ;  /* 0x000000eab8f0723c */ /* 0x004ff600000810f0 */
[----:B------:R-:W-:Y:S11]  /*60ac0*/  @!UPT UIADD3 URZ, URZ, URZ, URZ ;  /* 0x0000003f3f3ff290 */ /* 0x000ff6000fffe03f */
[----:B------:R-:W-:Y:S01]  /*60ad0*/  @!UPT UIADD3 URZ, URZ, URZ, URZ ;  /* 0x0000003f3f3ff290 */ /* 0x000fe2000fffe03f */
[----:B------:R1:W-:Y:S04]  /*60ae0*/  STL.64 [R1+0x650], R240 ;  /* 0x000650f001007387 */ /* 0x0003e80000100a00 */
[----:B------:R2:W-:Y:S04]  /*60af0*/  STL.64 [R1+0x658], R242 ;  /* 0x000658f201007387 */ /* 0x0005e80000100a00 */
[----:B------:R4:W-:Y:S01]  /*60b00*/  STL [R1+0x370], R32 ;  /* 0x0003702001007387 */ /* 0x0009e20000100800 */
[----:B-1----:R-:W-:Y:S02]  /*60b10*/  IMAD.MOV.U32 R241, RZ, RZ, R34 ;  /* 0x000000fffff17224 */ /* 0x002fe400078e0022 */
[----:B------:R-:W-:-:S02]  /*60b20*/  IMAD.MOV.U32 R240, RZ, RZ, R33 ;  /* 0x000000fffff07224 */ /* 0x000fc400078e0021 */
[----:B--2---:R-:W-:Y:S02]  /*60b30*/  IMAD.MOV.U32 R242, RZ, RZ, R35 ;  /* 0x000000fffff27224 */ /* 0x004fe400078e0023 */
[----:B------:R-:W2:Y:S01]  /*60b40*/  LDL.LU.64 R34, [R1+0x2538] ;  /* 0x0025380001227983 */ /* 0x000ea20000300a00 */
[----:B------:R-:W-:-:S03]  /*60b50*/  MOV R243, R28 ;  /* 0x0000001c00f37202 */ /* 0x000fc60000000f00 */
[----:B----4-:R-:W2:Y:S04]  /*60b60*/  LDL.LU.64 R32, [R1+0x2530] ;  /* 0x0025300001207983 */ /* 0x010ea80000300a00 */
[----:B------:R-:W-:Y:S04]  /*60b70*/  STL [R1+0x2d4], R29 ;  /* 0x0002d41d01007387 */ /* 0x000fe80000100800 */
        /* <DEDUP_REMOVED lines=15> */
[----:B------:R2:W-:Y:S01]  /*60c70*/  STL.64 [R1+0x348], R250 ;  /* 0x000348fa01007387 */ /* 0x0005e20000100a00 */
[C---:B----4-:R-:W-:Y:S08]  /*60c80*/  HMMA.1688.F32.TF32 R28, R184.reuse, R202, R28 ;  /* 0x000000cab81c723c */ /* 0x050ff0000008101c */
[C---:B--2---:R-:W-:Y:S08]  /*60c90*/  HMMA.1688.F32.TF32 R248, R184.reuse, R210, R20 ;  /* 0x000000d2b8f8723c */ /* 0x044ff00000081014 */
        /* <DEDUP_REMOVED lines=8> */
[C---:B---3--:R-:W-:Y:S03]  /*60d20*/  HMMA.1688.F32.TF32 R20, R184.reuse, R194, R36 ;  /* 0x000000c2b814723c */ /* 0x048fe60000081024 */
[----:B------:R-:W-:Y:S04]  /*60d30*/  STL.64 [R1+0x300], R24 ;  /* 0x0003001801007387 */ /* 0x000fe80000100a00 */
[----:B------:R2:W-:Y:S01]  /*60d40*/  STL.64 [R1+0x308], R26 ;  /* 0x0003081a01007387 */ /* 0x0005e20000100a00 */
[C---:B-1----:R-:W-:Y:S08]  /*60d50*/  HMMA.1688.F32.TF32 R28, R184.reuse, R190, R40 ;  /* 0x000000beb81c723c */ /* 0x042ff00000081028 */
[----:B--2---:R-:W-:Y:S07]  /*60d60*/  HMMA.1688.F32.TF32 R24, R184, R10, R44 ;  /* 0x0000000ab818723c */ /* 0x004fee000008102c */
[----:B------:R-:W-:Y:S01]  /*60d70*/  STL.64 [R1+0x2f0], R20 ;  /* 0x0002f01401007387 */ /* 0x000fe20000100a00 */
[----:B------:R-:W-:Y:S03]  /*60d80*/  HMMA.1688.F32.TF32 R32, R16, R14, R104 ;  /* 0x0000000e1020723c */ /* 0x000fe60000081068 */
[----:B------:R-:W-:Y:S04]  /*60d90*/  STL.64 [R1+0x2f8], R22 ;  /* 0x0002f81601007387 */ /* 0x000fe80000100a00 */
[----:B------:R-:W-:Y:S04]  /*60da0*/  STL.64 [R1+0x2c0], R28 ;  /* 0x0002c01c01007387 */ /* 0x000fe80000100a00 */
[----:B------:R-:W-:Y:S01]  /*60db0*/  STL.64 [R1+0x2c8], R30 ;  /* 0x0002c81e01007387 */ /* 0x000fe20000100a00 */
[----:B------:R-:W-:-:S02]  /*60dc0*/  IMAD.MOV.U32 R248, RZ, RZ, R100 ;  /* 0x000000fffff87224 */ /* 0x000fc400078e0064 */
[----:B------:R-:W-:Y:S01]  /*60dd0*/  IMAD.MOV.U32 R249, RZ, RZ, R101 ;  /* 0x000000fffff97224 */ /* 0x000fe200078e0065 */
[----:B------:R-:W-:Y:S01]  /*60de0*/  MOV R251, R103 ;  /* 0x0000006700fb7202 */ /* 0x000fe20000000f00 */
[----:B------:R-:W-:Y:S04]  /*60df0*/  STL.64 [R1+0x2b0], R24 ;  /* 0x0002b01801007387 */ /* 0x000fe80000100a00 */
[----:B------:R1:W-:Y:S01]  /*60e00*/  STL.64 [R1+0x2b8], R26 ;  /* 0x0002b81a01007387 */ /* 0x0003e20000100a00 */
[----:B------:R-:W-:-:S03]  /*60e10*/  IMAD.MOV.U32 R250, RZ, RZ, R102 ;  /* 0x000000fffffa7224 */ /* 0x000fc600078e0066 */
[----:B------:R-:W-:Y:S04]  /*60e20*/  LDS R20, [R252+0x1a280] ;  /* 0x01a28000fc147984 */ /* 0x000fe80000000800 */
[----:B------:R-:W-:Y:S01]  /*60e30*/  LDS R22, [R252+0x1b280] ;  /* 0x01b28000fc167984 */ /* 0x000fe20000000800 */
[C---:B-1----:R-:W-:Y:S03]  /*60e40*/  HMMA.1688.F32.TF32 R24, R16.reuse, R6, R108 ;  /* 0x000000061018723c */ /* 0x042fe6000008106c */
[----:B------:R-:W-:Y:S04]  /*60e50*/  STL.64 [R1+0x640], R32 ;  /* 0x0006402001007387 */ /* 0x000fe80000100a00 */
[----:B------:R1:W-:Y:S01]  /*60e60*/  STL.64 [R1+0x648], R34 ;  /* 0x0006482201007387 */ /* 0x0003e20000100a00 */
[C---:B------:R-:W-:Y:S03]  /*60e70*/  HMMA.1688.F32.TF32 R28, R16.reuse, R238, R48 ;  /* 0x000000ee101c723c */ /* 0x040fe60000081030 */
[----:B------:R-:W-:Y:S04]  /*60e80*/  LDS R21, [R3+0x1a280] ;  /* 0x01a2800003157984 */ /* 0x000fe80000000800 */
[----:B------:R-:W3:Y:S01]  /*60e90*/  LDS R23, [R3+0x1b280] ;  /* 0x01b2800003177984 */ /* 0x000ee20000000800 */
        /* <DEDUP_REMOVED lines=31> */
[----:B------:R1:W-:Y:S04]  /*61090*/  STL.64 [R1+0x590], R28 ;  /* 0x0005901c01007387 */ /* 0x0003e80000100a00 */
[----:B------:R3:W-:Y:S04]  /*610a0*/  STL.64 [R1+0x598], R30 ;  /* 0x0005981e01007387 */ /* 0x0007e80000100a00 */
[----:B------:R4:W-:Y:S01]  /*610b0*/  STL.64 [R1+0x580], R32 ;  /* 0x0005802001007387 */ /* 0x0009e20000100a00 */
[----:B-1----:R-:W-:-:S03]  /*610c0*/  IMAD.MOV.U32 R28, RZ, RZ, R176 ;  /* 0x000000ffff1c7224 */ /* 0x002fc600078e00b0 */
[----:B------:R1:W-:Y:S01]  /*610d0*/  STL.64 [R1+0x588], R34 ;  /* 0x0005882201007387 */ /* 0x0003e20000100a00 */
[----:B------:R-:W-:-:S03]  /*610e0*/  IMAD.MOV.U32 R29, RZ, RZ, R177 ;  /* 0x000000ffff1d7224 */ /* 0x000fc600078e00b1 */
[----:B------:R-:W2:Y:S01]  /*610f0*/  LDL.LU R176, [R1+0x24fc] ;  /* 0x0024fc0001b07983 */ /* 0x000ea20000300800 */
[----:B---3--:R-:W-:Y:S01]  /*61100*/  IMAD.MOV.U32 R30, RZ, RZ, R178 ;  /* 0x000000ffff1e7224 */ /* 0x008fe200078e00b2 */
[----:B------:R-:W-:Y:S02]  /*61110*/  MOV R31, R179 ;  /* 0x000000b3001f7202 */ /* 0x000fe40000000f00 */
[----:B------:R-:W-:Y:S04]  /*61120*/  STL.64 [R1+0x570], R24 ;  /* 0x0005701801007387 */ /* 0x000fe80000100a00 */
[----:B------:R-:W-:Y:S04]  /*61130*/  STL.64 [R1+0x578], R26 ;  /* 0x0005781a01007387 */ /* 0x000fe80000100a00 */
[----:B------:R-:W2:Y:S04]  /*61140*/  LDL.LU R177, [R1+0x24f8] ;  /* 0x0024f80001b17983 */ /* 0x000ea80000300800 */
[----:B------:R-:W2:Y:S04]  /*61150*/  LDL.LU R178, [R1+0x24f4] ;  /* 0x0024f40001b27983 */ /* 0x000ea80000300800 */
        /* <DEDUP_REMOVED lines=8> */
[----:B------:R-:W4:Y:S01]  /*611e0*/  LDL.LU R103, [R1+0x24e0] ;  /* 0x0024e00001677983 */ /* 0x000f220000300800 */
[C---:B------:R-:W-:Y:S03]  /*611f0*/  HMMA.1688.F32.TF32 R44, R20.reuse, R238, R172 ;  /* 0x000000ee142c723c */ /* 0x040fe600000810ac */
[----:B------:R-:W-:Y:S04]  /*61200*/  LDS R24, [R252+0x1a300] ;  /* 0x01a30000fc187984 */ /* 0x000fe80000000800 */
[----:B------:R-:W-:Y:S01]  /*61210*/  LDS R26, [R252+0x1b300] ;  /* 0x01b30000fc1a7984 */ /* 0x000fe20000000800 */
[-C--:B------:R-:W-:Y:S03]  /*61220*/  HMMA.1688.F32.TF32 R40, R20, R234.reuse, R112 ;  /* 0x000000ea1428723c */ /* 0x080fe60000081070 */
[----:B------:R-:W-:Y:S04]  /*61230*/  LDS R25, [R3+0x1a300] ;  /* 0x01a3000003197984 */ /* 0x000fe80000000800 */
[----:B------:R-:W1:Y:S02]  /*61240*/  LDS R27, [R3+0x1b300] ;  /* 0x01b30000031b7984 */ /* 0x000e640000000800 */
[----:B-1----:R-:W-:Y:S08]  /*61250*/  HMMA.1688.F32.TF32 R28, R24, R234, R28 ;  /* 0x000000ea181c723c */ /* 0x002ff0000008101c */
[C---:B--2---:R-:W-:Y:S08]  /*61260*/  HMMA.1688.F32.TF32 R36, R16.reuse, R190, R176 ;  /* 0x000000be1024723c */ /* 0x044ff000000810b0 */
[----:B------:R-:W-:Y:S11]  /*61270*/  HMMA.1688.F32.TF32 R16, R16, R10, R96 ;  /* 0x0000000a1010723c */ /* 0x000ff60000081060 */
[----:B------:R-:W-:Y:S04]  /*61280*/  @!UPT UIADD3 URZ, URZ, URZ, URZ ;  /* 0x0000003f3f3ff290 */ /* 0x000fe8000fffe03f */
[----:B------:R-:W-:Y:S04]  /*61290*/  STL.64 [R1+0x560], R36 ;  /* 0x0005602401007387 */ /* 0x000fe80000100a00 */
[----:B------:R4:W-:Y:S02]  /*612a0*/  STL.64 [R1+0x568], R38 ;  /* 0x0005682601007387 */ /* 0x0009e40000100a00 */
[----:B----4-:R-:W-:Y:S02]  /*612b0*/  HMMA.1688.F32.TF32 R36, R20, R14, R100 ;  /* 0x0000000e1424723c */ /* 0x010fe40000081064 */
[----:B------:R-:W-:Y:S04]  /*612c0*/  STL.64 [R1+0x380], R16 ;  /* 0x0003801001007387 */ /* 0x000fe80000100a00 */
[----:B------:R-:W-:Y:S02]  /*612d0*/  STL.64 [R1+0x388], R18 ;  /* 0x0003881201007387 */ /* 0x000fe40000100a00 */
[----:B---3--:R-:W-:Y:S02]  /*612e0*/  HMMA.1688.F32.TF32 R32, R24, R238, R32 ;  /* 0x000000ee1820723c */ /* 0x008fe40000081020 */
[----:B------:R-:W-:Y:S04]  /*612f0*/  LDS R16, [R252+0x1a380] ;  /* 0x01a38000fc107984 */ /* 0x000fe80000000800 */
[----:B------:R-:W-:Y:S04]  /*61300*/  LDS R18, [R252+0x1b380] ;  /* 0x01b38000fc127984 */ /* 0x000fe80000000800 */
[----:B------:R-:W-:Y:S04]  /*61310*/  LDS R17, [R3+0x1a380] ;  /* 0x01a3800003117984 */ /* 0x000fe80000000800 */
[----:B------:R-:W1:Y:S04]  /*61320*/  LDS R19, [R3+0x1b380] ;  /* 0x01b3800003137984 */ /* 0x000e680000000800 */
        /* <DEDUP_REMOVED lines=22> */
[----:B------:R-:W-:Y:S05]  /*61490*/  STL.64 [R1+0x9d0], R36 ;  /* 0x0009d02401007387 */ /* 0x000fea0000100a00 */
[C---:B---3--:R-:W-:Y:S01]  /*614a0*/  HMMA.1688.F32.TF32 R40, R20.reuse, R210, R136 ;  /* 0x000000d21428723c */ /* 0x048fe20000081088 */
[----:B------:R2:W-:Y:S04]  /*614b0*/  STL.64 [R1+0x9d8], R38 ;  /* 0x0009d82601007387 */ /* 0x0005e80000100a00 */
[----:B------:R-:W-:Y:S04]  /*614c0*/  LDS R136, [R252+0x1c000] ;  /* 0x01c00000fc887984 */ /* 0x000fe80000000800 */
[----:B------:R-:W-:Y:S01]  /*614d0*/  LDS R138, [R252+0x1d000] ;  /* 0x01d00000fc8a7984 */ /* 0x000fe20000000800 */
[C---:B--2---:R-:W-:Y:S05]  /*614e0*/  HMMA.1688.F32.TF32 R36, R20.reuse, R206, R140 ;  /* 0x000000ce1424723c */ /* 0x044fea000008108c */
[----:B------:R-:W-:Y:S04]  /*614f0*/  STL.64 [R1+0x9c0], R44 ;  /* 0x0009c02c01007387 */ /* 0x000fe80000100a00 */
[----:B------:R2:W-:Y:S04]  /*61500*/  STL.64 [R1+0x9c8], R46 ;  /* 0x0009c82e01007387 */ /* 0x0005e80000100a00 */
[----:B------:R-:W-:Y:S04]  /*61510*/  STL.64 [R1+0x9b0], R40 ;  /* 0x0009b02801007387 */ /* 0x000fe80000100a00 */
[----:B------:R3:W-:Y:S01]  /*61520*/  STL.64 [R1+0x9b8], R42 ;  /* 0x0009b82a01007387 */ /* 0x0007e20000100a00 */
[C---:B--2---:R-:W-:Y:S03]  /*61530*/  HMMA.1688.F32.TF32 R44, R20.reuse, R202, R144 ;  /* 0x000000ca142c723c */ /* 0x044fe60000081090 */
[----:B------:R-:W-:Y:S04]  /*61540*/  LDS R137, [R3+0x1c000] ;  /* 0x01c0000003897984 */ /* 0x000fe80000000800 */
[----:B------:R-:W-:Y:S01]  /*61550*/  LDS R139, [R3+0x1d000] ;  /* 0x01d00000038b7984 */ /* 0x000fe20000000800 */
[C---:B---3--:R-:W-:Y:S03]  /*61560*/  HMMA.1688.F32.TF32 R40, R20.reuse, R198, R148 ;  /* 0x000000c61428723c */ /* 0x048fe60000081094 */
[----:B------:R-:W-:Y:S04]  /*61570*/  STL.64 [R1+0x9a0], R36 ;  /* 0x0009a02401007387 */ /* 0x000fe80000100a00 */
[----:B------:R2:W-:Y:S02]  /*61580*/  STL.64 [R1+0x9a8], R38 ;  /* 0x0009a82601007387 */ /* 0x0005e40000100a00 */
[C---:B--2---:R-:W-:Y:S06]  /*61590*/  HMMA.1688.F32.TF32 R36, R20.reuse, R194, R152 ;  /* 0x000000c21424723c */ /* 0x044fec0000081098 */
[----:B------:R-:W-:Y:S04]  /*615a0*/  STL.64 [R1+0x990], R44 ;  /* 0x0009902c01007387 */ /* 0x000fe80000100a00 */
[----:B------:R2:W-:Y:S04]  /*615b0*/  STL.64 [R1+0x998], R46 ;  /* 0x0009982e01007387 */ /* 0x0005e80000100a00 */
[----:B------:R-:W-:Y:S04]  /*615c0*/  STL.64 [R1+0x980], R40 ;  /* 0x0009802801007387 */ /* 0x000fe80000100a00 */
[----:B------:R3:W-:Y:S01]  /*615d0*/  STL.64 [R1+0x988], R42 ;  /* 0x0009882a01007387 */ /* 0x0007e20000100a00 */
[C---:B--2---:R-:W-:Y:S04]  /*615e0*/  HMMA.1688.F32.TF32 R44, R20.reuse, R190, R156 ;  /* 0x000000be142c723c */ /* 0x044fe8000008109c */
[----:B------:R-:W-:Y:S04]  /*615f0*/  STL.64 [R1+0x970], R36 ;  /* 0x0009702401007387 */ /* 0x000fe80000100a00 */
[----:B---3--:R-:W-:Y:S01]  /*61600*/  HMMA.1688.F32.TF32 R40, R20, R10, R160 ;  /* 0x0000000a1428723c */ /* 0x008fe200000810a0 */
[----:B------:R2:W-:Y:S07]  /*61610*/  STL.64 [R1+0x978], R38 ;  /* 0x0009782601007387 */ /* 0x0005ee0000100a00 */
[C---:B------:R-:W-:Y:S08]  /*61620*/  HMMA.1688.F32.TF32 R20, R24.reuse, R6, R168 ;  /* 0x000000061814723c */ /* 0x040ff000000810a8 */
[C---:B--2---:R-:W-:Y:S01]  /*61630*/  HMMA.1688.F32.TF32 R36, R24.reuse, R14, R164 ;  /* 0x0000000e1824723c */ /* 0x044fe200000810a4 */
[----:B------:R-:W-:Y:S04]  /*61640*/  STL.64 [R1+0x960], R44 ;  /* 0x0009602c01007387 */ /* 0x000fe80000100a00 */
[----:B------:R-:W-:Y:S04]  /*61650*/  STL.64 [R1+0x968], R46 ;  /* 0x0009682e01007387 */ /* 0x000fe80000100a00 */
[----:B------:R-:W-:Y:S04]  /*61660*/  STL.64 [R1+0x1d0], R40 ;  /* 0x0001d02801007387 */ /* 0x000fe80000100a00 */
[----:B------:R-:W-:Y:S10]  /*61670*/  STL.64 [R1+0x1d8], R42 ;  /* 0x0001d82a01007387 */ /* 0x000ff40000100a00 */
[----:B------:R-:W-:Y:S04]  /*61680*/  STL.64 [R1+0x1c0], R36 ;  /* 0x0001c02401007387 */ /* 0x000fe80000100a00 */
[----:B------:R-:W-:Y:S04]  /*61690*/  STL.64 [R1+0x1c8], R38 ;  /* 0x0001c82601007387 */ /* 0x000fe80000100a00 */
[----:B------:R-:W-:Y:S04]  /*616a0*/  STL.64 [R1+0x1b0], R20 ;  /* 0x0001b01401007387 */ /* 0x000fe80000100a00 */
[----:B------:R2:W-:Y:S02]  /*616b0*/  STL.64 [R1+0x1b8], R22 ;  /* 0x0001b81601007387 */ /* 0x0005e40000100a00 */
[----:B--2---:R-:W-:Y:S02]  /*616c0*/  HMMA.1688.F32.TF32 R20, R24, R230, R248 ;  /* 0x000000e61814723c */ /* 0x004fe400000810f8 */
[----:B------:R2:W-:Y:S04]  /*616d0*/  STL.64 [R1+0x1a0], R32 ;  /* 0x0001a02001007387 */ /* 0x0005e80000100a00 */
[----:B------:R3:W-:Y:S04]  /*616e0*/  STL.64 [R1+0x1a8], R34 ;  /* 0x0001a82201007387 */ /* 0x0007e80000100a00 */
[----:B--2---:R-:W2:Y:S04]  /*616f0*/  LDL.LU R32, [R1+0x3c0] ;  /* 0x0003c00001207983 */ /* 0x004ea80000300800 */
[----:B------:R4:W-:Y:S04]  /*61700*/  STL.64 [R1+0x190], R28 ;  /* 0x0001901c01007387 */ /* 0x0009e80000100a00 */
[----:B------:R-:W-:Y:S05]  /*61710*/  STL.64 [R1+0x198], R30 ;  /* 0x0001981e01007387 */ /* 0x000fea0000100a00 */
        /* <DEDUP_REMOVED lines=100> */
[----:B----4-:R-:W-:-:S02]  /*61d60*/  IMAD.MOV.U32 R28, RZ, RZ, R5 ;  /* 0x000000ffff1c7224 */ /* 0x010fc400078e0005 */
[----:B------:R-:W-:Y:S01]  /*61d70*/  IMAD.MOV.U32 R29, RZ, RZ, R4 ;  /* 0x000000ffff1d7224 */ /* 0x000fe200078e0004 */
[C---:B--2---:R-:W-:Y:S08]  /*61d80*/  HMMA.1688.F32.TF32 R80, R24.reuse, R194, R80 ;  /* 0x000000c21850723c */ /* 0x044ff00000081050 */
[C---:B---3--:R-:W-:Y:S08]  /*61d90*/  HMMA.1688.F32.TF32 R92, R24.reuse, R206, R92 ;  /* 0x000000ce185c723c */ /* 0x048ff0000008105c */
[C---:B-1----:R-:W-:Y:S08]  /*61da0*/  HMMA.1688.F32.TF32 R20, R24.reuse, R226, R172 ;  /* 0x000000e21814723c */ /* 0x042ff000000810ac */
[C---:B------:R-:W-:Y:S08]  /*61db0*/  HMMA.1688.F32.TF32 R112, R24.reuse, R222, R180 ;  /* 0x000000de1870723c */ /* 0x040ff000000810b4 */
        /* <DEDUP_REMOVED lines=22> */
[----:B------:R-:W-:Y:S02]  /*61f20*/  HMMA.1688.F32.TF32 R72, R24, R10, R72 ;  /* 0x0000000a1848723c */ /* 0x000fe40000081048 */
[----:B------:R-:W-:Y:S04]  /*61f30*/  STL.64 [R1+0xf0], R80 ;  /* 0x0000f05001007387 */ /* 0x000fe80000100a00 */
[----:B------:R-:W-:Y:S02]  /*61f40*/  STL.64 [R1+0xf8], R82 ;  /* 0x0000f85201007387 */ /* 0x000fe40000100a00 */
[C---:B------:R-:W-:Y:S07]  /*61f50*/  HMMA.1688.F32.TF32 R24, R16.reuse, R14, R68 ;  /* 0x0000000e1018723c */ /* 0x040fee0000081044 */
[----:B------:R-:W-:Y:S04]  /*61f60*/  STL.64 [R1+0xe0], R20 ;  /* 0x0000e01401007387 */ /* 0x000fe80000100a00 */
[----:B------:R1:W-:Y:S02]  /*61f70*/  STL.64 [R1+0xe8], R22 ;  /* 0x0000e81601007387 */ /* 0x0003e40000100a00 */
[C---:B-1----:R-:W-:Y:S08]  /*61f80*/  HMMA.1688.F32.TF32 R20, R16.reuse, R6, R64 ;  /* 0x000000061014723c */ /* 0x042ff00000081040 */
        /* <DEDUP_REMOVED lines=10> */
[----:B--2---:R-:W-:Y:S01]  /*62030*/  HMMA.1688.F32.TF32 R20, R16, R230, R52 ;  /* 0x000000e61014723c */ /* 0x004fe20000081034 */
[----:B------:R-:W-:-:S02]  /*62040*/  IMAD.MOV.U32 R31, RZ, RZ, R0 ;  /* 0x000000ffff1f7224 */ /* 0x000fc400078e0000 */
[----:B------:R-:W-:Y:S01]  /*62050*/  IMAD.MOV.U32 R251, RZ, RZ, R201 ;  /* 0x000000fffffb7224 */ /* 0x000fe200078e00c9 */
[----:B------:R-:W-:Y:S01]  /*62060*/  MOV R30, R2 ;  /* 0x00000002001e7202 */ /* 0x000fe20000000f00 */
[----:B------:R-:W-:Y:S03]  /*62070*/  LDS R230, [R252+0x1d100] ;  /* 0x01d10000fce67984 */ /* 0x000fe60000000800 */
        /* <DEDUP_REMOVED lines=11> */
[----:B------:R-:W-:Y:S05]  /*62130*/  LDS R239, [R3+0x1d180] ;  /* 0x01d1800003ef7984 */ /* 0x000fea0000000800 */
[----:B-1----:R-:W-:Y:S07]  /*62140*/  HMMA.1688.F32.TF32 R4, R16, R214, R184 ;  /* 0x000000d61004723c */ /* 0x002fee00000810b8 */
[----:B------:R-:W-:Y:S04]  /*62150*/  STL.64 [R1+0x60], R24 ;  /* 0x0000601801007387 */ /* 0x000fe80000100a00 */
[----:B------:R-:W-:Y:S11]  /*62160*/  STL.64 [R1+0x68], R26 ;  /* 0x0000681a01007387 */ /* 0x000ff60000100a00 */
[----:B------:R-:W-:Y:S01]  /*62170*/  @!UPT UIADD3 URZ, URZ, URZ, URZ ;  /* 0x0000003f3f3ff290 */ /* 0x000fe2000fffe03f */
[----:B------:R-:W-:Y:S01]  /*62180*/  STL.64 [R1+0x40], R4 ;  /* 0x0000400401007387 */ /* 0x000fe20000100a00 */
[----:B------:R-:W-:-:S03]  /*62190*/  IMAD.MOV.U32 R0, RZ, RZ, R7 ;  /* 0x000000ffff007224 */ /* 0x000fc600078e0007 */
[----:B------:R-:W-:Y:S04]  /*621a0*/  STL.64 [R1+0x50], R20 ;  /* 0x0000501401007387 */ /* 0x000fe80000100a00 */
[----:B------:R-:W-:Y:S04]  /*621b0*/  STL.64 [R1+0x58], R22 ;  /* 0x0000581601007387 */ /* 0x000fe80000100a00 */
[----:B------:R1:W-:Y:S02]  /*621c0*/  STL [R1+0x48], R6 ;  /* 0x0000480601007387 */ /* 0x0003e40000100800 */
[C---:B-1----:R-:W-:Y:S08]  /*621d0*/  HMMA.1688.F32.TF32 R4, R16.reuse, R210, R44 ;  /* 0x000000d21004723c */ /* 0x042ff0000008102c */
[C---:B------:R-:W-:Y:S08]  /*621e0*/  HMMA.1688.F32.TF32 R24, R16.reuse, R206, R40 ;  /* 0x000000ce1018723c */ /* 0x040ff00000081028 */
[C---:B------:R-:W-:Y:S08]  /*621f0*/  HMMA.1688.F32.TF32 R20, R16.reuse, R202, R36 ;  /* 0x000000ca1014723c */ /* 0x040ff00000081024 */
[----:B------:R-:W-:Y:S01]  /*62200*/  HMMA.1688.F32.TF32 R248, R16, R194, R248 ;  /* 0x000000c210f8723c */ /* 0x000fe200000810f8 */
[----:B------:R-:W-:Y:S04]  /*62210*/  STL.64 [R1+0x30], R4 ;  /* 0x0000300401007387 */ /* 0x000fe80000100a00 */
[----:B------:R1:W-:Y:S01]  /*62220*/  STL.64 [R1+0x38], R6 ;  /* 0x0000380601007387 */ /* 0x0003e20000100a00 */
[----:B------:R-:W-:Y:S01]  /*62230*/  MOV R184, R246 ;  /* 0x000000f600b87202 */ /* 0x000fe20000000f00 */
[----:B------:R-:W-:-:S02]  /*62240*/  IMAD.MOV.U32 R185, RZ, RZ, R245 ;  /* 0x000000ffffb97224 */ /* 0x000fc400078e00f5 */
[----:B------:R-:W-:Y:S01]  /*62250*/  IMAD.MOV.U32 R186, RZ, RZ, R244 ;  /* 0x000000ffffba7224 */ /* 0x000fe200078e00f4 */
[----:B------:R-:W-:Y:S01]  /*62260*/  MOV R104, R9 ;  /* 0x0000000900687202 */ /* 0x000fe20000000f00 */
[----:B------:R-:W-:Y:S01]  /*62270*/  IMAD.MOV.U32 R187, RZ, RZ, R8 ;  /* 0x000000ffffbb7224 */ /* 0x000fe200078e0008 */
[----:B------:R-:W-:Y:S01]  /*62280*/  LDS R202, [R252+0x1d080] ;  /* 0x01d08000fcca7984 */ /* 0x000fe20000000800 */
[----:B------:R-:W-:Y:S02]  /*62290*/  IMAD.MOV.U32 R105, RZ, RZ, R12 ;  /* 0x000000ffff697224 */ /* 0x000fe400078e000c */
[----:B------:R-:W-:Y:S01]  /*622a0*/  IMAD.MOV.U32 R106, RZ, RZ, R13 ;  /* 0x000000ffff6a7224 */ /* 0x000fe200078e000d */
[----:B------:R-:W-:Y:S01]  /*622b0*/  LDS R203, [R3+0x1d080] ;  /* 0x01d0800003cb7984 */ /* 0x000fe20000000800 */
[----:B-1----:R-:W-:Y:S03]  /*622c0*/  HMMA.1688.F32.TF32 R4, R16, R198, R32 ;  /* 0x000000c61004723c */ /* 0x002fe60000081020 */
[----:B------:R-:W-:Y:S04]  /*622d0*/  STL.64 [R1+0x20], R24 ;  /* 0x0000201801007387 */ /* 0x000fe80000100a00 */
[----:B------:R-:W-:Y:S11]  /*622e0*/  STL.64 [R1+0x28], R26 ;  /* 0x0000281a01007387 */ /* 0x000ff60000100a00 */
[----:B------:R-:W-:Y:S05]  /*622f0*/  @!UPT UIADD3 URZ, URZ, URZ, URZ ;  /* 0x0000003f3f3ff290 */ /* 0x000fea000fffe03f */
[----:B------:R-:W-:Y:S04]  /*62300*/  STL.64 [R1], R4 ;  /* 0x0000000401007387 */ /* 0x000fe80000100a00 */
[----:B------:R-:W-:Y:S04]  /*62310*/  STL.64 [R1+0x10], R20 ;  /* 0x0000101401007387 */ /* 0x000fe80000100a00 */
[----:B------:R-:W-:Y:S04]  /*62320*/  STL.64 [R1+0x18], R22 ;  /* 0x0000181601007387 */ /* 0x000fe80000100a00 */
[----:B------:R1:W-:Y:S04]  /*62330*/  STL [R1+0x8], R6 ;  /* 0x0000080601007387 */ /* 0x0003e80000100800 */
[----:B------:R-:W2:Y:S04]  /*62340*/  LDL.LU R201, [R1+0xa40] ;  /* 0x000a400001c97983 */ /* 0x000ea80000300800 */
[----:B------:R-:W-:Y:S04]  /*62350*/  STL.64 [R1+0x2328], R250 ;  /* 0x002328fa01007387 */ /* 0x000fe80000100a00 */
[----:B------:R-:W-:Y:S04]  /*62360*/  STL.64 [R1+0x2320], R248 ;  /* 0x002320f801007387 */ /* 0x000fe80000100a00 */
[----:B------:R-:W3:Y:S04]  /*62370*/  LDL.LU R246, [R1+0x24dc] ;  /* 0x0024dc0001f67983 */ /* 0x000ee80000300800 */
[----:B------:R-:W4:Y:S04]  /*62380*/  LDL.LU R245, [R1+0x24d8] ;  /* 0x0024d80001f57983 */ /* 0x000f280000300800 */
[----:B------:R-:W4:Y:S01]  /*62390*/  LDL.LU R244, [R1+0x24d4] ;  /* 0x0024d40001f47983 */ /* 0x000f220000300800 */
[----:B------:R-:W-:-:S03]  /*623a0*/  IMAD.MOV.U32 R107, RZ, RZ, R200 ;  /* 0x000000ffff6b7224 */ /* 0x000fc600078e00c8 */
[----:B------:R-:W4:Y:S04]  /*623b0*/  LDL.LU R8, [R1+0x24d0] ;  /* 0x0024d00001087983 */ /* 0x000f280000300800 */
[----:B------:R-:W4:Y:S04]  /*623c0*/  LDL.LU R9, [R1+0x24cc] ;  /* 0x0024cc0001097983 */ /* 0x000f280000300800 */
[----:B------:R-:W4:Y:S04]  /*623d0*/  LDL.LU R12, [R1+0x24c8] ;  /* 0x0024c800010c7983 */ /* 0x000f280000300800 */
[----:B------:R-:W4:Y:S01]  /*623e0*/  LDL.LU R13, [R1+0x24c4] ;  /* 0x0024c400010d7983 */ /* 0x000f220000300800 */
[----:B------:R-:W-:-:S03]  /*623f0*/  IMAD.MOV.U32 R111, RZ, RZ, R247 ;  /* 0x000000ffff6f7224 */ /* 0x000fc600078e00f7 */
[----:B------:R-:W4:Y:S01]  /*62400*/  LDL.LU R200, [R1+0x24c0] ;  /* 0x0024c00001c87983 */ /* 0x000f220000300800 */
[----:B------:R-:W-:-:S03]  /*62410*/  IMAD.MOV.U32 R2, RZ, RZ, R7 ;  /* 0x000000ffff027224 */ /* 0x000fc600078e0007 */
[----:B--2---:R-:W2:Y:S04]  /*62420*/  LDSM.16.M88.4 R20, [R201+0x44180] ;  /* 0x04418000c914783b */ /* 0x004ea80000000200 */
[----:B------:R-:W1:Y:S04]  /*62430*/  LDSM.16.M88.4 R24, [R201+0x46180] ;  /* 0x04618000c918783b */ /* 0x000e680000000200 */
[----:B------:R-:W-:Y:S01]  /*62440*/  LDSM.16.M88.4 R32, [R201+0x4a180] ;  /* 0x04a18000c920783b */ /* 0x000fe20000000200 */
[----:B---3--:R-:W-:-:S03]  /*62450*/  IMAD.MOV.U32 R110, RZ, RZ, R246 ;  /* 0x000000ffff6e7224 */ /* 0x008fc600078e00f6 */
[----:B------:R-:W-:Y:S01]  /*62460*/  LDSM.16.M88.4 R36, [R201+0x4c180] ;  /* 0x04c18000c924783b */ /* 0x000fe20000000200 */
[----:B----4-:R-:W-:-:S03]  /*62470*/  IMAD.MOV.U32 R109, RZ, RZ, R245 ;  /* 0x000000ffff6d7224 */ /* 0x010fc600078e00f5 */
[----:B------:R-:W-:Y:S01]  /*62480*/  LDSM.16.M88.4 R40, [R201+0x4e180] ;  /* 0x04e18000c928783b */ /* 0x000fe20000000200 */
[----:B------:R-:W-:-:S03]  /*62490*/  MOV R108, R244 ;  /* 0x000000f4006c7202 */ /* 0x000fc60000000f00 */
[----:B------:R-:W-:Y:S04]  /*624a0*/  LDSM.16.M88.4 R44, [R201+0x50180] ;  /* 0x05018000c92c783b */ /* 0x000fe80000000200 */
[----:B------:R-:W3:Y:S04]  /*624b0*/  LDL.LU R244, [R1+0x24bc] ;  /* 0x0024bc0001f47983 */ /* 0x000ee80000300800 */
[----:B------:R-:W3:Y:S04]  /*624c0*/  LDL.LU R245, [R1+0x24b8] ;  /* 0x0024b80001f57983 */ /* 0x000ee80000300800 */
[----:B------:R-:W3:Y:S04]  /*624d0*/  LDL.LU R246, [R1+0x24b4] ;  /* 0x0024b40001f67983 */ /* 0x000ee80000300800 */
[----:B------:R-:W3:Y:S04]  /*624e0*/  LDL.LU R247, [R1+0x24b0] ;  /* 0x0024b00001f77983 */ /* 0x000ee80000300800 */
[----:B------:R-:W4:Y:S04]  /*624f0*/  LDL.LU R76, [R1+0x950] ;  /* 0x00095000014c7983 */ /* 0x000f280000300800 */
[----:B------:R-:W4:Y:S04]  /*62500*/  LDL.LU R77, [R1+0x954] ;  /* 0x00095400014d7983 */ /* 0x000f280000300800 */
[----:B------:R-:W4:Y:S01]  /*62510*/  LDL.LU R78, [R1+0x958] ;  /* 0x00095800014e7983 */ /* 0x000f220000300800 */
[----:B------:R-:W-:Y:S01]  /*62520*/  IMAD.MOV.U32 R80, RZ, RZ, R13 ;  /* 0x000000ffff507224 */ /* 0x000fe200078e000d */
[----:B------:R-:W-:Y:S01]  /*62530*/  MOV R83, R8 ;  /* 0x0000000800537202 */ /* 0x000fe20000000f00 */
[----:B------:R-:W-:Y:S01]  /*62540*/  IMAD.MOV.U32 R81, RZ, RZ, R12 ;  /* 0x000000ffff517224 */ /* 0x000fe200078e000c */
[----:B-1----:R-:W-:Y:S01]  /*62550*/  HMMA.1688.F32.TF32 R4, R16, R190, R28 ;  /* 0x000000be1004723c */ /* 0x002fe2000008101c */
[----:B------:R-:W-:Y:S01]  /*62560*/  IMAD.MOV.U32 R82, RZ, RZ, R9 ;  /* 0x000000ffff527224 */ /* 0x000fe200078e0009 */
[----:B------:R-:W4:Y:S01]  /*62570*/  LDSM.16.M88.4 R12, [R201+0x40180] ;  /* 0x04018000c90c783b */ /* 0x000f220000000200 */
[----:B------:R-:W-:-:S03]  /*62580*/  MOV R79, R200 ;  /* 0x000000c8004f7202 */ /* 0x000fc60000000f00 */
[----:B------:R-:W-:Y:S02]  /*62590*/  LDSM.16.M88.4 R28, [R201+0x48180] ;  /* 0x04818000c91c783b */ /* 0x000fe40000000200 */
[C---:B--2---:R-:W-:Y:S02]  /*625a0*/  HMMA.1688.F32.TF32 R84, R136.reuse, R20, R108 ;  /* 0x000000148854723c */ /* 0x044fe4000008106c */
[----:B------:R-:W-:Y:S04]  /*625b0*/  LDSM.16.M88.4 R48, [R201+0x52180] ;  /* 0x05218000c930783b */ /* 0x000fe80000000200 */
[----:B------:R-:W-:Y:S02]  /*625c0*/  LDSM.16.M88.4 R52, [R201+0x54180] ;  /* 0x05418000c934783b */ /* 0x000fe40000000200 */
[----:B------:R-:W-:Y:S02]  /*625d0*/  HMMA.1688.F32.TF32 R88, R136, R24, R104 ;  /* 0x000000188858723c */ /* 0x000fe40000081068 */
[----:B------:R-:W-:Y:S04]  /*625e0*/  LDSM.16.M88.4 R56, [R201+0x56180] ;  /* 0x05618000c938783b */ /* 0x000fe80000000200 */
[----:B------:R-:W-:Y:S04]  /*625f0*/  LDSM.16.M88.4 R60, [R201+0x58180] ;  /* 0x05818000c93c783b */ /* 0x000fe80000000200 */
[----:B------:R-:W-:Y:S04]  /*62600*/  STL.64 [R1+0x2338], R6 ;  /* 0x0023380601007387 */ /* 0x000fe80000100a00 */
[----:B------:R-:W-:Y:S04]  /*62610*/  STL.64 [R1+0x2330], R4 ;  /* 0x0023300401007387 */ /* 0x000fe80000100a00 */
[----:B------:R-:W-:Y:S04]  /*62620*/  LDSM.16.M88.4 R64, [R201+0x5a180] ;  /* 0x05a18000c940783b */ /* 0x000fe80000000200 */
[----:B------:R-:W-:Y:S01]  /*62630*/  LDSM.16.M88.4 R68, [R201+0x5c180] ;  /* 0x05c18000c944783b */ /* 0x000fe20000000200 */
[----:B------:R-:W-:-:S02]  /*62640*/  IMAD.MOV.U32 R248, RZ, RZ, R193 ;  /* 0x000000fffff87224 */ /* 0x000fc400078e00c1 */
[----:B------:R-:W-:Y:S01]  /*62650*/  IMAD.MOV.U32 R249, RZ, RZ, R192 ;  /* 0x000000fffff97224 */ /* 0x000fe200078e00c0 */
[----:B------:R-:W-:Y:S01]  /*62660*/  MOV R251, R188 ;  /* 0x000000bc00fb7202 */ /* 0x000fe20000000f00 */
[----:B------:R-:W-:Y:S01]  /*62670*/  IMAD.MOV.U32 R250, RZ, RZ, R189 ;  /* 0x000000fffffa7224 */ /* 0x000fe200078e00bd */
[----:B------:R-:W-:Y:S01]  /*62680*/  LDSM.16.M88.4 R72, [R201+0x5e180] ;  /* 0x05e18000c948783b */ /* 0x000fe20000000200 */
[----:B------:R-:W-:Y:S02]  /*62690*/  IMAD.MOV.U32 R198, RZ, RZ, R228 ;  /* 0x000000ffffc67224 */ /* 0x000fe400078e00e4 */
[----:B------:R-:W-:Y:S01]  /*626a0*/  IMAD.MOV.U32 R199, RZ, RZ, R229 ;  /* 0x000000ffffc77224 */ /* 0x000fe200078e00e5 */
[----:B------:R-:W-:Y:S01]  /*626b0*/  LDS R200, [R252+0x1c080] ;  /* 0x01c08000fcc87984 */ /* 0x000fe20000000800 */
[----:B---3--:R-:W-:Y:S03]  /*626c0*/  HMMA.1688.F32.TF32 R8, R16, R10, R244 ;  /* 0x0000000a1008723c */ /* 0x008fe600000810f4 */
[----:B------:R-:W1:Y:S04]  /*626d0*/  LDSM.16.M88.4 R16, [R201+0x42180] ;  /* 0x04218000c910783b */ /* 0x000e680000000200 */
[----:B------:R-:W2:Y:S01]  /*626e0*/  LDS R201, [R3+0x1c080] ;  /* 0x01c0800003c97984 */ /* 0x000ea20000000800 */
[C---:B----4-:R-:W-:Y:S08]  /*626f0*/  HMMA.1688.F32.TF32 R76, R136.reuse, R12, R76 ;  /* 0x0000000c884c723c */ /* 0x050ff0000008104c */
[C---:B-1----:R-:W-:Y:S07]  /*62700*/  HMMA.1688.F32.TF32 R80, R136.reuse, R16, R80 ;  /* 0x000000108850723c */ /* 0x042fee0000081050 */
        /* <DEDUP_REMOVED lines=54> */
[----:B------:R-:W2:Y:S08]  /*62a70*/  LDL.LU R187, [R1+0x61c] ;  /* 0x00061c0001bb7983 */ /* 0x000eb00000300800 */
[----:B------:R-:W-:Y:S04]  /*62a80*/  STL.64 [R1+0x2398], R94 ;  /* 0x0023985e01007387 */ /* 0x000fe80000100a00 */
[----:B------:R-:W-:Y:S01]  /*62a90*/  STL.64 [R1+0x2390], R92 ;  /* 0x0023905c01007387 */ /* 0x000fe20000100a00 */
[C---:B---3--:R-:W-:Y:S08]  /*62aa0*/  HMMA.1688.F32.TF32 R132, R136.reuse, R68, R176 ;  /* 0x000000448884723c */ /* 0x048ff000000810b0 */
[C---:B----4-:R-:W-:Y:S08]  /*62ab0*/  HMMA.1688.F32.TF32 R116, R136.reuse, R52, R116 ;  /* 0x000000348874723c */ /* 0x050ff00000081074 */
[C---:B--2---:R-:W-:Y:S08]  /*62ac0*/  HMMA.1688.F32.TF32 R100, R136.reuse, R36, R100 ;  /* 0x000000248864723c */ /* 0x044ff00000081064 */
        /* <DEDUP_REMOVED lines=29> */
[----:B------:R-:W3:Y:S04]  /*62ca0*/  LDL.LU R189, [R1+0x24a4] ;  /* 0x0024a40001bd7983 */ /* 0x000ee80000300800 */
[----:B------:R-:W3:Y:S04]  /*62cb0*/  LDL.LU R188, [R1+0x24a0] ;  /* 0x0024a00001bc7983 */ /* 0x000ee80000300800 */
[----:B------:R-:W4:Y:S04]  /*62cc0*/  LDL.LU R228, [R1+0x249c] ;  /* 0x00249c0001e47983 */ /* 0x000f280000300800 */
[----:B------:R-:W2:Y:S01]  /*62cd0*/  LDL.LU R229, [R1+0x2498] ;  /* 0x0024980001e57983 */ /* 0x000ea20000300800 */
[----:B------:R-:W-:Y:S03]  /*62ce0*/  HMMA.1688.F32.TF32 R136, R136, R72, R184 ;  /* 0x000000488888723c */ /* 0x000fe600000810b8 */
[----:B------:R-:W3:Y:S04]  /*62cf0*/  LDL.LU R194, [R1+0x798] ;  /* 0x0007980001c27983 */ /* 0x000ee80000300800 */
[----:B------:R-:W3:Y:S01]  /*62d00*/  LDL.LU R195, [R1+0x79c] ;  /* 0x00079c0001c37983 */ /* 0x000ee20000300800 */
[----:B----4-:R-:W-:-:S03]  /*62d10*/  IMAD.MOV.U32 R190, RZ, RZ, R228 ;  /* 0x000000ffffbe7224 */ /* 0x010fc600078e00e4 */
[----:B------:R-:W4:Y:S01]  /*62d20*/  LDL.LU R228, [R1+0x2494] ;  /* 0x0024940001e47983 */ /* 0x000f220000300800 */
[----:B--2---:R-:W-:-:S03]  /*62d30*/  MOV R191, R229 ;  /* 0x000000e500bf7202 */ /* 0x004fc60000000f00 */
        /* <DEDUP_REMOVED lines=48> */
[----:B------:R-:W-:Y:S01]  /*63040*/  STL.64 [R1+0x2440], R136 ;  /* 0x0024408801007387 */ /* 0x000fe20000100a00 */
[----:B--2---:R-:W-:Y:S11]  /*63050*/  HMMA.1688.F32.TF32 R140, R200, R12, R140 ;  /* 0x0000000cc88c723c */ /* 0x004ff6000008108c */
[----:B------:R-:W-:Y:S11]  /*63060*/  @!UPT UIADD3 URZ, URZ, URZ, URZ ;  /* 0x0000003f3f3ff290 */ /* 0x000ff6000fffe03f */
[----:B------:R-:W-:Y:S01]  /*63070*/  @!UPT UIADD3 URZ, URZ, URZ, URZ ;  /* 0x0000003f3f3ff290 */ /* 0x000fe2000fffe03f */
[----:B------:R-:W-:Y:S04]  /*63080*/  STL.64 [R1+0x2458], R142 ;  /* 0x0024588e01007387 */ /* 0x000fe80000100a00 */
[----:B------:R-:W-:Y:S04]  /*63090*/  STL.64 [R1+0x2450], R140 ;  /* 0x0024508c01007387 */ /* 0x000fe80000100a00 */
[----:B------:R-:W2:Y:S04]  /*630a0*/  LDL.LU R206, [R1+0x778] ;  /* 0x0007780001ce7983 */ /* 0x000ea80000300800 */
[----:B------:R-:W2:Y:S01]  /*630b0*/  LDL.LU R207, [R1+0x77c] ;  /* 0x00077c0001cf7983 */ /* 0x000ea20000300800 */
[----:B------:R-:W-:-:S02]  /*630c0*/  IMAD.MOV.U32 R182, RZ, RZ, R229 ;  /* 0x000000ffffb67224 */ /* 0x000fc400078e00e5 */
[----:B----4-:R-:W-:Y:S01]  /*630d0*/  IMAD.MOV.U32 R183, RZ, RZ, R228 ;  /* 0x000000ffffb77224 */ /* 0x010fe200078e00e4 */
[----:B------:R-:W-:Y:S04]  /*630e0*/  LDS R229, [R3+0x1c100] ;  /* 0x01c1000003e57984 */ /* 0x000fe80000000800 */
[----:B------:R-:W2:Y:S01]  /*630f0*/  LDS R228, [R252+0x1c100] ;  /* 0x01c10000fce47984 */ /* 0x000ea20000000800 */
[C---:B------:R-:W-:Y:S08]  /*63100*/  HMMA.1688.F32.TF32 R144, R200.reuse, R16, R144 ;  /* 0x00000010c890723c */ /* 0x040ff00000081090 */
[C---:B---3--:R-:W-:Y:S11]  /*63110*/  HMMA.1688.F32.TF32 R148, R200.reuse, R20, R148 ;  /* 0x00000014c894723c */ /* 0x048ff60000081094 */
[----:B------:R-:W-:Y:S04]  /*63120*/  @!UPT UIADD3 URZ, URZ, URZ, URZ ;  /* 0x0000003f3f3ff290 */ /* 0x000fe8000fffe03f */
[----:B------:R-:W-:Y:S04]  /*63130*/  STL.64 [R1+0x2468], R146 ;  /* 0x0024689201007387 */ /* 0x000fe80000100a00 */
[----:B------:R-:W-:Y:S04]  /*63140*/  STL.64 [R1+0x2460], R144 ;  /* 0x0024609001007387 */ /* 0x000fe80000100a00 */
[----:B------:R-:W3:Y:S04]  /*63150*/  LDL.LU R210, [R1+0x768] ;  /* 0x0007680001d27983 */ /* 0x000ee80000300800 */
[----:B------:R-:W3:Y:S04]  /*63160*/  LDL.LU R211, [R1+0x76c] ;  /* 0x00076c0001d37983 */ /* 0x000ee80000300800 */
[----:B------:R-:W-:Y:S04]  /*63170*/  STL.64 [R1+0x2478], R150 ;  /* 0x0024789601007387 */ /* 0x000fe80000100a00 */
[----:B------:R-:W-:Y:S04]  /*63180*/  STL.64 [R1+0x2470], R148 ;  /* 0x0024709401007387 */ /* 0x000fe80000100a00 */
        /* <DEDUP_REMOVED lines=36> */
[C---:B---3--:R-:W-:Y:S01]  /*633d0*/  HMMA.1688.F32.TF32 R208, R228.reuse, R16, R208 ;  /* 0x00000010e4d0723c */ /* 0x048fe200000810d0 */
[----:B------:R-:W-:Y:S04]  /*633e0*/  LDS R236, [R252+0x1c180] ;  /* 0x01c18000fcec7984 */ /* 0x000fe80000000800 */
[----:B------:R-:W1:Y:S03]  /*633f0*/  LDS R237, [R3+0x1c180] ;  /* 0x01c1800003ed7984 */ /* 0x000e660000000800 */
[C---:B------:R-:W-:Y:S08]  /*63400*/  HMMA.1688.F32.TF32 R212, R228.reuse, R20, R212 ;  /* 0x00000014e4d4723c */ /* 0x040ff000000810d4 */
[C---:B----4-:R-:W-:Y:S07]  /*63410*/  HMMA.1688.F32.TF32 R216, R228.reuse, R24, R216 ;  /* 0x00000018e4d8723c */ /* 0x050fee00000810d8 */
[----:B------:R3:W-:Y:S04]  /*63420*/  STL [R1+0x224c], R208 ;  /* 0x00224cd001007387 */ /* 0x0007e80000100800 */
[----:B------:R-:W-:Y:S04]  /*63430*/  STL [R1+0x2238], R209 ;  /* 0x002238d101007387 */ /* 0x000fe80000100800 */
[----:B------:R-:W-:Y:S04]  /*63440*/  STL [R1+0x2234], R210 ;  /* 0x002234d201007387 */ /* 0x000fe80000100800 */
[----:B------:R-:W-:Y:S04]  /*63450*/  STL [R1+0x2230], R211 ;  /* 0x002230d301007387 */ /* 0x000fe80000100800 */
[----:B------:R4:W-:Y:S04]  /*63460*/  STL [R1+0x225c], R212 ;  /* 0x00225cd401007387 */ /* 0x0009e80000100800 */
[----:B------:R1:W-:Y:S04]  /*63470*/  STL [R1+0x2258], R213 ;  /* 0x002258d501007387 */ /* 0x0003e80000100800 */
[----:B------:R1:W-:Y:S04]  /*63480*/  STL [R1+0x2254], R214 ;  /* 0x002254d601007387 */ /* 0x0003e80000100800 */
[----:B------:R1:W-:Y:S04]  /*63490*/  STL [R1+0x2250], R215 ;  /* 0x002250d701007387 */ /* 0x0003e80000100800 */
[----:B------:R-:W3:Y:S04]  /*634a0*/  LDL.LU R244, [R1+0x6f0] ;  /* 0x0006f00001f47983 */ /* 0x000ee80000300800 */
[----:B------:R-:W3:Y:S04]  /*634b0*/  LDL.LU R245, [R1+0x6f4] ;  /* 0x0006f40001f57983 */ /* 0x000ee80000300800 */
[----:B------:R-:W3:Y:S04]  /*634c0*/  LDL.LU R246, [R1+0x6f8] ;  /* 0x0006f80001f67983 */ /* 0x000ee80000300800 */
[----:B------:R-:W3:Y:S04]  /*634d0*/  LDL.LU R247, [R1+0x6fc] ;  /* 0x0006fc0001f77983 */ /* 0x000ee80000300800 */
[----:B------:R1:W-:Y:S04]  /*634e0*/  STL [R1+0x226c], R216 ;  /* 0x00226cd801007387 */ /* 0x0003e80000100800 */
[----:B------:R1:W-:Y:S04]  /*634f0*/  STL [R1+0x2268], R217 ;  /* 0x002268d901007387 */ /* 0x0003e80000100800 */
[----:B------:R1:W-:Y:S04]  /*63500*/  STL [R1+0x2264], R218 ;  /* 0x002264da01007387 */ /* 0x0003e80000100800 */
[----:B------:R1:W-:Y:S01]  /*63510*/  STL [R1+0x2260], R219 ;  /* 0x002260db01007387 */ /* 0x0003e20000100800 */
        /* <DEDUP_REMOVED lines=10> */
[----:B------:R-:W2:Y:S01]  /*635c0*/  LDL.LU R7, [R1+0x6ec] ;  /* 0x0006ec0001077983 */ /* 0x000ea20000300800 */
[C---:B------:R-:W-:Y:S08]  /*635d0*/  HMMA.1688.F32.TF32 R224, R228.reuse, R32, R224 ;  /* 0x00000020e4e0723c */ /* 0x040ff000000810e0 */
[C---:B------:R-:W-:Y:S08]  /*635e0*/  HMMA.1688.F32.TF32 R76, R228.reuse, R36, R8 ;  /* 0x00000024e44c723c */ /* 0x040ff00000081008 */
[----:B------:R-:W-:Y:S07]  /*635f0*/  HMMA.1688.F32.TF32 R8, R228, R40, R248 ;  /* 0x00000028e408723c */ /* 0x000fee00000810f8 */
[----:B------:R-:W-:Y:S04]  /*63600*/  STL [R1+0x228c], R224 ;  /* 0x00228ce001007387 */ /* 0x000fe80000100800 */
[----:B------:R-:W-:Y:S04]  /*63610*/  STL [R1+0x2288], R225 ;  /* 0x002288e101007387 */ /* 0x000fe80000100800 */
[----:B------:R-:W-:Y:S04]  /*63620*/  STL [R1+0x2284], R226 ;  /* 0x002284e201007387 */ /* 0x000fe80000100800 */
[----:B------:R-:W-:Y:S04]  /*63630*/  STL [R1+0x2280], R227 ;  /* 0x002280e301007387 */ /* 0x000fe80000100800 */
[----:B------:R-:W-:Y:S04]  /*63640*/  STL.64 [R1+0x270], R76 ;  /* 0x0002704c01007387 */ /* 0x000fe80000100a00 */
[----:B------:R1:W-:Y:S04]  /*63650*/  STL.64 [R1+0x278], R78 ;  /* 0x0002784e01007387 */ /* 0x0003e80000100a00 */
[----:B------:R-:W2:Y:S04]  /*63660*/  LDL.LU R248, [R1+0x6d0] ;  /* 0x0006d00001f87983 */ /* 0x000ea80000300800 */
[----:B------:R-:W2:Y:S04]  /*63670*/  LDL.LU R249, [R1+0x6d4] ;  /* 0x0006d40001f97983 */ /* 0x000ea80000300800 */
[----:B------:R-:W2:Y:S04]  /*63680*/  LDL.LU R250, [R1+0x6d8] ;  /* 0x0006d80001fa7983 */ /* 0x000ea80000300800 */
[----:B------:R-:W2:Y:S01]  /*63690*/  LDL.LU R251, [R1+0x6dc] ;  /* 0x0006dc0001fb7983 */ /* 0x000ea20000300800 */
[----:B---3--:R-:W-:Y:S01]  /*636a0*/  IMAD.MOV.U32 R208, RZ, RZ, R8 ;  /* 0x000000ffffd07224 */ /* 0x008fe200078e0008 */
[----:B------:R-:W-:Y:S01]  /*636b0*/  MOV R206, R11 ;  /* 0x0000000b00ce7202 */ /* 0x000fe20000000f00 */
[----:B------:R-:W-:-:S02]  /*636c0*/  IMAD.MOV.U32 R204, RZ, RZ, R9 ;  /* 0x000000ffffcc7224 */ /* 0x000fc400078e0009 */
[----:B------:R-:W-:Y:S02]  /*636d0*/  IMAD.MOV.U32 R205, RZ, RZ, R10 ;  /* 0x000000ffffcd7224 */ /* 0x000fe400078e000a */
[----:B------:R-:W-:Y:S01]  /*636e0*/  HMMA.1688.F32.TF32 R8, R228, R44, R244 ;  /* 0x0000002ce408723c */ /* 0x000fe200000810f4 */
[----:B------:R3:W-:Y:S04]  /*636f0*/  STL [R1+0x229c], R206 ;  /* 0x00229cce01007387 */ /* 0x0007e80000100800 */
[----:B------:R-:W-:Y:S04]  /*63700*/  STL [R1+0x2298], R205 ;  /* 0x002298cd01007387 */ /* 0x000fe80000100800 */
[----:B------:R-:W-:Y:S04]  /*63710*/  STL [R1+0x2294], R204 ;  /* 0x002294cc01007387 */ /* 0x000fe80000100800 */
[----:B------:R1:W-:Y:S11]  /*63720*/  STL [R1+0x2290], R208 ;  /* 0x002290d001007387 */ /* 0x0003f60000100800 */
[----:B----4-:R-:W-:-:S02]  /*63730*/  IMAD.MOV.U32 R212, RZ, RZ, R8 ;  /* 0x000000ffffd47224 */ /* 0x010fc400078e0008 */
[----:B-1----:R-:W-:Y:S01]  /*63740*/  IMAD.MOV.U32 R213, RZ, RZ, R9 ;  /* 0x000000ffffd57224 */ /* 0x002fe200078e0009 */
[----:B------:R-:W4:Y:S01]  /*63750*/  LDL.LU R8, [R1+0x6c0] ;  /* 0x0006c00001087983 */ /* 0x000f220000300800 */
[----:B------:R-:W-:Y:S01]  /*63760*/  IMAD.MOV.U32 R214, RZ, RZ, R10 ;  /* 0x000000ffffd67224 */ /* 0x000fe200078e000a */
[----:B------:R-:W-:Y:S02]  /*63770*/  MOV R215, R11 ;  /* 0x0000000b00d77202 */ /* 0x000fe40000000f00 */
[----:B------:R-:W4:Y:S04]  /*63780*/  LDL.LU R9, [R1+0x6c4] ;  /* 0x0006c40001097983 */ /* 0x000f280000300800 */
[----:B------:R-:W4:Y:S04]  /*63790*/  LDL.LU R10, [R1+0x6c8] ;  /* 0x0006c800010a7983 */ /* 0x000f280000300800 */
[----:B------:R-:W4:Y:S04]  /*637a0*/  LDL.LU R11, [R1+0x6cc] ;  /* 0x0006cc00010b7983 */ /* 0x000f280000300800 */
[----:B------:R1:W-:Y:S04]  /*637b0*/  STL [R1+0x22ac], R215 ;  /* 0x0022acd701007387 */ /* 0x0003e80000100800 */
[----:B------:R1:W-:Y:S04]  /*637c0*/  STL [R1+0x22a8], R214 ;  /* 0x0022a8d601007387 */ /* 0x0003e80000100800 */
[----:B------:R-:W-:Y:S04]  /*637d0*/  STL [R1+0x22a4], R213 ;  /* 0x0022a4d501007387 */ /* 0x000fe80000100800 */
[----:B------:R1:W-:Y:S04]  /*637e0*/  STL [R1+0x22a0], R212 ;  /* 0x0022a0d401007387 */ /* 0x0003e80000100800 */
[----:B------:R-:W3:Y:S04]  /*637f0*/  LDL.LU R244, [R1+0x6b0] ;  /* 0x0006b00001f47983 */ /* 0x000ee80000300800 */
[----:B------:R-:W3:Y:S04]  /*63800*/  LDL.LU R245, [R1+0x6b4] ;  /* 0x0006b40001f57983 */ /* 0x000ee80000300800 */
[----:B------:R-:W3:Y:S04]  /*63810*/  LDL.LU R246, [R1+0x6b8] ;  /* 0x0006b80001f67983 */ /* 0x000ee80000300800 */
[----:B------:R-:W3:Y:S01]  /*63820*/  LDL.LU R247, [R1+0x6bc] ;  /* 0x0006bc0001f77983 */ /* 0x000ee20000300800 */
[C---:B--2---:R-:W-:Y:S11]  /*63830*/  HMMA.1688.F32.TF32 R4, R228.reuse, R48, R4 ;  /* 0x00000030e404723c */ /* 0x044ff60000081004 */
[----:B------:R-:W-:Y:S11]  /*63840*/  @!UPT UIADD3 URZ, URZ, URZ, URZ ;  /* 0x0000003f3f3ff290 */ /* 0x000ff6000fffe03f */
[----:B------:R-:W-:Y:S02]  /*63850*/  @!UPT UIADD3 URZ, URZ, URZ, URZ ;  /* 0x0000003f3f3ff290 */ /* 0x000fe4000fffe03f */
[----:B------:R-:W-:Y:S02]  /*63860*/  IMAD.MOV.U32 R216, RZ, RZ, R4 ;  /* 0x000000ffffd87224 */ /* 0x000fe400078e0004 */
[----:B------:R-:W-:Y:S01]  /*63870*/  IMAD.MOV.U32 R217, RZ, RZ, R5 ;  /* 0x000000ffffd97224 */ /* 0x000fe200078e0005 */
[----:B------:R-:W2:Y:S01]  /*63880*/  LDL.LU R4, [R1+0x6a0] ;  /* 0x0006a00001047983 */ /* 0x000ea20000300800 */
[----:B------:R-:W-:Y:S01]  /*63890*/  IMAD.MOV.U32 R218, RZ, RZ, R6 ;  /* 0x000000ffffda7224 */ /* 0x000fe200078e0006 */
[----:B------:R-:W-:Y:S02]  /*638a0*/  MOV R219, R7 ;  /* 0x0000000700db7202 */ /* 0x000fe40000000f00 */
[----:B------:R-:W2:Y:S04]  /*638b0*/  LDL.LU R5, [R1+0x6a4] ;  /* 0x0006a40001057983 */ /* 0x000ea80000300800 */
[----:B------:R-:W2:Y:S04]  /*638c0*/  LDL.LU R6, [R1+0x6a8] ;  /* 0x0006a80001067983 */ /* 0x000ea80000300800 */
[----:B------:R-:W2:Y:S04]  /*638d0*/  LDL.LU R7, [R1+0x6ac] ;  /* 0x0006ac0001077983 */ /* 0x000ea80000300800 */
[----:B------:R-:W-:Y:S04]  /*638e0*/  STL [R1+0x22bc], R219 ;  /* 0x0022bcdb01007387 */ /* 0x000fe80000100800 */
[----:B------:R-:W-:Y:S04]  /*638f0*/  STL [R1+0x22b8], R218 ;  /* 0x0022b8da01007387 */ /* 0x000fe80000100800 */
[----:B------:R-:W-:Y:S04]  /*63900*/  STL [R1+0x22b4], R217 ;  /* 0x0022b4d901007387 */ /* 0x000fe80000100800 */
[----:B------:R-:W-:Y:S01]  /*63910*/  STL [R1+0x22b0], R216 ;  /* 0x0022b0d801007387 */ /* 0x000fe20000100800 */
[C---:B------:R-:W-:Y:S03]  /*63920*/  HMMA.1688.F32.TF32 R76, R228.reuse, R52, R248 ;  /* 0x00000034e44c723c */ /* 0x040fe600000810f8 */
[----:B------:R-:W2:Y:S04]  /*63930*/  LDL.LU R248, [R1+0x690] ;  /* 0x0006900001f87983 */ /* 0x000ea80000300800 */
[----:B------:R-:W2:Y:S04]  /*63940*/  LDL.LU R249, [R1+0x694] ;  /* 0x0006940001f97983 */ /* 0x000ea80000300800 */
[----:B------:R-:W2:Y:S04]  /*63950*/  LDL.LU R250, [R1+0x698] ;  /* 0x0006980001fa7983 */ /* 0x000ea80000300800 */
[----:B------:R-:W2:Y:S01]  /*63960*/  LDL.LU R251, [R1+0x69c] ;  /* 0x00069c0001fb7983 */ /* 0x000ea20000300800 */
[----:B----4-:R-:W-:Y:S08]  /*63970*/  HMMA.1688.F32.TF32 R8, R228, R56, R8 ;  /* 0x00000038e408723c */ /* 0x010ff00000081008 */
[----:B------:R-:W-:Y:S01]  /*63980*/  MOV R211, R79 ;  /* 0x0000004f00d37202 */ /* 0x000fe20000000f00 */
[----:B------:R-:W-:-:S02]  /*63990*/  IMAD.MOV.U32 R210, RZ, RZ, R78 ;  /* 0x000000ffffd27224 */ /* 0x000fc400078e004e */
[----:B------:R-:W-:Y:S11]  /*639a0*/  IMAD.MOV.U32 R209, RZ, RZ, R77 ;  /* 0x000000ffffd17224 */ /* 0x000ff600078e004d */
[----:B------:R-:W-:Y:S02]  /*639b0*/  @!UPT UIADD3 URZ, URZ, URZ, URZ ;  /* 0x0000003f3f3ff290 */ /* 0x000fe4000fffe03f */
[----:B------:R-:W-:Y:S01]  /*639c0*/  IMAD.MOV.U32 R220, RZ, RZ, R8 ;  /* 0x000000ffffdc7224 */ /* 0x000fe200078e0008 */
[----:B------:R-:W-:Y:S01]  /*639d0*/  MOV R223, R11 ;  /* 0x0000000b00df7202 */ /* 0x000fe20000000f00 */
[----:B------:R-:W-:Y:S02]  /*639e0*/  IMAD.MOV.U32 R221, RZ, RZ, R9 ;  /* 0x000000ffffdd7224 */ /* 0x000fe400078e0009 */
[----:B------:R-:W-:Y:S02]  /*639f0*/  IMAD.MOV.U32 R222, RZ, RZ, R10 ;  /* 0x000000ffffde7224 */ /* 0x000fe400078e000a */
[----:B---3--:R-:W-:Y:S01]  /*63a00*/  HMMA.1688.F32.TF32 R8, R228, R60, R244 ;  /* 0x0000003ce408723c */ /* 0x008fe200000810f4 */
[----:B------:R-:W-:Y:S01]  /*63a10*/  IMAD.MOV.U32 R207, RZ, RZ, R76 ;  /* 0x000000ffffcf7224 */ /* 0x000fe200078e004c */
[----:B------:R3:W-:Y:S04]  /*63a20*/  STL [R1+0x22cc], R211 ;  /* 0x0022ccd301007387 */ /* 0x0007e80000100800 */
[----:B------:R-:W-:Y:S04]  /*63a30*/  STL [R1+0x22c8], R210 ;  /* 0x0022c8d201007387 */ /* 0x000fe80000100800 */
[----:B------:R-:W-:Y:S04]  /*63a40*/  STL [R1+0x22c4], R209 ;  /* 0x0022c4d101007387 */ /* 0x000fe80000100800 */
[----:B------:R4:W-:Y:S04]  /*63a50*/  STL [R1+0x22c0], R207 ;  /* 0x0022c0cf01007387 */ /* 0x0009e80000100800 */
[----:B------:R-:W-:Y:S04]  /*63a60*/  STL [R1+0x22dc], R223 ;  /* 0x0022dcdf01007387 */ /* 0x000fe80000100800 */
[----:B------:R-:W-:Y:S02]  /*63a70*/  STL [R1+0x22d8], R222 ;  /* 0x0022d8de01007387 */ /* 0x000fe40000100800 */
[----:B------:R-:W-:Y:S01]  /*63a80*/  MOV R227, R11 ;  /* 0x0000000b00e37202 */ /* 0x000fe20000000f00 */
[----:B------:R-:W-:Y:S01]  /*63a90*/  IMAD.MOV.U32 R226, RZ, RZ, R10 ;  /* 0x000000ffffe27224 */ /* 0x000fe200078e000a */
[----:B------:R-:W-:Y:S01]  /*63aa0*/  STL [R1+0x22d4], R221 ;  /* 0x0022d4dd01007387 */ /* 0x000fe20000100800 */
[----:B------:R-:W-:-:S02]  /*63ab0*/  IMAD.MOV.U32 R225, RZ, RZ, R9 ;  /* 0x000000ffffe17224 */ /* 0x000fc400078e0009 */
[----:B------:R-:W-:Y:S01]  /*63ac0*/  IMAD.MOV.U32 R224, RZ, RZ, R8 ;  /* 0x000000ffffe07224 */ /* 0x000fe200078e0008 */
[----:B------:R-:W-:Y:S04]  /*63ad0*/  STL [R1+0x22d0], R220 ;  /* 0x0022d0dc01007387 */ /* 0x000fe80000100800 */
[----:B------:R1:W-:Y:S04]  /*63ae0*/  STL [R1+0x22ec], R227 ;  /* 0x0022ece301007387 */ /* 0x0003e80000100800 */
[----:B------:R-:W-:Y:S04]  /*63af0*/  STL [R1+0x22e8], R226 ;  /* 0x0022e8e201007387 */ /* 0x000fe80000100800 */
[----:B------:R-:W-:Y:S04]  /*63b00*/  STL [R1+0x22e4], R225 ;  /* 0x0022e4e101007387 */ /* 0x000fe80000100800 */
        /* <DEDUP_REMOVED lines=8> */
[----:B------:R-:W-:Y:S01]  /*63b90*/  HMMA.1688.F32.TF32 R4, R228, R68, R248 ;  /* 0x00000044e404723c */ /* 0x000fe200000810f8 */
[----:B------:R2:W-:Y:S04]  /*63ba0*/  STL [R1+0x22fc], R208 ;  /* 0x0022fcd001007387 */ /* 0x0005e80000100800 */
[----:B------:R1:W-:Y:S04]  /*63bb0*/  STL [R1+0x22f8], R204 ;  /* 0x0022f8cc01007387 */ /* 0x0003e80000100800 */
[----:B------:R1:W-:Y:S04]  /*63bc0*/  STL [R1+0x22f4], R205 ;  /* 0x0022f4cd01007387 */ /* 0x0003e80000100800 */
[----:B------:R1:W-:Y:S04]  /*63bd0*/  STL [R1+0x22f0], R206 ;  /* 0x0022f0ce01007387 */ /* 0x0003e80000100800 */
        /* <DEDUP_REMOVED lines=10> */
[----:B-1----:R-:W-:-:S03]  /*63c80*/  IMAD.MOV.U32 R215, RZ, RZ, R4 ;  /* 0x000000ffffd77224 */ /* 0x002fc600078e0004 */
        /* <DEDUP_REMOVED lines=8> */
[----:B------:R-:W-:Y:S02]  /*63d10*/  IMAD.MOV.U32 R5, RZ, RZ, R240 ;  /* 0x000000ffff057224 */ /* 0x000fe400078e00f0 */
[----:B------:R-:W4:Y:S01]  /*63d20*/  LDL.LU R240, [R1+0x248c] ;  /* 0x00248c0001f07983 */ /* 0x000f220000300800 */
[----:B------:R-:W-:Y:S01]  /*63d30*/  IMAD.MOV.U32 R6, RZ, RZ, R241 ;  /* 0x000000ffff067224 */ /* 0x000fe200078e00f1 */
[----:B------:R-:W-:Y:S01]  /*63d40*/  MOV R248, R243 ;  /* 0x000000f300f87202 */ /* 0x000fe20000000f00 */
[----:B------:R-:W-:Y:S01]  /*63d50*/  IMAD.MOV.U32 R7, RZ, RZ, R242 ;  /* 0x000000ffff077224 */ /* 0x000fe200078e00f2 */
        /* <DEDUP_REMOVED lines=10> */
[C---:B--2---:R-:W-:Y:S08]  /*63e00*/  HMMA.1688.F32.TF32 R8, R236.reuse, R20, R8 ;  /* 0x00000014ec08723c */ /* 0x044ff00000081008 */
[----:B---3--:R-:W-:Y:S11]  /*63e10*/  HMMA.1688.F32.TF32 R4, R236, R28, R4 ;  /* 0x0000001cec04723c */ /* 0x008ff60000081004 */
[----:B------:R-:W-:Y:S05]  /*63e20*/  @!UPT UIADD3 URZ, URZ, URZ, URZ ;  /* 0x0000003f3f3ff290 */ /* 0x000fea000fffe03f */
[----:B------:R-:W-:Y:S01]  /*63e30*/  IMAD.MOV.U32 R211, RZ, RZ, R8 ;  /* 0x000000ffffd37224 */ /* 0x000fe200078e0008 */
[----:B----4-:R-:W-:Y:S01]  /*63e40*/  MOV R207, R11 ;  /* 0x0000000b00cf7202 */ /* 0x010fe20000000f00 */
[----:B------:R-:W-:Y:S02]  /*63e50*/  IMAD.MOV.U32 R210, RZ, RZ, R9 ;  /* 0x000000ffffd27224 */ /* 0x000fe400078e0009 */
[----:B------:R-:W-:Y:S01]  /*63e60*/  IMAD.MOV.U32 R209, RZ, RZ, R10 ;  /* 0x000000ffffd17224 */ /* 0x000fe200078e000a */
[----:B------:R-:W-:Y:S01]  /*63e70*/  HMMA.1688.F32.TF32 R228, R228, R72, R240 ;  /* 0x00000048e4e4723c */ /* 0x000fe200000810f0 */
[----:B------:R-:W-:Y:S02]  /*63e80*/  LDS R240, [R252+0x1c200] ;  /* 0x01c20000fcf07984 */ /* 0x000fe40000000800 */
[----:B------:R-:W-:Y:S01]  /*63e90*/  IMAD.MOV.U32 R227, RZ, RZ, R4 ;  /* 0x000000ffffe37224 */ /* 0x000fe200078e0004 */
[----:B------:R-:W-:Y:S01]  /*63ea0*/  MOV R224, R7 ;  /* 0x0000000700e07202 */ /* 0x000fe20000000f00 */
[----:B------:R-:W-:-:S02]  /*63eb0*/  IMAD.MOV.U32 R226, RZ, RZ, R5 ;  /* 0x000000ffffe27224 */ /* 0x000fc400078e0005 */
[----:B------:R-:W-:Y:S01]  /*63ec0*/  IMAD.MOV.U32 R225, RZ, RZ, R6 ;  /* 0x000000ffffe17224 */ /* 0x000fe200078e0006 */
[C---:B------:R-:W-:Y:S01]  /*63ed0*/  HMMA.1688.F32.TF32 R8, R236.reuse, R24, R244 ;  /* 0x00000018ec08723c */ /* 0x040fe200000810f4 */
[----:B------:R-:W-:Y:S04]  /*63ee0*/  LDS R242, [R252+0x1d200] ;  /* 0x01d20000fcf27984 */ /* 0x000fe80000000800 */
[----:B------:R-:W-:Y:S03]  /*63ef0*/  LDS R241, [R3+0x1c200] ;  /* 0x01c2000003f17984 */ /* 0x000fe60000000800 */
[C---:B------:R-:W-:Y:S01]  /*63f00*/  HMMA.1688.F32.TF32 R4, R236.reuse, R32, R248 ;  /* 0x00000020ec04723c */ /* 0x040fe200000810f8 */
[----:B------:R-:W1:Y:S07]  /*63f10*/  LDS R243, [R3+0x1d200] ;  /* 0x01d2000003f37984 */ /* 0x000e6e0000000800 */
[----:B------:R-:W-:Y:S01]  /*63f20*/  HMMA.1688.F32.TF32 R76, R236, R16, R76 ;  /* 0x00000010ec4c723c */ /* 0x000fe2000008104c */
[----:B------:R-:W-:Y:S04]  /*63f30*/  STL [R1+0x231c], R228 ;  /* 0x00231ce401007387 */ /* 0x000fe80000100800 */
[----:B------:R-:W-:Y:S04]  /*63f40*/  STL [R1+0x2318], R229 ;  /* 0x002318e501007387 */ /* 0x000fe80000100800 */
[----:B------:R-:W-:Y:S04]  /*63f50*/  STL [R1+0x2314], R230 ;  /* 0x002314e601007387 */ /* 0x000fe80000100800 */
[----:B------:R-:W-:Y:S04]  /*63f60*/  STL [R1+0x2310], R231 ;  /* 0x002310e701007387 */ /* 0x000fe80000100800 */
        /* <DEDUP_REMOVED lines=16> */
[----:B------:R-:W1:Y:S01]  /*64070*/  LDL.LU R8, [R1+0x5d0] ;  /* 0x0005d00001087983 */ /* 0x000e620000300800 */
[----:B------:R-:W-:-:S03]  /*64080*/  IMAD.MOV.U32 R219, RZ, RZ, R76 ;  /* 0x000000ffffdb7224 */ /* 0x000fc600078e004c */
[----:B------:R-:W1:Y:S01]  /*64090*/  LDL.LU R9, [R1+0x5d4] ;  /* 0x0005d40001097983 */ /* 0x000e620000300800 */
[----:B------:R-:W-:-:S03]  /*640a0*/  IMAD.MOV.U32 R218, RZ, RZ, R77 ;  /* 0x000000ffffda7224 */ /* 0x000fc600078e004d */
[----:B------:R-:W1:Y:S01]  /*640b0*/  LDL.LU R10, [R1+0x5d8] ;  /* 0x0005d800010a7983 */ /* 0x000e620000300800 */
[----:B------:R-:W-:-:S03]  /*640c0*/  IMAD.MOV.U32 R217, RZ, RZ, R78 ;  /* 0x000000ffffd97224 */ /* 0x000fc600078e004e */
[----:B------:R-:W1:Y:S01]  /*640d0*/  LDL.LU R11, [R1+0x5dc] ;  /* 0x0005dc00010b7983 */ /* 0x000e620000300800 */
[----:B------:R-:W-:-:S03]  /*640e0*/  MOV R216, R79 ;  /* 0x0000004f00d87202 */ /* 0x000fc60000000f00 */
        /* <DEDUP_REMOVED lines=72> */
[C---:B-1----:R-:W-:Y:S08]  /*64570*/  HMMA.1688.F32.TF32 R8, R240.reuse, R40, R8 ;  /* 0x00000028f008723c */ /* 0x042ff00000081008 */
[C---:B----4-:R-:W-:Y:S08]  /*64580*/  HMMA.1688.F32.TF32 R76, R240.reuse, R36, R76 ;  /* 0x00000024f04c723c */ /* 0x050ff0000008104c */
[C---:B--2---:R-:W-:Y:S08]  /*64590*/  HMMA.1688.F32.TF32 R80, R240.reuse, R32, R80 ;  /* 0x00000020f050723c */ /* 0x044ff00000081050 */
[C---:B---3--:R-:W-:Y:S08]  /*645a0*/  HMMA.1688.F32.TF32 R88, R240.reuse, R24, R88 ;  /* 0x00000018f058723c */ /* 0x048ff00000081058 */
[----:B------:R-:W-:Y:S08]  /*645b0*/  HMMA.1688.F32.TF32 R92, R240, R20, R92 ;  /* 0x00000014f05c723c */ /* 0x000ff0000008105c */
[C---:B------:R-:W-:Y:S08]  /*645c0*/  HMMA.1688.F32.TF32 R104, R236.reuse, R72, R104 ;  /* 0x00000048ec68723c */ /* 0x040ff00000081068 */
[C---:B------:R-:W-:Y:S08]  /*645d0*/  HMMA.1688.F32.TF32 R108, R236.reuse, R68, R108 ;  /* 0x00000044ec6c723c */ /* 0x040ff0000008106c */
[C---:B------:R-:W-:Y:S08]  /*645e0*/  HMMA.1688.F32.TF32 R112, R236.reuse, R64, R112 ;  /* 0x00000040ec70723c */ /* 0x040ff00000081070 */
[C---:B------:R-:W-:Y:S08]  /*645f0*/  HMMA.1688.F32.TF32 R120, R236.reuse, R56, R120 ;  /* 0x00000038ec78723c */ /* 0x040ff00000081078 */
[C---:B------:R-:W-:Y:S08]  /*64600*/  HMMA.1688.F32.TF32 R124, R236.reuse, R52, R124 ;  /* 0x00000034ec7c723c */ /* 0x040ff0000008107c */
[C---:B------:R-:W-:Y:S08]  /*64610*/  HMMA.1688.F32.TF32 R128, R236.reuse, R48, R128 ;  /* 0x00000030ec80723c */ /* 0x040ff00000081080 */
[C---:B------:R-:W-:Y:S08]  /*64620*/  HMMA.1688.F32.TF32 R132, R236.reuse, R44, R132 ;  /* 0x0000002cec84723c */ /* 0x040ff00000081084 */
[----:B------:R-:W-:Y:S11]  /*64630*/  HMMA.1688.F32.TF32 R116, R236, R60, R116 ;  /* 0x0000003cec74723c */ /* 0x000ff60000081074 */
[----:B------:R-:W-:Y:S04]  /*64640*/  @!UPT UIADD3 URZ, URZ, URZ, URZ ;  /* 0x0000003f3f3ff290 */ /* 0x000fe8000fffe03f */
[----:B------:R-:W-:Y:S01]  /*64650*/  STL.64 [R1+0x350], R132 ;  /* 0x0003508401007387 */ /* 0x000fe20000100a00 */
[C---:B------:R-:W-:Y:S03]  /*64660*/  HMMA.1688.F32.TF32 R96, R240.reuse, R16, R96 ;  /* 0x00000010f060723c */ /* 0x040fe60000081060 */
[----:B------:R-:W-:Y:S04]  /*64670*/  STL.64 [R1+0x358], R134 ;  /* 0x0003588601007387 */ /* 0x000fe80000100a00 */
        /* <DEDUP_REMOVED lines=45> */
[----:B-1----:R-:W4:Y:S04]  /*64950*/  LDL.LU R8, [R1+0x1d0] ;  /* 0x0001d00001087983 */ /* 0x002f280000300800 */
[----:B------:R-:W4:Y:S04]  /*64960*/  LDL.LU R9, [R1+0x1d4] ;  /* 0x0001d40001097983 */ /* 0x000f280000300800 */
[----:B---3--:R-:W4:Y:S04]  /*64970*/  LDL.LU R10, [R1+0x1d8] ;  /* 0x0001d800010a7983 */ /* 0x008f280000300800 */
[----:B------:R-:W4:Y:S04]  /*64980*/  LDL.LU R11, [R1+0x1dc] ;  /* 0x0001dc00010b7983 */ /* 0x000f280000300800 */
        /* <DEDUP_REMOVED lines=103> */
[----:B------:R-:W-:Y:S07]  /*65000*/  HMMA.1688.F32.TF32 R240, R240, R72, R132 ;  /* 0x00000048f0f0723c */ /* 0x000fee0000081084 */
[----:B------:R-:W-:Y:S04]  /*65010*/  STL.64 [R1+0x390], R148 ;  /* 0x0003909401007387 */ /* 0x000fe80000100a00 */
[----:B------:R2:W-:Y:S01]  /*65020*/  STL.64 [R1+0x398], R150 ;  /* 0x0003989601007387 */ /* 0x0005e20000100a00 */
[C---:B-1----:R-:W-:Y:S03]  /*65030*/  HMMA.1688.F32.TF32 R244, R236.reuse, R12, R244 ;  /* 0x0000000cecf4723c */ /* 0x042fe600000810f4 */
[----:B--2---:R-:W2:Y:S04]  /*65040*/  LDL.LU.64 R150, [R1+0x2478] ;  /* 0x0024780001967983 */ /* 0x004ea80000300a00 */
        /* <DEDUP_REMOVED lines=14> */
[----:B------:R-:W2:Y:S04]  /*65130*/  LDL.LU.64 R134, [R1+0x2438] ;  /* 0x0024380001867983 */ /* 0x000ea80000300a00 */
[----:B------:R-:W2:Y:S04]  /*65140*/  LDL.LU.64 R132, [R1+0x2430] ;  /* 0x0024300001847983 */ /* 0x000ea80000300a00 */
[----:B------:R-:W-:Y:S04]  /*65150*/  STL.64 [R1+0x380], R240 ;  /* 0x000380f001007387 */ /* 0x000fe80000100a00 */
[----:B------:R-:W-:Y:S04]  /*65160*/  STL.64 [R1+0x388], R242 ;  /* 0x000388f201007387 */ /* 0x000fe80000100a00 */
[----:B------:R-:W-:Y:S04]  /*65170*/  LDS R240, [R252+0x1c300] ;  /* 0x01c30000fcf07984 */ /* 0x000fe80000000800 */
[----:B------:R-:W-:Y:S04]  /*65180*/  LDS R242, [R252+0x1d300] ;  /* 0x01d30000fcf27984 */ /* 0x000fe80000000800 */
[----:B------:R-:W-:Y:S04]  /*65190*/  LDS R241, [R3+0x1c300] ;  /* 0x01c3000003f17984 */ /* 0x000fe80000000800 */
[----:B------:R-:W1:Y:S04]  /*651a0*/  LDS R243, [R3+0x1d300] ;  /* 0x01d3000003f37984 */ /* 0x000e680000000800 */
        /* <DEDUP_REMOVED lines=143> */
[----:B------:R-:W-:Y:S01]  /*65aa0*/  STL.64 [R1+0x420], R124 ;  /* 0x0004207c01007387 */ /* 0x000fe20000100a00 */
[C---:B------:R-:W-:Y:S03]  /*65ab0*/  HMMA.1688.F32.TF32 R108, R240.reuse, R44, R108 ;  /* 0x0000002cf06c723c */ /* 0x040fe6000008106c */
[----:B------:R1:W-:Y:S04]  /*65ac0*/  STL.64 [R1+0x428], R126 ;  /* 0x0004287e01007387 */ /* 0x0003e80000100a00 */
[----:B-1----:R-:W3:Y:S04]  /*65ad0*/  LDL.LU.64 R126, [R1+0x2418] ;  /* 0x00241800017e7983 */ /* 0x002ee80000300a00 */
[----:B------:R-:W3:Y:S04]  /*65ae0*/  LDL.LU.64 R124, [R1+0x2410] ;  /* 0x00241000017c7983 */ /* 0x000ee80000300a00 */
[----:B------:R-:W-:Y:S04]  /*65af0*/  STL.64 [R1+0x410], R120 ;  /* 0x0004107801007387 */ /* 0x000fe80000100a00 */
[----:B------:R1:W-:Y:S01]  /*65b00*/  STL.64 [R1+0x418], R122 ;  /* 0x0004187a01007387 */ /* 0x0003e20000100a00 */
[C---:B------:R-:W-:Y:S03]  /*65b10*/  HMMA.1688.F32.TF32 R92, R240.reuse, R60, R92 ;  /* 0x0000003cf05c723c */ /* 0x040fe6000008105c */
[----:B-1----:R-:W4:Y:S04]  /*65b20*/  LDL.LU.64 R122, [R1+0x2408] ;  /* 0x00240800017a7983 */ /* 0x002f280000300a00 */
[----:B------:R-:W4:Y:S04]  /*65b30*/  LDL.LU.64 R120, [R1+0x2400] ;  /* 0x0024000001787983 */ /* 0x000f280000300a00 */
[----:B------:R-:W-:Y:S04]  /*65b40*/  STL.64 [R1+0x1d0], R116 ;  /* 0x0001d07401007387 */ /* 0x000fe80000100a00 */
[----:B------:R1:W-:Y:S04]  /*65b50*/  STL.64 [R1+0x1d8], R118 ;  /* 0x0001d87601007387 */ /* 0x0003e80000100a00 */
[----:B-1----:R-:W2:Y:S04]  /*65b60*/  LDL.LU.64 R118, [R1+0x23f8] ;  /* 0x0023f80001767983 */ /* 0x002ea80000300a00 */
[----:B------:R-:W2:Y:S04]  /*65b70*/  LDL.LU.64 R116, [R1+0x23f0] ;  /* 0x0023f00001747983 */ /* 0x000ea80000300a00 */
[----:B------:R1:W-:Y:S04]  /*65b80*/  STL.64 [R1+0x1c0], R4 ;  /* 0x0001c00401007387 */ /* 0x0003e80000100a00 */
[----:B------:R1:W-:Y:S04]  /*65b90*/  STL.64 [R1+0x1c8], R6 ;  /* 0x0001c80601007387 */ /* 0x0003e80000100a00 */
[----:B-1----:R-:W2:Y:S04]  /*65ba0*/  LDL.LU R4, [R1+0x70] ;  /* 0x0000700001047983 */ /* 0x002ea80000300800 */
[----:B------:R-:W2:Y:S04]  /*65bb0*/  LDL.LU R5, [R1+0x74] ;  /* 0x0000740001057983 */ /* 0x000ea80000300800 */
[----:B------:R-:W2:Y:S04]  /*65bc0*/  LDL.LU R6, [R1+0x78] ;  /* 0x0000780001067983 */ /* 0x000ea80000300800 */
[----:B------:R-:W2:Y:S04]  /*65bd0*/  LDL.LU R7, [R1+0x7c] ;  /* 0x00007c0001077983 */ /* 0x000ea80000300800 */
        /* <DEDUP_REMOVED lines=36> */
[----:B------:R-:W3:Y:S04]  /*65e20*/  LDL.LU.64 R86, [R1+0x2378] ;  /* 0x0023780001567983 */ /* 0x000ee80000300a00 */
[----:B------:R-:W3:Y:S04]  /*65e30*/  LDL.LU.64 R84, [R1+0x2370] ;  /* 0x0023700001547983 */ /* 0x000ee80000300a00 */
[----:B------:R1:W-:Y:S04]  /*65e40*/  STL.64 [R1+0x130], R240 ;  /* 0x000130f001007387 */ /* 0x0003e80000100a00 */
[----:B------:R1:W-:Y:S04]  /*65e50*/  STL.64 [R1+0x138], R242 ;  /* 0x000138f201007387 */ /* 0x0003e80000100a00 */
[----:B-1----:R-:W3:Y:S04]  /*65e60*/  LDL.LU R240, [R1+0xc0] ;  /* 0x0000c00001f07983 */ /* 0x002ee80000300800 */
[----:B------:R-:W3:Y:S04]  /*65e70*/  LDL.LU R241, [R1+0xc4] ;  /* 0x0000c40001f17983 */ /* 0x000ee80000300800 */
[----:B------:R-:W3:Y:S04]  /*65e80*/  LDL.LU R242, [R1+0xc8] ;  /* 0x0000c80001f27983 */ /* 0x000ee80000300800 */
[----:B------:R-:W3:Y:S01]  /*65e90*/  LDL.LU R243, [R1+0xcc] ;  /* 0x0000cc0001f37983 */ /* 0x000ee20000300800 */
[C---:B------:R-:W-:Y:S08]  /*65ea0*/  HMMA.1688.F32.TF32 R8, R244.reuse, R28, R8 ;  /* 0x0000001cf408723c */ /* 0x040ff00000081008 */
[C---:B--2---:R-:W-:Y:S08]  /*65eb0*/  HMMA.1688.F32.TF32 R4, R244.reuse, R32, R4 ;  /* 0x00000020f404723c */ /* 0x044ff00000081004 */
[C---:B---3--:R-:W-:Y:S11]  /*65ec0*/  HMMA.1688.F32.TF32 R240, R244.reuse, R12, R240 ;  /* 0x0000000cf4f0723c */ /* 0x048ff600000810f0 */
[----:B------:R-:W-:Y:S11]  /*65ed0*/  @!UPT UIADD3 URZ, URZ, URZ, URZ ;  /* 0x0000003f3f3ff290 */ /* 0x000ff6000fffe03f */
[----:B------:R-:W-:Y:S01]  /*65ee0*/  @!UPT UIADD3 URZ, URZ, URZ, URZ ;  /* 0x0000003f3f3ff290 */ /* 0x000fe2000fffe03f */
[----:B------:R-:W-:Y:S04]  /*65ef0*/  STL.64 [R1+0x120], R240 ;  /* 0x000120f001007387 */ /* 0x000fe80000100a00 */
[----:B------:R1:W-:Y:S02]  /*65f00*/  STL.64 [R1+0x128], R242 ;  /* 0x000128f201007387 */ /* 0x0003e40000100a00 */
[C---:B-1----:R-:W-:Y:S08]  /*65f10*/  HMMA.1688.F32.TF32 R240, R244.reuse, R16, R236 ;  /* 0x00000010f4f0723c */ /* 0x042ff000000810ec */
[C---:B------:R-:W-:Y:S01]  /*65f20*/  HMMA.1688.F32.TF32 R236, R244.reuse, R20, R80 ;  /* 0x00000014f4ec723c */ /* 0x040fe20000081050 */
[----:B------:R-:W2:Y:S11]  /*65f30*/  LDL.LU R80, [R1+0x50] ;  /* 0x0000500001507983 */ /* 0x000eb60000300800 */
[----:B------:R-:W-:Y:S03]  /*65f40*/  @!UPT UIADD3 URZ, URZ, URZ, URZ ;  /* 0x0000003f3f3ff290 */ /* 0x000fe6000fffe03f */
[----:B------:R-:W-:Y:S04]  /*65f50*/  STL.64 [R1+0x110], R240 ;  /* 0x000110f001007387 */ /* 0x000fe80000100a00 */
[----:B------:R-:W-:Y:S04]  /*65f60*/  STL.64 [R1+0x118], R242 ;  /* 0x000118f201007387 */ /* 0x000fe80000100a00 */
[----:B------:R-:W-:Y:S04]  /*65f70*/  STL.64 [R1+0x100], R236 ;  /* 0x000100ec01007387 */ /* 0x000fe80000100a00 */
[----:B------:R1:W-:Y:S04]  /*65f80*/  STL.64 [R1+0x108], R238 ;  /* 0x000108ee01007387 */ /* 0x0003e80000100a00 */
[----:B------:R-:W2:Y:S04]  /*65f90*/  LDL.LU R81, [R1+0x54] ;  /* 0x0000540001517983 */ /* 0x000ea80000300800 */
[----:B------:R-:W2:Y:S01]  /*65fa0*/  LDL.LU R82, [R1+0x58] ;  /* 0x0000580001527983 */ /* 0x000ea20000300800 */
[C---:B-1----:R-:W-:Y:S03]  /*65fb0*/  HMMA.1688.F32.TF32 R236, R244.reuse, R24, R76 ;  /* 0x00000018f4ec723c */ /* 0x042fe6000008104c */
[----:B------:R-:W2:Y:S04]  /*65fc0*/  LDL.LU R83, [R1+0x5c] ;  /* 0x00005c0001537983 */ /* 0x000ea80000300800 */
[----:B------:R-:W3:Y:S01]  /*65fd0*/  LDL.LU R76, [R1+0x40] ;  /* 0x00004000014c7983 */ /* 0x000ee20000300800 */
[----:B------:R-:W-:Y:S01]  /*65fe0*/  HMMA.1688.F32.TF32 R240, R244, R36, R248 ;  /* 0x00000024f4f0723c */ /* 0x000fe200000810f8 */
[----:B------:R-:W-:Y:S11]  /*65ff0*/  IMAD.MOV.U32 R79, RZ, RZ, R0 ;  /* 0x000000ffff4f7224 */ /* 0x000ff600078e0000 */
[----:B------:R-:W-:Y:S03]  /*66000*/  @!UPT UIADD3 URZ, URZ, URZ, URZ ;  /* 0x0000003f3f3ff290 */ /* 0x000fe6000fffe03f */
[----:B------:R-:W-:Y:S04]  /*66010*/  STL.64 [R1+0xf0], R236 ;  /* 0x0000f0ec01007387 */ /* 0x000fe80000100a00 */
[----:B------:R-:W-:Y:S04]  /*66020*/  STL.64 [R1+0xf8], R238 ;  /* 0x0000f8ee01007387 */ /* 0x000fe80000100a00 */
[----:B------:R1:W-:Y:S04]  /*66030*/  STL.64 [R1+0xe0], R8 ;  /* 0x0000e00801007387 */ /* 0x0003e80000100a00 */
[----:B------:R1:W-:Y:S04]  /*66040*/  STL.64 [R1+0xe8], R10 ;  /* 0x0000e80a01007387 */ /* 0x0003e80000100a00 */
[----:B------:R-:W3:Y:S04]  /*66050*/  LDL.LU R77, [R1+0x44] ;  /* 0x00004400014d7983 */ /* 0x000ee80000300800 */
[----:B------:R-:W3:Y:S04]  /*66060*/  LDL.LU R78, [R1+0x48] ;  /* 0x00004800014e7983 */ /* 0x000ee80000300800 */
[----:B------:R4:W-:Y:S04]  /*66070*/  STL.64 [R1+0xd0], R4 ;  /* 0x0000d00401007387 */ /* 0x0009e80000100a00 */
[----:B------:R4:W-:Y:S04]  /*66080*/  STL [R1+0xd8], R6 ;  /* 0x0000d80601007387 */ /* 0x0009e80000100800 */
[----:B-1----:R-:W3:Y:S04]  /*66090*/  LDL.LU R8, [R1+0x30] ;  /* 0x0000300001087983 */ /* 0x002ee80000300800 */
[----:B------:R-:W3:Y:S04]  /*660a0*/  LDL.LU R9, [R1+0x34] ;  /* 0x0000340001097983 */ /* 0x000ee80000300800 */
[----:B------:R-:W3:Y:S01]  /*660b0*/  LDL.LU R10, [R1+0x38] ;  /* 0x00003800010a7983 */ /* 0x000ee20000300800 */
[----:B------:R-:W-:-:S03]  /*660c0*/  IMAD.MOV.U32 R0, RZ, RZ, R7 ;  /* 0x000000ffff007224 */ /* 0x000fc600078e0007 */
[----:B------:R-:W3:Y:S04]  /*660d0*/  LDL.LU R11, [R1+0x3c] ;  /* 0x00003c00010b7983 */ /* 0x000ee80000300800 */
[----:B----4-:R-:W4:Y:S04]  /*660e0*/  LDL.LU R4, [R1+0x20] ;  /* 0x0000200001047983 */ /* 0x010f280000300800 */
[----:B------:R-:W4:Y:S04]  /*660f0*/  LDL.LU R5, [R1+0x24] ;  /* 0x0000240001057983 */ /* 0x000f280000300800 */
[----:B------:R-:W4:Y:S04]  /*66100*/  LDL.LU R6, [R1+0x28] ;  /* 0x0000280001067983 */ /* 0x000f280000300800 */
[----:B------:R-:W4:Y:S04]  /*66110*/  LDL.LU R7, [R1+0x2c] ;  /* 0x00002c0001077983 */ /* 0x000f280000300800 */
[----:B------:R-:W-:Y:S04]  /*66120*/  STL [R1+0x2214], R0 ;  /* 0x0022140001007387 */ /* 0x000fe80000100800 */
[----:B------:R-:W4:Y:S04]  /*66130*/  LDL.LU R248, [R1+0x10] ;  /* 0x0000100001f87983 */ /* 0x000f280000300800 */
[----:B------:R1:W-:Y:S04]  /*66140*/  STL.64 [R1+0xc0], R240 ;  /* 0x0000c0f001007387 */ /* 0x0003e80000100a00 */
[----:B------:R1:W-:Y:S04]  /*66150*/  STL.64 [R1+0xc8], R242 ;  /* 0x0000c8f201007387 */ /* 0x0003e80000100a00 */
[----:B------:R-:W4:Y:S04]  /*66160*/  LDL.LU R249, [R1+0x14] ;  /* 0x0000140001f97983 */ /* 0x000f280000300800 */
[----:B------:R-:W4:Y:S04]  /*66170*/  LDL.LU R250, [R1+0x18] ;  /* 0x0000180001fa7983 */ /* 0x000f280000300800 */
[----:B------:R-:W4:Y:S04]  /*66180*/  LDL.LU R251, [R1+0x1c] ;  /* 0x00001c0001fb7983 */ /* 0x000f280000300800 */
[----:B-1----:R-:W4:Y:S04]  /*66190*/  LDL.LU R240, [R1] ;  /* 0x0000000001f07983 */ /* 0x002f280000300800 */
[----:B------:R-:W4:Y:S04]  /*661a0*/  LDL.LU R241, [R1+0x4] ;  /* 0x0000040001f17983 */ /* 0x000f280000300800 */
[----:B------:R-:W4:Y:S01]  /*661b0*/  LDL.LU R242, [R1+0x8] ;  /* 0x0000080001f27983 */ /* 0x000f220000300800 */
[----:B------:R-:W-:-:S03]  /*661c0*/  IMAD.MOV.U32 R243, RZ, RZ, R2 ;  /* 0x000000fffff37224 */ /* 0x000fc600078e0002 */
        /* <DEDUP_REMOVED lines=8> */
[C---:B---3--:R-:W-:Y:S01]  /*66250*/  HMMA.1688.F32.TF32 R76, R244.reuse, R44, R76 ;  /* 0x0000002cf44c723c */ /* 0x048fe2000008104c */
[----:B------:R-:W-:Y:S01]  /*66260*/  IMAD.MOV.U32 R40, RZ, RZ, R82 ;  /* 0x000000ffff287224 */ /* 0x000fe200078e0052 */
[----:B------:R-:W-:Y:S01]  /*66270*/  MOV R36, R80 ;  /* 0x0000005000247202 */ /* 0x000fe20000000f00 */
[----:B------:R-:W-:Y:S01]  /*66280*/  IMAD.MOV.U32 R37, RZ, RZ, R81 ;  /* 0x000000ffff257224 */ /* 0x000fe200078e0051 */
[----:B------:R-:W2:Y:S04]  /*66290*/  LDL.LU.64 R82, [R1+0x2368] ;  /* 0x0023680001527983 */ /* 0x000ea80000300a00 */
[----:B------:R-:W2:Y:S01]  /*662a0*/  LDL.LU.64 R80, [R1+0x2360] ;  /* 0x0023600001507983 */ /* 0x000ea20000300a00 */
[C---:B------:R-:W-:Y:S03]  /*662b0*/  HMMA.1688.F32.TF32 R8, R244.reuse, R48, R8 ;  /* 0x00000030f408723c */ /* 0x040fe60000081008 */
[----:B------:R-:W-:Y:S05]  /*662c0*/  STL [R1+0x2224], R33 ;  /* 0x0022242101007387 */ /* 0x000fea0000100800 */
[----:B----4-:R-:W-:Y:S01]  /*662d0*/  HMMA.1688.F32.TF32 R4, R244, R52, R4 ;  /* 0x00000034f404723c */ /* 0x010fe20000081004 */
[----:B------:R-:W-:Y:S06]  /*662e0*/  STL [R1+0x2220], R40 ;  /* 0x0022202801007387 */ /* 0x000fec0000100800 */
[----:B------:R-:W-:Y:S01]  /*662f0*/  IMAD.MOV.U32 R29, RZ, RZ, R77 ;  /* 0x000000ffff1d7224 */ /* 0x000fe200078e004d */
[----:B------:R-:W-:Y:S01]  /*66300*/  MOV R28, R76 ;  /* 0x0000004c001c7202 */ /* 0x000fe20000000f00 */
[----:B------:R-:W-:Y:S01]  /*66310*/  IMAD.MOV.U32 R44, RZ, RZ, R78 ;  /* 0x000000ffff2c7224 */ /* 0x000fe200078e004e */
[----:B------:R-:W-:Y:S01]  /*66320*/  STL [R1+0x221c], R37 ;  /* 0x00221c2501007387 */ /* 0x000fe20000100800 */
[----:B------:R-:W-:-:S03]  /*66330*/  IMAD.MOV.U32 R41, RZ, RZ, R79 ;  /* 0x000000ffff297224 */ /* 0x000fc600078e004f */
[----:B------:R-:W-:Y:S02]  /*66340*/  STL [R1+0x2218], R36 ;  /* 0x0022182401007387 */ /* 0x000fe40000100800 */
[----:B------:R-:W-:Y:S02]  /*66350*/  IMAD.MOV.U32 R2, RZ, RZ, R10 ;  /* 0x000000ffff027224 */ /* 0x000fe400078e000a */
[----:B------:R-:W1:Y:S01]  /*66360*/  LDL.LU.64 R78, [R1+0x2358] ;  /* 0x00235800014e7983 */ /* 0x000e620000300a00 */
[----:B------:R-:W-:-:S03]  /*66370*/  IMAD.MOV.U32 R49, RZ, RZ, R11 ;  /* 0x000000ffff317224 */ /* 0x000fc600078e000b */
[----:B------:R-:W1:Y:S01]  /*66380*/  LDL.LU.64 R76, [R1+0x2350] ;  /* 0x00235000014c7983 */ /* 0x000e620000300a00 */
[----:B------:R-:W-:Y:S01]  /*66390*/  MOV R20, R8 ;  /* 0x0000000800147202 */ /* 0x000fe20000000f00 */
[----:B------:R-:W-:Y:S02]  /*663a0*/  IMAD.MOV.U32 R21, RZ, RZ, R9 ;  /* 0x000000ffff157224 */ /* 0x000fe400078e0009 */
[----:B------:R3:W-:Y:S04]  /*663b0*/  STL [R1+0x222c], R29 ;  /* 0x00222c1d01007387 */ /* 0x0007e80000100800 */
[----:B------:R4:W-:Y:S01]  /*663c0*/  STL [R1+0x2228], R28 ;  /* 0x0022281c01007387 */ /* 0x0009e20000100800 */
[----:B------:R-:W-:Y:S01]  /*663d0*/  IMAD.MOV.U32 R48, RZ, RZ, R6 ;  /* 0x000000ffff307224 */ /* 0x000fe200078e0006 */
[----:B------:R-:W-:Y:S02]  /*663e0*/  HMMA.1688.F32.TF32 R248, R244, R56, R248 ;  /* 0x00000038f4f8723c */ /* 0x000fe400000810f8 */
[----:B------:R-:W2:Y:S01]  /*663f0*/  LDL.LU.64 R10, [R1+0x2348] ;  /* 0x00234800010a7983 */ /* 0x000ea20000300a00 */
[----:B------:R-:W-:Y:S01]  /*66400*/  IMAD.MOV.U32 R45, RZ, RZ, R7 ;  /* 0x000000ffff2d7224 */ /* 0x000fe200078e0007 */
[----:B------:R-:W-:Y:S01]  /*66410*/  MOV R24, R4 ;  /* 0x0000000400187202 */ /* 0x000fe20000000f00 */
[----:B------:R-:W-:Y:S01]  /*66420*/  IMAD.MOV.U32 R25, RZ, RZ, R5 ;  /* 0x000000ffff197224 */ /* 0x000fe200078e0005 */
[----:B------:R-:W2:Y:S04]  /*66430*/  LDL.LU.64 R8, [R1+0x2340] ;  /* 0x0023400001087983 */ /* 0x000ea80000300a00 */
[----:B------:R-:W2:Y:S04]  /*66440*/  LDL.LU.64 R6, [R1+0x2338] ;  /* 0x0023380001067983 */ /* 0x000ea80000300a00 */
[----:B------:R-:W2:Y:S10]  /*66450*/  LDL.LU.64 R4, [R1+0x2330] ;  /* 0x0023300001047983 */ /* 0x000eb40000300a00 */
[----:B------:R-:W-:Y:S01]  /*66460*/  IMAD.MOV.U32 R13, RZ, RZ, R250 ;  /* 0x000000ffff0d7224 */ /* 0x000fe200078e00fa */
[----:B------:R-:W-:Y:S01]  /*66470*/  MOV R17, R248 ;  /* 0x000000f800117202 */ /* 0x000fe20000000f00 */
[----:B------:R-:W-:-:S02]  /*66480*/  IMAD.MOV.U32 R12, RZ, RZ, R251 ;  /* 0x000000ffff0c7224 */ /* 0x000fc400078e00fb */
[----:B------:R-:W-:Y:S01]  /*66490*/  IMAD.MOV.U32 R16, RZ, RZ, R249 ;  /* 0x000000ffff107224 */ /* 0x000fe200078e00f9 */
[----:B------:R-:W2:Y:S04]  /*664a0*/  LDL.LU.64 R250, [R1+0x2328] ;  /* 0x0023280001fa7983 */ /* 0x000ea80000300a00 */
[----:B------:R-:W2:Y:S01]  /*664b0*/  LDL.LU.64 R248, [R1+0x2320] ;  /* 0x0023200001f87983 */ /* 0x000ea20000300a00 */
[----:B------:R-:W-:Y:S11]  /*664c0*/  HMMA.1688.F32.TF32 R240, R244, R60, R240 ;  /* 0x0000003cf4f0723c */ /* 0x000ff600000810f0 */
[----:B------:R-:W-:Y:S11]  /*664d0*/  @!UPT UIADD3 URZ, URZ, URZ, URZ ;  /* 0x0000003f3f3ff290 */ /* 0x000ff6000fffe03f */
[----:B------:R-:W-:Y:S02]  /*664e0*/  @!UPT UIADD3 URZ, URZ, URZ, URZ ;  /* 0x0000003f3f3ff290 */ /* 0x000fe4000fffe03f */
[----:B---3--:R-:W-:Y:S01]  /*664f0*/  MOV R29, R240 ;  /* 0x000000f0001d7202 */ /* 0x008fe20000000f00 */
[----:B----4-:R-:W-:Y:S02]  /*66500*/  IMAD.MOV.U32 R28, RZ, RZ, R241 ;  /* 0x000000ffff1c7224 */ /* 0x010fe400078e00f1 */
[----:B------:R-:W-:Y:S02]  /*66510*/  IMAD.MOV.U32 R33, RZ, RZ, R242 ;  /* 0x000000ffff217224 */ /* 0x000fe400078e00f2 */
[----:B------:R-:W-:Y:S01]  /*66520*/  IMAD.MOV.U32 R40, RZ, RZ, R243 ;  /* 0x000000ffff287224 */ /* 0x000fe200078e00f3 */
[----:B-1----:R-:W-:Y:S08]  /*66530*/  HMMA.1688.F32.TF32 R76, R236, R14, R76 ;  /* 0x0000000eec4c723c */ /* 0x002ff0000008104c */
[C---:B--2---:R-:W-:Y:S11]  /*66540*/  HMMA.1688.F32.TF32 R4, R244.reuse, R68, R4 ;  /* 0x00000044f404723c */ /* 0x044ff60000081004 */
[----:B------:R-:W-:Y:S04]  /*66550*/  @!UPT UIADD3 URZ, URZ, URZ, URZ ;  /* 0x0000003f3f3ff290 */ /* 0x000fe8000fffe03f */
[----:B------:R-:W-:Y:S04]  /*66560*/  STL.64 [R1+0x20], R76 ;  /* 0x0000204c01007387 */ /* 0x000fe80000100a00 */
[----:B------:R1:W-:Y:S01]  /*66570*/  STL.64 [R1+0x28], R78 ;  /* 0x0000284e01007387 */ /* 0x0003e20000100a00 */
[----:B------:R-:W-:Y:S04]  /*66580*/  HMMA.1688.F32.TF32 R240, R244, R64, R248 ;  /* 0x00000040f4f0723c */ /* 0x000fe800000810f8 */
[----:B------:R-:W-:Y:S02]  /*66590*/  IMAD.MOV.U32 R61, RZ, RZ, R5 ;  /* 0x000000ffff3d7224 */ /* 0x000fe400078e0005 */
[----:B------:R-:W-:Y:S01]  /*665a0*/  IMAD.MOV.U32 R60, RZ, RZ, R6 ;  /* 0x000000ffff3c7224 */ /* 0x000fe200078e0006 */
[----:B------:R-:W-:Y:S01]  /*665b0*/  MOV R64, R4 ;  /* 0x0000000400407202 */ /* 0x000fe20000000f00 */
[----:B------:R-:W-:-:S02]  /*665c0*/  IMAD.MOV.U32 R57, RZ, RZ, R7 ;  /* 0x000000ffff397224 */ /* 0x000fc400078e0007 */
[----:B------:R-:W-:Y:S08]  /*665d0*/  HMMA.1688.F32.TF32 R4, R244, R72, R8 ;  /* 0x00000048f404723c */ /* 0x000ff00000081008 */
[C---:B------:R-:W-:Y:S08]  /*665e0*/  HMMA.1688.F32.TF32 R8, R236.reuse, R18, R80 ;  /* 0x00000012ec08723c */ /* 0x040ff00000081050 */
[C---:B------:R-:W-:Y:S08]  /*665f0*/  HMMA.1688.F32.TF32 R80, R236.reuse, R22, R84 ;  /* 0x00000016ec50723c */ /* 0x040ff00000081054 */
        /* <DEDUP_REMOVED lines=27> */
[----:B------:R-:W-:Y:S01]  /*667b0*/  MOV R56, R4 ;  /* 0x0000000400387202 */ /* 0x000fe20000000f00 */
[----:B------:R-:W-:Y:S01]  /*667c0*/  IMAD.MOV.U32 R53, RZ, RZ, R5 ;  /* 0x000000ffff357224 */ /* 0x000fe200078e0005 */
[----:B------:R-:W-:Y:S01]  /*667d0*/  LDS R4, [R252+0x1e080] ;  /* 0x01e08000fc047984 */ /* 0x000fe20000000800 */
[----:B------:R-:W-:-:S02]  /*667e0*/  IMAD.MOV.U32 R52, RZ, RZ, R6 ;  /* 0x000000ffff347224 */ /* 0x000fc400078e0006 */
[----:B------:R-:W-:Y:S01]  /*667f0*/  IMAD.MOV.U32 R32, RZ, RZ, R7 ;  /* 0x000000ffff207224 */ /* 0x000fe200078e0007 */
        /* <DEDUP_REMOVED lines=11> */
[C---:B---3--:R-:W-:Y:S08]  /*668b0*/  HMMA.1688.F32.TF32 R80, R236.reuse, R70, R132 ;  /* 0x00000046ec50723c */ /* 0x048ff00000081084 */
[----:B--2---:R-:W-:Y:S01]  /*668c0*/  HMMA.1688.F32.TF32 R76, R236, R74, R136 ;  /* 0x0000004aec4c723c */ /* 0x004fe20000081088 */
[----:B------:R-:W-:Y:S01]  /*668d0*/  MOV R37, R240 ;  /* 0x000000f000257202 */ /* 0x000fe20000000f00 */
[----:B------:R-:W-:-:S02]  /*668e0*/  IMAD.MOV.U32 R36, RZ, RZ, R241 ;  /* 0x000000ffff247224 */ /* 0x000fc400078e00f1 */
[----:B------:R-:W-:-:S03]  /*668f0*/  IMAD.MOV.U32 R0, RZ, RZ, R242 ;  /* 0x000000ffff007224 */ /* 0x000fc600078e00f2 */
[----:B------:R-:W-:Y:S01]  /*66900*/  STL.64 [R1+0x8b0], R8 ;  /* 0x0008b00801007387 */ /* 0x000fe20000100a00 */
[----:B------:R-:W-:Y:S01]  /*66910*/  IMAD.MOV.U32 R65, RZ, RZ, R243 ;  /* 0x000000ffff417224 */ /* 0x000fe200078e00f3 */
[C---:B-1----:R-:W-:Y:S02]  /*66920*/  HMMA.1688.F32.TF32 R244, R4.reuse, R14, R140 ;  /* 0x0000000e04f4723c */ /* 0x042fe4000008108c */
[----:B------:R-:W-:Y:S04]  /*66930*/  STL.64 [R1+0x8b8], R10 ;  /* 0x0008b80a01007387 */ /* 0x000fe80000100a00 */
[----:B------:R-:W-:Y:S02]  /*66940*/  STL.64 [R1+0x8a0], R80 ;  /* 0x0008a05001007387 */ /* 0x000fe40000100a00 */
[----:B------:R-:W-:Y:S02]  /*66950*/  HMMA.1688.F32.TF32 R240, R4, R18, R144 ;  /* 0x0000001204f0723c */ /* 0x000fe40000081090 */
[----:B------:R-:W-:Y:S01]  /*66960*/  STL.64 [R1+0x8a8], R82 ;  /* 0x0008a85201007387 */ /* 0x000fe20000100a00 */
[----:B------:R-:W-:Y:S01]  /*66970*/  MOV R96, R228 ;  /* 0x000000e400607202 */ /* 0x000fe20000000f00 */
[----:B------:R-:W-:-:S02]  /*66980*/  IMAD.MOV.U32 R97, RZ, RZ, R229 ;  /* 0x000000ffff617224 */ /* 0x000fc400078e00e5 */
[----:B------:R-:W-:Y:S01]  /*66990*/  IMAD.MOV.U32 R98, RZ, RZ, R230 ;  /* 0x000000ffff627224 */ /* 0x000fe200078e00e6 */
[----:B------:R-:W-:Y:S01]  /*669a0*/  STL.64 [R1+0x890], R76 ;  /* 0x0008904c01007387 */ /* 0x000fe20000100a00 */
[C---:B------:R-:W-:Y:S03]  /*669b0*/  HMMA.1688.F32.TF32 R248, R4.reuse, R26, R152 ;  /* 0x0000001a04f8723c */ /* 0x040fe60000081098 */
[----:B------:R1:W-:Y:S01]  /*669c0*/  STL.64 [R1+0x898], R78 ;  /* 0x0008984e01007387 */ /* 0x0003e20000100a00 */
[----:B------:R-:W-:Y:S01]  /*669d0*/  IMAD.MOV.U32 R99, RZ, RZ, R231 ;  /* 0x000000ffff637224 */ /* 0x000fe200078e00e7 */
[----:B------:R-:W-:Y:S01]  /*669e0*/  MOV R100, R212 ;  /* 0x000000d400647202 */ /* 0x000fe20000000f00 */
[----:B------:R-:W-:Y:S02]  /*669f0*/  IMAD.MOV.U32 R101, RZ, RZ, R213 ;  /* 0x000000ffff657224 */ /* 0x000fe400078e00d5 */
[----:B------:R-:W-:Y:S01]  /*66a00*/  IMAD.MOV.U32 R102, RZ, RZ, R214 ;  /* 0x000000ffff667224 */ /* 0x000fe200078e00d6 */
[----:B------:R-:W-:Y:S01]  /*66a10*/  HMMA.1688.F32.TF32 R84, R4, R38, R164 ;  /* 0x000000260454723c */ /* 0x000fe200000810a4 */
[----:B------:R-:W-:Y:S01]  /*66a20*/  IMAD.MOV.U32 R103, RZ, RZ, R215 ;  /* 0x000000ffff677224 */ /* 0x000fe200078e00d7 */
[----:B------:R-:W-:Y:S01]  /*66a30*/  MOV R92, R208 ;  /* 0x000000d0005c7202 */ /* 0x000fe20000000f00 */
[----:B------:R-:W-:-:S02]  /*66a40*/  IMAD.MOV.U32 R93, RZ, RZ, R204 ;  /* 0x000000ffff5d7224 */ /* 0x000fc400078e00cc */
[----:B------:R-:W-:Y:S02]  /*66a50*/  IMAD.MOV.U32 R94, RZ, RZ, R205 ;  /* 0x000000ffff5e7224 */ /* 0x000fe400078e00cd */
[----:B------:R-:W-:Y:S01]  /*66a60*/  IMAD.MOV.U32 R95, RZ, RZ, R206 ;  /* 0x000000ffff5f7224 */ /* 0x000fe200078e00ce */
[C---:B-1----:R-:W-:Y:S01]  /*66a70*/  HMMA.1688.F32.TF32 R76, R4.reuse, R22, R148 ;  /* 0x00000016044c723c */ /* 0x042fe20000081094 */
[----:B------:R-:W-:Y:S04]  /*66a80*/  STL.64 [R1+0x2180], R246 ;  /* 0x002180f601007387 */ /* 0x000fe80000100a00 */
[----:B------:R-:W-:Y:S04]  /*66a90*/  STL.64 [R1+0x2178], R244 ;  /* 0x002178f401007387 */ /* 0x000fe80000100a00 */
[----:B------:R-:W-:Y:S01]  /*66aa0*/  STL.64 [R1+0x2198], R242 ;  /* 0x002198f201007387 */ /* 0x000fe20000100a00 */
[----:B------:R-:W-:Y:S03]  /*66ab0*/  HMMA.1688.F32.TF32 R80, R4, R30, R156 ;  /* 0x0000001e0450723c */ /* 0x000fe6000008109c */
[----:B------:R-:W-:Y:S04]  /*66ac0*/  STL.64 [R1+0x2190], R240 ;  /* 0x002190f001007387 */ /* 0x000fe80000100a00 */
[----:B------:R-:W-:Y:S01]  /*66ad0*/  STL.64 [R1+0x21a8], R250 ;  /* 0x0021a8fa01007387 */ /* 0x000fe20000100a00 */
[----:B------:R-:W-:Y:S01]  /*66ae0*/  MOV R88, R227 ;  /* 0x000000e300587202 */ /* 0x000fe20000000f00 */
[----:B------:R-:W-:-:S02]  /*66af0*/  IMAD.MOV.U32 R89, RZ, RZ, R226 ;  /* 0x000000ffff597224 */ /* 0x000fc400078e00e2 */
[----:B------:R-:W-:Y:S02]  /*66b00*/  IMAD.MOV.U32 R90, RZ, RZ, R225 ;  /* 0x000000ffff5a7224 */ /* 0x000fe400078e00e1 */
[----:B------:R-:W-:Y:S01]  /*66b10*/  IMAD.MOV.U32 R91, RZ, RZ, R224 ;  /* 0x000000ffff5b7224 */ /* 0x000fe200078e00e0 */
[----:B------:R-:W-:Y:S04]  /*66b20*/  STL.64 [R1], R76 ;  /* 0x0000004c01007387 */ /* 0x000fe80000100a00 */
[----:B------:R1:W-:Y:S01]  /*66b30*/  STL.64 [R1+0x8], R78 ;  /* 0x0000084e01007387 */ /* 0x0003e20000100a00 */
[----:B------:R-:W-:Y:S01]  /*66b40*/  MOV R104, R219 ;  /* 0x000000db00687202 */ /* 0x000fe20000000f00 */
[----:B------:R-:W-:Y:S02]  /*66b50*/  IMAD.MOV.U32 R105, RZ, RZ, R218 ;  /* 0x000000ffff697224 */ /* 0x000fe400078e00da */
[----:B------:R-:W-:Y:S01]  /*66b60*/  IMAD.MOV.U32 R106, RZ, RZ, R217 ;  /* 0x000000ffff6a7224 */ /* 0x000fe200078e00d9 */
[----:B------:R-:W-:Y:S01]  /*66b70*/  LDS R8, [R252+0x1e100] ;  /* 0x01e10000fc087984 */ /* 0x000fe20000000800 */
[----:B------:R-:W-:-:S03]  /*66b80*/  IMAD.MOV.U32 R107, RZ, RZ, R216 ;  /* 0x000000ffff6b7224 */ /* 0x000fc600078e00d8 */
[----:B------:R-:W-:Y:S01]  /*66b90*/  LDS R10, [R252+0x1f100] ;  /* 0x01f10000fc0a7984 */ /* 0x000fe20000000800 */
[C---:B-1----:R-:W-:Y:S03]  /*66ba0*/  HMMA.1688.F32.TF32 R76, R4.reuse, R34, R160 ;  /* 0x00000022044c723c */ /* 0x042fe600000810a0 */
[----:B------:R-:W-:Y:S04]  /*66bb0*/  STL.64 [R1+0x21a0], R248 ;  /* 0x0021a0f801007387 */ /* 0x000fe80000100a00 */
[----:B------:R-:W-:Y:S04]  /*66bc0*/  STL.64 [R1+0x550], R80 ;  /* 0x0005505001007387 */ /* 0x000fe80000100a00 */
[----:B------:R1:W-:Y:S04]  /*66bd0*/  STL.64 [R1+0x558], R82 ;  /* 0x0005585201007387 */ /* 0x0003e80000100a00 */
[----:B------:R-:W-:Y:S04]  /*66be0*/  LDS R9, [R3+0x1e100] ;  /* 0x01e1000003097984 */ /* 0x000fe80000000800 */
[----:B------:R-:W2:Y:S01]  /*66bf0*/  LDS R11, [R3+0x1f100] ;  /* 0x01f10000030b7984 */ /* 0x000ea20000000800 */
[C---:B-1----:R-:W-:Y:S03]  /*66c00*/  HMMA.1688.F32.TF32 R80, R4.reuse, R42, R168 ;  /* 0x0000002a0450723c */ /* 0x042fe600000810a8 */
[----:B------:R-:W-:Y:S04]  /*66c10*/  STL.64 [R1+0x590], R76 ;  /* 0x0005904c01007387 */ /* 0x000fe80000100a00 */
[----:B------:R1:W-:Y:S02]  /*66c20*/  STL.64 [R1+0x598], R78 ;  /* 0x0005984e01007387 */ /* 0x0003e40000100a00 */
[C---:B-1----:R-:W-:Y:S02]  /*66c30*/  HMMA.1688.F32.TF32 R76, R4.reuse, R46, R172 ;  /* 0x0000002e044c723c */ /* 0x042fe400000810ac */
[----:B------:R-:W-:Y:S04]  /*66c40*/  STL.64 [R1+0x880], R84 ;  /* 0x0008805401007387 */ /* 0x000fe80000100a00 */
[----:B------:R1:W-:Y:S08]  /*66c50*/  STL.64 [R1+0x888], R86 ;  /* 0x0008885601007387 */ /* 0x0003f00000100a00 */
[----:B------:R-:W-:Y:S04]  /*66c60*/  STL.64 [R1+0x870], R80 ;  /* 0x0008705001007387 */ /* 0x000fe80000100a00 */
[----:B------:R3:W-:Y:S01]  /*66c70*/  STL.64 [R1+0x878], R82 ;  /* 0x0008785201007387 */ /* 0x0007e20000100a00 */
[C---:B-1----:R-:W-:Y:S04]  /*66c80*/  HMMA.1688.F32.TF32 R84, R4.reuse, R50, R176 ;  /* 0x000000320454723c */ /* 0x042fe800000810b0 */
[----:B------:R-:W-:Y:S04]  /*66c90*/  STL.64 [R1+0x860], R76 ;  /* 0x0008604c01007387 */ /* 0x000fe80000100a00 */
        /* <DEDUP_REMOVED lines=11> */
[C---:B-1----:R-:W-:Y:S08]  /*66d50*/  HMMA.1688.F32.TF32 R76, R4.reuse, R70, R196 ;  /* 0x00000046044c723c */ /* 0x042ff000000810c4 */
[----:B------:R-:W-:Y:S01]  /*66d60*/  HMMA.1688.F32.TF32 R4, R4, R74, R200 ;  /* 0x0000004a0404723c */ /* 0x000fe200000810c8 */
[----:B------:R-:W-:Y:S04]  /*66d70*/  STL.64 [R1+0x820], R84 ;  /* 0x0008205401007387 */ /* 0x000fe80000100a00 */
[----:B------:R-:W-:Y:S04]  /*66d80*/  STL.64 [R1+0x828], R86 ;  /* 0x0008285601007387 */ /* 0x000fe80000100a00 */
[----:B------:R1:W-:Y:S04]  /*66d90*/  STL.64 [R1+0x810], R80 ;  /* 0x0008105001007387 */ /* 0x0003e80000100a00 */
[----:B------:R3:W-:Y:S04]  /*66da0*/  STL.64 [R1+0x818], R82 ;  /* 0x0008185201007387 */ /* 0x0007e80000100a00 */
        /* <DEDUP_REMOVED lines=16> */
[----:B-1----:R-:W-:-:S03]  /*66eb0*/  MOV R80, R223 ;  /* 0x000000df00507202 */ /* 0x002fc60000000f00 */
[----:B------:R-:W2:Y:S01]  /*66ec0*/  LDL.LU R227, [R1+0x22ec] ;  /* 0x0022ec0001e37983 */ /* 0x000ea20000300800 */
[----:B------:R-:W-:-:S03]  /*66ed0*/  IMAD.MOV.U32 R81, RZ, RZ, R222 ;  /* 0x000000ffff517224 */ /* 0x000fc600078e00de */
[----:B------:R-:W2:Y:S01]  /*66ee0*/  LDL.LU R226, [R1+0x22e8] ;  /* 0x0022e80001e27983 */ /* 0x000ea20000300800 */
[----:B---3--:R-:W-:-:S03]  /*66ef0*/  IMAD.MOV.U32 R82, RZ, RZ, R221 ;  /* 0x000000ffff527224 */ /* 0x008fc600078e00dd */
[----:B------:R-:W3:Y:S01]  /*66f00*/  LDL.LU R225, [R1+0x22e4] ;  /* 0x0022e40001e17983 */ /* 0x000ee20000300800 */
[----:B------:R-:W-:-:S03]  /*66f10*/  IMAD.MOV.U32 R83, RZ, RZ, R220 ;  /* 0x000000ffff537224 */ /* 0x000fc600078e00dc */
[----:B------:R-:W3:Y:S01]  /*66f20*/  LDL.LU R224, [R1+0x22e0] ;  /* 0x0022e00001e07983 */ /* 0x000ee20000300800 */
[----:B----4-:R-:W-:-:S03]  /*66f30*/  MOV R76, R211 ;  /* 0x000000d3004c7202 */ /* 0x010fc60000000f00 */
        /* <DEDUP_REMOVED lines=18> */
[----:B------:R-:W1:Y:S04]  /*67060*/  LDS R87, [R3+0x1f180] ;  /* 0x01f1800003577984 */ /* 0x000e680000000800 */
[----:B------:R-:W-:Y:S04]  /*67070*/  LDS R4, [R252+0x1e200] ;  /* 0x01e20000fc047984 */ /* 0x000fe80000000800 */
[----:B------:R-:W-:Y:S04]  /*67080*/  LDS R6, [R252+0x1f200] ;  /* 0x01f20000fc067984 */ /* 0x000fe80000000800 */
[----:B------:R-:W-:Y:S04]  /*67090*/  LDS R5, [R3+0x1e200] ;  /* 0x01e2000003057984 */ /* 0x000fe80000000800 */
[----:B------:R-:W1:Y:S01]  /*670a0*/  LDS R7, [R3+0x1f200] ;  /* 0x01f2000003077984 */ /* 0x000e620000000800 */
[----:B--2---:R-:W-:-:S02]  /*670b0*/  IMAD.MOV.U32 R111, RZ, RZ, R212 ;  /* 0x000000ffff6f7224 */ /* 0x004fc400078e00d4 */
[----:B------:R-:W-:Y:S02]  /*670c0*/  IMAD.MOV.U32 R110, RZ, RZ, R213 ;  /* 0x000000ffff6e7224 */ /* 0x000fe400078e00d5 */
[----:B------:R-:W-:Y:S01]  /*670d0*/  IMAD.MOV.U32 R109, RZ, RZ, R214 ;  /* 0x000000ffff6d7224 */ /* 0x000fe200078e00d6 */
[----:B------:R-:W-:Y:S02]  /*670e0*/  MOV R108, R215 ;  /* 0x000000d7006c7202 */ /* 0x000fe40000000f00 */
[----:B------:R-:W2:Y:S04]  /*670f0*/  LDL.LU R215, [R1+0x22ac] ;  /* 0x0022ac0001d77983 */ /* 0x000ea80000300800 */
[----:B------:R-:W2:Y:S04]  /*67100*/  LDL.LU R214, [R1+0x22a8] ;  /* 0x0022a80001d67983 */ /* 0x000ea80000300800 */
[----:B------:R-:W2:Y:S01]  /*67110*/  LDL.LU R213, [R1+0x22a4] ;  /* 0x0022a40001d57983 */ /* 0x000ea20000300800 */
[----:B------:R-:W-:-:S02]  /*67120*/  IMAD.MOV.U32 R114, RZ, RZ, R204 ;  /* 0x000000ffff727224 */ /* 0x000fc400078e00cc */
[----:B------:R-:W-:Y:S01]  /*67130*/  IMAD.MOV.U32 R113, RZ, RZ, R205 ;  /* 0x000000ffff717224 */ /* 0x000fe200078e00cd */
[----:B------:R-:W2:Y:S01]  /*67140*/  LDL.LU R212, [R1+0x22a0] ;  /* 0x0022a00001d47983 */ /* 0x000ea20000300800 */
[----:B------:R-:W-:-:S03]  /*67150*/  MOV R112, R206 ;  /* 0x000000ce00707202 */ /* 0x000fc60000000f00 */
[----:B------:R-:W2:Y:S01]  /*67160*/  LDL.LU R206, [R1+0x229c] ;  /* 0x00229c0001ce7983 */ /* 0x000ea20000300800 */
[----:B------:R-:W-:-:S03]  /*67170*/  IMAD.MOV.U32 R115, RZ, RZ, R208 ;  /* 0x000000ffff737224 */ /* 0x000fc600078e00d0 */
[----:B------:R-:W2:Y:S04]  /*67180*/  LDL.LU R205, [R1+0x2298] ;  /* 0x0022980001cd7983 */ /* 0x000ea80000300800 */
[----:B------:R-:W2:Y:S04]  /*67190*/  LDL.LU R204, [R1+0x2294] ;  /* 0x0022940001cc7983 */ /* 0x000ea80000300800 */
[----:B------:R-:W2:Y:S01]  /*671a0*/  LDL.LU R208, [R1+0x2290] ;  /* 0x0022900001d07983 */ /* 0x000ea20000300800 */
[----:B---3--:R-:W-:Y:S01]  /*671b0*/  IMAD.MOV.U32 R117, RZ, RZ, R225 ;  /* 0x000000ffff757224 */ /* 0x008fe200078e00e1 */
[----:B------:R-:W-:Y:S01]  /*671c0*/  MOV R116, R224 ;  /* 0x000000e000747202 */ /* 0x000fe20000000f00 */
[----:B------:R-:W-:Y:S01]  /*671d0*/  IMAD.MOV.U32 R118, RZ, RZ, R226 ;  /* 0x000000ffff767224 */ /* 0x000fe200078e00e2 */
[----:B------:R-:W3:Y:S01]  /*671e0*/  LDL.LU R224, [R1+0x228c] ;  /* 0x00228c0001e07983 */ /* 0x000ee20000300800 */
[----:B------:R-:W-:-:S03]  /*671f0*/  IMAD.MOV.U32 R119, RZ, RZ, R227 ;  /* 0x000000ffff777224 */ /* 0x000fc600078e00e3 */
[----:B------:R-:W3:Y:S04]  /*67200*/  LDL.LU R225, [R1+0x2288] ;  /* 0x0022880001e17983 */ /* 0x000ee80000300800 */
[----:B------:R-:W3:Y:S01]  /*67210*/  LDL.LU R226, [R1+0x2284] ;  /* 0x0022840001e27983 */ /* 0x000ee20000300800 */
[----:B----4-:R-:W-:Y:S02]  /*67220*/  IMAD.MOV.U32 R122, RZ, RZ, R222 ;  /* 0x000000ffff7a7224 */ /* 0x010fe400078e00de */
[----:B------:R-:W-:Y:S01]  /*67230*/  IMAD.MOV.U32 R121, RZ, RZ, R221 ;  /* 0x000000ffff797224 */ /* 0x000fe200078e00dd */
[----:B------:R-:W3:Y:S01]  /*67240*/  LDL.LU R227, [R1+0x2280] ;  /* 0x0022800001e37983 */ /* 0x000ee20000300800 */
[----:B------:R-:W-:-:S03]  /*67250*/  MOV R120, R220 ;  /* 0x000000dc00787202 */ /* 0x000fc60000000f00 */
[----:B------:R-:W4:Y:S01]  /*67260*/  LDL.LU R220, [R1+0x227c] ;  /* 0x00227c0001dc7983 */ /* 0x000f220000300800 */
[----:B------:R-:W-:-:S03]  /*67270*/  IMAD.MOV.U32 R123, RZ, RZ, R223 ;  /* 0x000000ffff7b7224 */ /* 0x000fc600078e00df */
[----:B------:R-:W4:Y:S04]  /*67280*/  LDL.LU R221, [R1+0x2278] ;  /* 0x0022780001dd7983 */ /* 0x000f280000300800 */
[----:B------:R-:W4:Y:S04]  /*67290*/  LDL.LU R222, [R1+0x2274] ;  /* 0x0022740001de7983 */ /* 0x000f280000300800 */
[----:B------:R-:W4:Y:S01]  /*672a0*/  LDL.LU R223, [R1+0x2270] ;  /* 0x0022700001df7983 */ /* 0x000f220000300800 */
[----:B------:R-:W-:Y:S02]  /*672b0*/  IMAD.MOV.U32 R131, RZ, RZ, R219 ;  /* 0x000000ffff837224 */ /* 0x000fe400078e00db */
[----:B------:R-:W-:-:S02]  /*672c0*/  IMAD.MOV.U32 R130, RZ, RZ, R218 ;  /* 0x000000ffff827224 */ /* 0x000fc400078e00da */
[----:B------:R-:W-:Y:S01]  /*672d0*/  IMAD.MOV.U32 R129, RZ, RZ, R217 ;  /* 0x000000ffff817224 */ /* 0x000fe200078e00d9 */
[----:B------:R-:W-:Y:S02]  /*672e0*/  MOV R128, R216 ;  /* 0x000000d800807202 */ /* 0x000fe40000000f00 */
[----:B------:R-:W3:Y:S04]  /*672f0*/  LDL.LU R216, [R1+0x226c] ;  /* 0x00226c0001d87983 */ /* 0x000ee80000300800 */
[----:B------:R-:W3:Y:S04]  /*67300*/  LDL.LU R217, [R1+0x2268] ;  /* 0x0022680001d97983 */ /* 0x000ee80000300800 */
[----:B------:R-:W3:Y:S04]  /*67310*/  LDL.LU R218, [R1+0x2264] ;  /* 0x0022640001da7983 */ /* 0x000ee80000300800 */
[----:B------:R-:W3:Y:S01]  /*67320*/  LDL.LU R219, [R1+0x2260] ;  /* 0x0022600001db7983 */ /* 0x000ee20000300800 */
[----:B------:R-:W-:Y:S01]  /*67330*/  MOV R124, R207 ;  /* 0x000000cf007c7202 */ /* 0x000fe20000000f00 */
[----:B------:R-:W-:-:S02]  /*67340*/  IMAD.MOV.U32 R125, RZ, RZ, R209 ;  /* 0x000000ffff7d7224 */ /* 0x000fc400078e00d1 */
[----:B------:R-:W-:Y:S02]  /*67350*/  IMAD.MOV.U32 R126, RZ, RZ, R210 ;  /* 0x000000ffff7e7224 */ /* 0x000fe400078e00d2 */
[----:B------:R-:W-:Y:S02]  /*67360*/  IMAD.MOV.U32 R127, RZ, RZ, R211 ;  /* 0x000000ffff7f7224 */ /* 0x000fe400078e00d3 */
[----:B--2---:R-:W-:Y:S02]  /*67370*/  IMAD.MOV.U32 R135, RZ, RZ, R215 ;  /* 0x000000ffff877224 */ /* 0x004fe400078e00d7 */
        /* <DEDUP_REMOVED lines=23> */
[C---:B----4-:R-:W-:Y:S08]  /*674f0*/  HMMA.1688.F32.TF32 R220, R8.reuse, R30, R220 ;  /* 0x0000001e08dc723c */ /* 0x050ff000000810dc */
[C---:B---3--:R-:W-:Y:S08]  /*67500*/  HMMA.1688.F32.TF32 R224, R8.reuse, R34, R224 ;  /* 0x0000002208e0723c */ /* 0x048ff000000810e0 */
        /* <DEDUP_REMOVED lines=9> */
[C---:B-1----:R-:W-:Y:S08]  /*675a0*/  HMMA.1688.F32.TF32 R100, R84.reuse, R38, R100 ;  /* 0x000000265464723c */ /* 0x042ff00000081064 */
[----:B------:R-:W-:Y:S08]  /*675b0*/  HMMA.1688.F32.TF32 R172, R84, R18, R104 ;  /* 0x0000001254ac723c */ /* 0x000ff00000081068 */
[C---:B--2---:R-:W-:Y:S08]  /*675c0*/  HMMA.1688.F32.TF32 R212, R8.reuse, R22, R212 ;  /* 0x0000001608d4723c */ /* 0x044ff000000810d4 */
[C---:B------:R-:W-:Y:S08]  /*675d0*/  HMMA.1688.F32.TF32 R204, R8.reuse, R14, R204 ;  /* 0x0000000e08cc723c */ /* 0x040ff000000810cc */
[C---:B------:R-:W-:Y:S08]  /*675e0*/  HMMA.1688.F32.TF32 R208, R8.reuse, R18, R208 ;  /* 0x0000001208d0723c */ /* 0x040ff000000810d0 */
[C---:B------:R-:W-:Y:S07]  /*675f0*/  HMMA.1688.F32.TF32 R140, R8.reuse, R38, R236 ;  /* 0x00000026088c723c */ /* 0x040fee00000810ec */
        /* <DEDUP_REMOVED lines=32> */
[----:B------:R2:W-:Y:S04]  /*67800*/  STL.64 [R1+0x738], R10 ;  /* 0x0007380a01007387 */ /* 0x0005e80000100a00 */
[----:B-1----:R-:W3:Y:S01]  /*67810*/  LDL.LU R116, [R1+0x3d0] ;  /* 0x0003d00001747983 */ /* 0x002ee20000300800 */
[C---:B--2---:R-:W-:Y:S03]  /*67820*/  HMMA.1688.F32.TF32 R8, R84.reuse, R42, R96 ;  /* 0x0000002a5408723c */ /* 0x044fe60000081060 */
[----:B------:R1:W-:Y:S04]  /*67830*/  STL.64 [R1+0x710], R100 ;  /* 0x0007106401007387 */ /* 0x0003e80000100a00 */
[----:B------:R2:W-:Y:S11]  /*67840*/  STL.64 [R1+0x718], R102 ;  /* 0x0007186601007387 */ /* 0x0005f60000100a00 */
[----:B------:R-:W-:Y:S05]  /*67850*/  @!UPT UIADD3 URZ, URZ, URZ, URZ ;  /* 0x0000003f3f3ff290 */ /* 0x000fea000fffe03f */
        /* <DEDUP_REMOVED lines=97> */
[----:B------:R-:W-:Y:S08]  /*67e70*/  HMMA.1688.F32.TF32 R92, R84, R34, R92 ;  /* 0x00000022545c723c */ /* 0x000ff0000008105c */
[----:B---3--:R-:W-:Y:S08]  /*67e80*/  HMMA.1688.F32.TF32 R132, R4, R50, R132 ;  /* 0x000000320484723c */ /* 0x008ff00000081084 */
[C---:B--2---:R-:W-:Y:S08]  /*67e90*/  HMMA.1688.F32.TF32 R192, R84.reuse, R66, R152 ;  /* 0x0000004254c0723c */ /* 0x044ff00000081098 */
[C---:B----4-:R-:W-:Y:S08]  /*67ea0*/  HMMA.1688.F32.TF32 R8, R84.reuse, R46, R168 ;  /* 0x0000002e5408723c */ /* 0x050ff000000810a8 */
[C---:B------:R-:W-:Y:S08]  /*67eb0*/  HMMA.1688.F32.TF32 R164, R84.reuse, R50, R164 ;  /* 0x0000003254a4723c */ /* 0x040ff000000810a4 */
[C---:B------:R-:W-:Y:S07]  /*67ec0*/  HMMA.1688.F32.TF32 R160, R84.reuse, R54, R160 ;  /* 0x0000003654a0723c */ /* 0x040fee00000810a0 */
[----:B------:R-:W-:Y:S04]  /*67ed0*/  STL.64 [R1+0x6f0], R8 ;  /* 0x0006f00801007387 */ /* 0x000fe80000100a00 */
[----:B------:R1:W-:Y:S02]  /*67ee0*/  STL.64 [R1+0x6f8], R10 ;  /* 0x0006f80a01007387 */ /* 0x0003e40000100a00 */
[C---:B-1----:R-:W-:Y:S02]  /*67ef0*/  HMMA.1688.F32.TF32 R8, R84.reuse, R58, R156 ;  /* 0x0000003a5408723c */ /* 0x042fe4000008109c */
[----:B------:R-:W-:Y:S04]  /*67f00*/  STL.64 [R1+0x6e0], R164 ;  /* 0x0006e0a401007387 */ /* 0x000fe80000100a00 */
[----:B------:R-:W-:Y:S04]  /*67f10*/  STL.64 [R1+0x6e8], R166 ;  /* 0x0006e8a601007387 */ /* 0x000fe80000100a00 */
[----:B------:R-:W-:Y:S04]  /*67f20*/  STL.64 [R1+0x6d0], R160 ;  /* 0x0006d0a001007387 */ /* 0x000fe80000100a00 */
[----:B------:R-:W-:Y:S01]  /*67f30*/  STL.64 [R1+0x6d8], R162 ;  /* 0x0006d8a201007387 */ /* 0x000fe20000100a00 */
[----:B------:R-:W-:Y:S08]  /*67f40*/  HMMA.1688.F32.TF32 R188, R84, R62, R248 ;  /* 0x0000003e54bc723c */ /* 0x000ff000000810f8 */
[----:B------:R-:W-:Y:S04]  /*67f50*/  STL.64 [R1+0x6c0], R8 ;  /* 0x0006c00801007387 */ /* 0x000fe80000100a00 */
[----:B------:R1:W-:Y:S01]  /*67f60*/  STL.64 [R1+0x6c8], R10 ;  /* 0x0006c80a01007387 */ /* 0x0003e20000100a00 */
[----:B------:R-:W-:Y:S08]  /*67f70*/  HMMA.1688.F32.TF32 R140, R4, R38, R140 ;  /* 0x00000026048c723c */ /* 0x000ff0000008108c */
[C---:B------:R-:W-:Y:S08]  /*67f80*/  HMMA.1688.F32.TF32 R196, R84.reuse, R70, R148 ;  /* 0x0000004654c4723c */ /* 0x040ff00000081094 */
[----:B-1----:R-:W-:Y:S08]  /*67f90*/  HMMA.1688.F32.TF32 R8, R84, R74, R240 ;  /* 0x0000004a5408723c */ /* 0x002ff000000810f0 */
[C---:B------:R-:W-:Y:S11]  /*67fa0*/  HMMA.1688.F32.TF32 R84, R4.reuse, R42, R236 ;  /* 0x0000002a0454723c */ /* 0x040ff600000810ec */
[----:B------:R-:W-:Y:S04]  /*67fb0*/  @!UPT UIADD3 URZ, URZ, URZ, URZ ;  /* 0x0000003f3f3ff290 */ /* 0x000fe8000fffe03f */
[----:B------:R-:W-:Y:S04]  /*67fc0*/  STL.64 [R1+0x6b0], R8 ;  /* 0x0006b00801007387 */ /* 0x000fe80000100a00 */
        /* <DEDUP_REMOVED lines=9> */
[----:B------:R-:W-:Y:S04]  /*68060*/  LDS R9, [R3+0x1e280] ;  /* 0x01e2800003097984 */ /* 0x000fe80000000800 */
[----:B------:R-:W1:Y:S11]  /*68070*/  LDS R11, [R3+0x1f280] ;  /* 0x01f28000030b7984 */ /* 0x000e760000000800 */
[----:B------:R-:W-:Y:S05]  /*68080*/  @!UPT UIADD3 URZ, URZ, URZ, URZ ;  /* 0x0000003f3f3ff290 */ /* 0x000fea000fffe03f */
[----:B------:R-:W-:Y:S04]  /*68090*/  STL.64 [R1+0x650], R84 ;  /* 0x0006505401007387 */ /* 0x000fe80000100a00 */
[----:B------:R2:W-:Y:S02]  /*680a0*/  STL.64 [R1+0x658], R86 ;  /* 0x0006585601007387 */ /* 0x0005e40000100a00 */
[C---:B--2---:R-:W-:Y:S02]  /*680b0*/  HMMA.1688.F32.TF32 R84, R4.reuse, R58, R124 ;  /* 0x0000003a0454723c */ /* 0x044fe4000008107c */
[----:B------:R-:W-:Y:S04]  /*680c0*/  STL.64 [R1+0x640], R132 ;  /* 0x0006408401007387 */ /* 0x000fe80000100a00 */
[----:B------:R-:W-:Y:S02]  /*680d0*/  STL.64 [R1+0x648], R134 ;  /* 0x0006488601007387 */ /* 0x000fe40000100a00 */
[C---:B------:R-:W-:Y:S02]  /*680e0*/  HMMA.1688.F32.TF32 R120, R4.reuse, R62, R120 ;  /* 0x0000003e0478723c */ /* 0x040fe40000081078 */
[----:B------:R-:W-:Y:S04]  /*680f0*/  STL.64 [R1+0x630], R128 ;  /* 0x0006308001007387 */ /* 0x000fe80000100a00 */
[----:B------:R-:W-:Y:S02]  /*68100*/  STL.64 [R1+0x638], R130 ;  /* 0x0006388201007387 */ /* 0x000fe40000100a00 */
[C---:B------:R-:W-:Y:S02]  /*68110*/  HMMA.1688.F32.TF32 R116, R4.reuse, R66, R116 ;  /* 0x000000420474723c */ /* 0x040fe40000081074 */
[----:B------:R-:W-:Y:S04]  /*68120*/  LDS R124, [R252+0x1e300] ;  /* 0x01e30000fc7c7984 */ /* 0x000fe80000000800 */
[----:B------:R-:W-:Y:S04]  /*68130*/  LDS R126, [R252+0x1f300] ;  /* 0x01f30000fc7e7984 */ /* 0x000fe80000000800 */
[----:B------:R-:W-:Y:S04]  /*68140*/  STL.64 [R1+0x5f0], R84 ;  /* 0x0005f05401007387 */ /* 0x000fe80000100a00 */
[----:B------:R2:W-:Y:S01]  /*68150*/  STL.64 [R1+0x5f8], R86 ;  /* 0x0005f85601007387 */ /* 0x0005e20000100a00 */
[C---:B------:R-:W-:Y:S03]  /*68160*/  HMMA.1688.F32.TF32 R160, R4.reuse, R18, R244 ;  /* 0x0000001204a0723c */ /* 0x040fe600000810f4 */
[----:B------:R-:W-:Y:S04]  /*68170*/  LDS R125, [R3+0x1e300] ;  /* 0x01e30000037d7984 */ /* 0x000fe80000000800 */
[----:B------:R-:W3:Y:S01]  /*68180*/  LDS R127, [R3+0x1f300] ;  /* 0x01f30000037f7984 */ /* 0x000ee20000000800 */
[C---:B--2---:R-:W-:Y:S03]  /*68190*/  HMMA.1688.F32.TF32 R84, R4.reuse, R70, R112 ;  /* 0x000000460454723c */ /* 0x044fe60000081070 */
[----:B------:R2:W-:Y:S04]  /*681a0*/  STL.64 [R1+0x5e0], R120 ;  /* 0x0005e07801007387 */ /* 0x0005e80000100a00 */
[----:B------:R4:W-:Y:S04]  /*681b0*/  STL.64 [R1+0x5e8], R122 ;  /* 0x0005e87a01007387 */ /* 0x0009e80000100a00 */
        /* <DEDUP_REMOVED lines=120> */
[----:B------:R-:W-:Y:S08]  /*68940*/  HMMA.1688.F32.TF32 R108, R4, R34, R108 ;  /* 0x00000022046c723c */ /* 0x000ff0000008106c */
[C---:B---3--:R-:W-:Y:S08]  /*68950*/  HMMA.1688.F32.TF32 R200, R8.reuse, R62, R200 ;  /* 0x0000003e08c8723c */ /* 0x048ff000000810c8 */
[C---:B------:R-:W-:Y:S08]  /*68960*/  HMMA.1688.F32.TF32 R208, R8.reuse, R54, R208 ;  /* 0x0000003608d0723c */ /* 0x040ff000000810d0 */
[C---:B------:R-:W-:Y:S08]  /*68970*/  HMMA.1688.F32.TF32 R220, R8.reuse, R42, R220 ;  /* 0x0000002a08dc723c */ /* 0x040ff000000810dc */
[----:B------:R-:W-:Y:S08]  /*68980*/  HMMA.1688.F32.TF32 R224, R8, R38, R224 ;  /* 0x0000002608e0723c */ /* 0x000ff000000810e0 */
[----:B--2---:R-:W-:Y:S11]  /*68990*/  HMMA.1688.F32.TF32 R4, R4, R74, R228 ;  /* 0x0000004a0404723c */ /* 0x004ff600000810e4 */
[----:B------:R-:W-:Y:S11]  /*689a0*/  @!UPT UIADD3 URZ, URZ, URZ, URZ ;  /* 0x0000003f3f3ff290 */ /* 0x000ff6000fffe03f */
[----:B------:R-:W-:Y:S01]  /*689b0*/  @!UPT UIADD3 URZ, URZ, URZ, URZ ;  /* 0x0000003f3f3ff290 */ /* 0x000fe2000fffe03f */
[----:B------:R-:W-:Y:S04]  /*689c0*/  STL.64 [R1+0x5b0], R4 ;  /* 0x0005b00401007387 */ /* 0x000fe80000100a00 */
[----:B------:R2:W-:Y:S02]  /*689d0*/  STL.64 [R1+0x5b8], R6 ;  /* 0x0005b80601007387 */ /* 0x0005e40000100a00 */
[C---:B--2---:R-:W-:Y:S02]  /*689e0*/  HMMA.1688.F32.TF32 R4, R8.reuse, R46, R216 ;  /* 0x0000002e0804723c */ /* 0x044fe400000810d8 */
[----:B------:R-:W-:Y:S04]  /*689f0*/  STL.64 [R1+0x580], R224 ;  /* 0x000580e001007387 */ /* 0x000fe80000100a00 */
[----:B------:R-:W-:Y:S04]  /*68a00*/  STL.64 [R1+0x588], R226 ;  /* 0x000588e201007387 */ /* 0x000fe80000100a00 */
[----:B------:R-:W-:Y:S04]  /*68a10*/  STL.64 [R1+0x570], R220 ;  /* 0x000570dc01007387 */ /* 0x000fe80000100a00 */
[----:B------:R-:W-:Y:S09]  /*68a20*/  STL.64 [R1+0x578], R222 ;  /* 0x000578de01007387 */ /* 0x000ff20000100a00 */
[----:B------:R-:W-:Y:S01]  /*68a30*/  STL.64 [R1+0x520], R4 ;  /* 0x0005200401007387 */ /* 0x000fe20000100a00 */
[C---:B----4-:R-:W-:Y:S03]  /*68a40*/  HMMA.1688.F32.TF32 R212, R8.reuse, R50, R212 ;  /* 0x0000003208d4723c */ /* 0x050fe600000810d4 */
[----:B------:R2:W-:Y:S05]  /*68a50*/  STL.64 [R1+0x528], R6 ;  /* 0x0005280601007387 */ /* 0x0005ea0000100a00 */
[C---:B--2---:R-:W-:Y:S11]  /*68a60*/  HMMA.1688.F32.TF32 R4, R8.reuse, R58, R204 ;  /* 0x0000003a0804723c */ /* 0x044ff600000810cc */
[----:B------:R-:W-:Y:S04]  /*68a70*/  @!UPT UIADD3 URZ, URZ, URZ, URZ ;  /* 0x0000003f3f3ff290 */ /* 0x000fe8000fffe03f */
[----:B------:R-:W-:Y:S01]  /*68a80*/  STL.64 [R1+0x510], R212 ;  /* 0x000510d401007387 */ /* 0x000fe20000100a00 */
[C---:B------:R-:W-:Y:S03]  /*68a90*/  HMMA.1688.F32.TF32 R184, R8.reuse, R66, R184 ;  /* 0x0000004208b8723c */ /* 0x040fe600000810b8 */
[----:B------:R-:W-:Y:S04]  /*68aa0*/  STL.64 [R1+0x518], R214 ;  /* 0x000518d601007387 */ /* 0x000fe80000100a00 */
[----:B------:R-:W-:Y:S04]  /*68ab0*/  STL.64 [R1+0x500], R208 ;  /* 0x000500d001007387 */ /* 0x000fe80000100a00 */
[----:B------:R-:W-:Y:S04]  /*68ac0*/  STL.64 [R1+0x508], R210 ;  /* 0x000508d201007387 */ /* 0x000fe80000100a00 */
[----:B------:R-:W-:Y:S01]  /*68ad0*/  STL.64 [R1+0x4f0], R4 ;  /* 0x0004f00401007387 */ /* 0x000fe20000100a00 */
[----:B------:R-:W-:Y:S03]  /*68ae0*/  HMMA.1688.F32.TF32 R176, R8, R74, R176 ;  /* 0x0000004a08b0723c */ /* 0x000fe600000810b0 */
[----:B------:R2:W-:Y:S05]  /*68af0*/  STL.64 [R1+0x4f8], R6 ;  /* 0x0004f80601007387 */ /* 0x0005ea0000100a00 */
[----:B------:R-:W-:Y:S08]  /*68b00*/  HMMA.1688.F32.TF32 R148, R124, R38, R148 ;  /* 0x000000267c94723c */ /* 0x000ff00000081094 */
[C---:B--2---:R-:W-:Y:S01]  /*68b10*/  HMMA.1688.F32.TF32 R4, R8.reuse, R70, R180 ;  /* 0x000000460804723c */ /* 0x044fe200000810b4 */
[----:B------:R-:W-:Y:S04]  /*68b20*/  STL.64 [R1+0x4e0], R200 ;  /* 0x0004e0c801007387 */ /* 0x000fe80000100a00 */
[----:B------:R-:W-:Y:S04]  /*68b30*/  STL.64 [R1+0x4e8], R202 ;  /* 0x0004e8ca01007387 */ /* 0x000fe80000100a00 */
[----:B------:R-:W-:Y:S04]  /*68b40*/  STL.64 [R1+0x4d0], R184 ;  /* 0x0004d0b801007387 */ /* 0x000fe80000100a00 */
[----:B------:R-:W-:Y:S01]  /*68b50*/  STL.64 [R1+0x4d8], R186 ;  /* 0x0004d8ba01007387 */ /* 0x000fe20000100a00 */
[C---:B------:R-:W-:Y:S09]  /*68b60*/  HMMA.1688.F32.TF32 R156, R8.reuse, R14, R156 ;  /* 0x0000000e089c723c */ /* 0x040ff2000008109c */
[----:B------:R-:W-:Y:S01]  /*68b70*/  STL.64 [R1+0x4c0], R4 ;  /* 0x0004c00401007387 */ /* 0x000fe20000100a00 */
[C---:B------:R-:W-:Y:S03]  /*68b80*/  HMMA.1688.F32.TF32 R152, R8.reuse, R18, R152 ;  /* 0x000000120898723c */ /* 0x040fe60000081098 */
[----:B------:R-:W-:Y:S04]  /*68b90*/  STL.64 [R1+0x4c8], R6 ;  /* 0x0004c80601007387 */ /* 0x000fe80000100a00 */
[----:B------:R-:W-:Y:S01]  /*68ba0*/  STL.64 [R1+0x4b0], R176 ;  /* 0x0004b0b001007387 */ /* 0x000fe20000100a00 */
[C---:B------:R-:W-:Y:S03]  /*68bb0*/  HMMA.1688.F32.TF32 R112, R8.reuse, R22, R112 ;  /* 0x000000160870723c */ /* 0x040fe60000081070 */
[----:B------:R2:W-:Y:S05]  /*68bc0*/  STL.64 [R1+0x4b8], R178 ;  /* 0x0004b8b201007387 */ /* 0x0005ea0000100a00 */
[C---:B------:R-:W-:Y:S01]  /*68bd0*/  HMMA.1688.F32.TF32 R116, R8.reuse, R26, R116 ;  /* 0x0000001a0874723c */ /* 0x040fe20000081074 */
[----:B------:R-:W-:Y:S07]  /*68be0*/  STL.64 [R1+0x200], R148 ;  /* 0x0002009401007387 */ /* 0x000fee0000100a00 */
[C---:B------:R-:W-:Y:S01]  /*68bf0*/  HMMA.1688.F32.TF32 R120, R8.reuse, R30, R120 ;  /* 0x0000001e0878723c */ /* 0x040fe20000081078 */
[----:B------:R3:W-:Y:S07]  /*68c00*/  STL.64 [R1+0x208], R150 ;  /* 0x0002089601007387 */ /* 0x0007ee0000100a00 */
[----:B------:R-:W-:Y:S08]  /*68c10*/  HMMA.1688.F32.TF32 R128, R8, R34, R128 ;  /* 0x000000220880723c */ /* 0x000ff00000081080 */
[C---:B--2---:R-:W-:Y:S08]  /*68c20*/  HMMA.1688.F32.TF32 R176, R124.reuse, R42, R240 ;  /* 0x0000002a7cb0723c */ /* 0x044ff000000810f0 */
[C---:B------:R-:W-:Y:S08]  /*68c30*/  HMMA.1688.F32.TF32 R8, R124.reuse, R14, R164 ;  /* 0x0000000e7c08723c */ /* 0x040ff000000810a4 */
[C---:B------:R-:W-:Y:S08]  /*68c40*/  HMMA.1688.F32.TF32 R164, R124.reuse, R46, R244 ;  /* 0x0000002e7ca4723c */ /* 0x040ff000000810f4 */
[----:B---3--:R-:W-:Y:S01]  /*68c50*/  HMMA.1688.F32.TF32 R148, R124, R50, R236 ;  /* 0x000000327c94723c */ /* 0x008fe200000810ec */
[----:B------:R-:W-:Y:S01]  /*68c60*/  STL.64 [R1+0x360], R176 ;  /* 0x000360b001007387 */ /* 0x000fe20000100a00 */
[----:B------:R-:W-:-:S03]  /*68c70*/  MOV R228, R29 ;  /* 0x0000001d00e47202 */ /* 0x000fc60000000f00 */
[----:B------:R-:W-:Y:S01]  /*68c80*/  STL.64 [R1+0x368], R178 ;  /* 0x000368b201007387 */ /* 0x000fe20000100a00 */
[----:B------:R-:W-:Y:S02]  /*68c90*/  IMAD.MOV.U32 R229, RZ, RZ, R28 ;  /* 0x000000ffffe57224 */ /* 0x000fe400078e001c */
[----:B------:R-:W-:-:S07]  /*68ca0*/  IMAD.MOV.U32 R230, RZ, RZ, R33 ;  /* 0x000000ffffe67224 */ /* 0x000fce00078e0021 */
[----:B------:R-:W-:Y:S04]  /*68cb0*/  STL.64 [R1+0x4a0], R164 ;  /* 0x0004a0a401007387 */ /* 0x000fe80000100a00 */
[----:B------:R-:W-:Y:S04]  /*68cc0*/  STL.64 [R1+0x4a8], R166 ;  /* 0x0004a8a601007387 */ /* 0x000fe80000100a00 */
[----:B------:R-:W2:Y:S01]  /*68cd0*/  LDL.LU R29, [R1+0x222c] ;  /* 0x00222c00011d7983 */ /* 0x000ea20000300800 */
[----:B------:R-:W-:-:S03]  /*68ce0*/  IMAD.MOV.U32 R231, RZ, RZ, R40 ;  /* 0x000000ffffe77224 */ /* 0x000fc600078e0028 */
[----:B------:R3:W-:Y:S01]  /*68cf0*/  STL.64 [R1+0x480], R148 ;  /* 0x0004809401007387 */ /* 0x0007e20000100a00 */
[----:B------:R-:W-:-:S03]  /*68d00*/  MOV R200, R37 ;  /* 0x0000002500c87202 */ /* 0x000fc60000000f00 */
[----:B------:R4:W-:Y:S01]  /*68d10*/  STL.64 [R1+0x488], R150 ;  /* 0x0004889601007387 */ /* 0x0009e20000100a00 */
        /* <DEDUP_REMOVED lines=8> */
[----:B---3--:R-:W1:Y:S04]  /*68da0*/  LDL.LU R148, [R1+0x100] ;  /* 0x0001000001947983 */ /* 0x008e680000300800 */
[----:B------:R-:W1:Y:S04]  /*68db0*/  LDL.LU R149, [R1+0x104] ;  /* 0x0001040001957983 */ /* 0x000e680000300800 */
[----:B----4-:R-:W1:Y:S04]  /*68dc0*/  LDL.LU R150, [R1+0x108] ;  /* 0x0001080001967983 */ /* 0x010e680000300800 */
[----:B------:R-:W1:Y:S04]  /*68dd0*/  LDL.LU R151, [R1+0x10c] ;  /* 0x00010c0001977983 */ /* 0x000e680000300800 */
        /* <DEDUP_REMOVED lines=47> */
[----:B------:R-:W3:Y:S01]  /*690d0*/  LDL.LU R185, [R1+0xd4] ;  /* 0x0000d40001b97983 */ /* 0x000ee20000300800 */
[C---:B------:R-:W-:Y:S03]  /*690e0*/  HMMA.1688.F32.TF32 R136, R124.reuse, R26, R136 ;  /* 0x0000001a7c88723c */ /* 0x040fe60000081088 */
[----:B------:R-:W3:Y:S05]  /*690f0*/  LDL.LU R186, [R1+0xd8] ;  /* 0x0000d80001ba7983 */ /* 0x000eea0000300800 */
[C---:B------:R-:W-:Y:S08]  /*69100*/  HMMA.1688.F32.TF32 R140, R124.reuse, R30, R140 ;  /* 0x0000001e7c8c723c */ /* 0x040ff0000008108c */
[----:B------:R-:W-:Y:S01]  /*69110*/  HMMA.1688.F32.TF32 R144, R124, R34, R144 ;  /* 0x000000227c90723c */ /* 0x000fe20000081090 */
[----:B------:R-:W-:Y:S01]  /*69120*/  MOV R239, R32 ;  /* 0x0000002000ef7202 */ /* 0x000fe20000000f00 */
[----:B------:R-:W-:Y:S01]  /*69130*/  IMAD.MOV.U32 R203, RZ, RZ, R65 ;  /* 0x000000ffffcb7224 */ /* 0x000fe200078e0041 */
[----:B--2---:R-:W-:-:S02]  /*69140*/  MOV R187, R0 ;  /* 0x0000000000bb7202 */ /* 0x004fc40000000f00 */
[----:B------:R-:W2:Y:S03]  /*69150*/  LDL.LU R0, [R1+0x2210] ;  /* 0x0022100001007983 */ /* 0x000ea60000300800 */
[----:B-1----:R-:W-:Y:S07]  /*69160*/  HMMA.1688.F32.TF32 R148, R84, R22, R148 ;  /* 0x000000165494723c */ /* 0x002fee0000081094 */
[----:B------:R-:W-:-:S02]  /*69170*/  IMAD.MOV.U32 R22, RZ, RZ, R2 ;  /* 0x000000ffff167224 */ /* 0x000fc400078e0002 */
[----:B------:R-:W-:Y:S01]  /*69180*/  IMAD.MOV.U32 R23, RZ, RZ, R49 ;  /* 0x000000ffff177224 */ /* 0x000fe200078e0031 */
[C---:B----4-:R-:W-:Y:S08]  /*69190*/  HMMA.1688.F32.TF32 R208, R124.reuse, R70, R208 ;  /* 0x000000467cd0723c */ /* 0x050ff000000810d0 */
[C---:B---3--:R-:W-:Y:S08]  /*691a0*/  HMMA.1688.F32.TF32 R212, R124.reuse, R66, R212 ;  /* 0x000000427cd4723c */ /* 0x048ff000000810d4 */
[C---:B------:R-:W-:Y:S08]  /*691b0*/  HMMA.1688.F32.TF32 R220, R124.reuse, R58, R220 ;  /* 0x0000003a7cdc723c */ /* 0x040ff000000810dc */
[C---:B------:R-:W-:Y:S08]  /*691c0*/  HMMA.1688.F32.TF32 R224, R124.reuse, R54, R224 ;  /* 0x000000367ce0723c */ /* 0x040ff000000810e0 */
[C---:B------:R-:W-:Y:S11]  /*691d0*/  HMMA.1688.F32.TF32 R216, R124.reuse, R62, R216 ;  /* 0x0000003e7cd8723c */ /* 0x040ff600000810d8 */
[----:B------:R-:W-:Y:S04]  /*691e0*/  @!UPT UIADD3 URZ, URZ, URZ, URZ ;  /* 0x0000003f3f3ff290 */ /* 0x000fe8000fffe03f */
[----:B------:R-:W-:Y:S01]  /*691f0*/  STL.64 [R1+0x3b0], R224 ;  /* 0x0003b0e001007387 */ /* 0x000fe20000100a00 */
[----:B------:R-:W-:Y:S03]  /*69200*/  HMMA.1688.F32.TF32 R124, R124, R74, R204 ;  /* 0x0000004a7c7c723c */ /* 0x000fe600000810cc */
[----:B------:R1:W-:Y:S04]  /*69210*/  STL.64 [R1+0x3b8], R226 ;  /* 0x0003b8e201007387 */ /* 0x0003e80000100a00 */
[----:B-1----:R1:W5:Y:S04]  /*69220*/  LDL.LU.64 R226, [R1+0x2208] ;  /* 0x0022080001e27983 */ /* 0x0023680000300a00 */
[----:B------:R1:W5:Y:S04]  /*69230*/  LDL.LU.64 R224, [R1+0x2200] ;  /* 0x0022000001e07983 */ /* 0x0003680000300a00 */
[----:B------:R-:W-:Y:S04]  /*69240*/  STL.64 [R1+0x3c0], R220 ;  /* 0x0003c0dc01007387 */ /* 0x000fe80000100a00 */
[----:B------:R3:W-:Y:S04]  /*69250*/  STL.64 [R1+0x3c8], R222 ;  /* 0x0003c8de01007387 */ /* 0x0007e80000100a00 */
[----:B---3--:R1:W5:Y:S01]  /*69260*/  LDL.LU.64 R222, [R1+0x21f8] ;  /* 0x0021f80001de7983 */ /* 0x0083620000300a00 */
[C---:B------:R-:W-:Y:S03]  /*69270*/  HMMA.1688.F32.TF32 R244, R84.reuse, R38, R244 ;  /* 0x0000002654f4723c */ /* 0x040fe600000810f4 */
[----:B------:R1:W5:Y:S04]  /*69280*/  LDL.LU.64 R220, [R1+0x21f0] ;  /* 0x0021f00001dc7983 */ /* 0x0003680000300a00 */
[----:B------:R-:W-:Y:S01]  /*69290*/  IMAD.MOV.U32 R38, RZ, RZ, R40 ;  /* 0x000000ffff267224 */ /* 0x000fe200078e0028 */
[----:B------:R-:W-:Y:S01]  /*692a0*/  MOV R39, R33 ;  /* 0x0000002100277202 */ /* 0x000fe20000000f00 */
[----:B------:R-:W-:Y:S04]  /*692b0*/  STL.64 [R1+0x3d0], R216 ;  /* 0x0003d0d801007387 */ /* 0x000fe80000100a00 */
[----:B------:R3:W-:Y:S04]  /*692c0*/  STL.64 [R1+0x3d8], R218 ;  /* 0x0003d8da01007387 */ /* 0x0007e80000100a00 */
[----:B---3--:R1:W5:Y:S04]  /*692d0*/  LDL.LU.64 R218, [R1+0x21e8] ;  /* 0x0021e80001da7983 */ /* 0x0083680000300a00 */
[----:B------:R1:W5:Y:S01]  /*692e0*/  LDL.LU.64 R216, [R1+0x21e0] ;  /* 0x0021e00001d87983 */ /* 0x0003620000300a00 */
[----:B------:R-:W-:Y:S03]  /*692f0*/  HMMA.1688.F32.TF32 R180, R84, R30, R180 ;  /* 0x0000001e54b4723c */ /* 0x000fe600000810b4 */
[----:B------:R-:W-:Y:S04]  /*69300*/  STL.64 [R1+0x3e0], R212 ;  /* 0x0003e0d401007387 */ /* 0x000fe80000100a00 */
[----:B------:R-:W-:-:S02]  /*69310*/  IMAD.MOV.U32 R30, RZ, RZ, R44 ;  /* 0x000000ffff1e7224 */ /* 0x000fc400078e002c */
[----:B------:R-:W-:Y:S01]  /*69320*/  IMAD.MOV.U32 R31, RZ, RZ, R41 ;  /* 0x000000ffff1f7224 */ /* 0x000fe200078e0029 */
[----:B------:R3:W-:Y:S01]  /*69330*/  STL.64 [R1+0x3e8], R214 ;  /* 0x0003e8d601007387 */ /* 0x0007e20000100a00 */
[C---:B------:R-:W-:Y:S08]  /*69340*/  HMMA.1688.F32.TF32 R40, R84.reuse, R42, R36 ;  /* 0x0000002a5428723c */ /* 0x040ff00000081024 */
[C---:B------:R-:W-:Y:S01]  /*69350*/  HMMA.1688.F32.TF32 R36, R84.reuse, R46, R28 ;  /* 0x0000002e5424723c */ /* 0x040fe2000008101c */
[----:B---3--:R1:W5:Y:S04]  /*69360*/  LDL.LU.64 R214, [R1+0x21d8] ;  /* 0x0021d80001d67983 */ /* 0x0083680000300a00 */
[----:B------:R1:W5:Y:S03]  /*69370*/  LDL.LU.64 R212, [R1+0x21d0] ;  /* 0x0021d00001d47983 */ /* 0x0003660000300a00 */
[C---:B------:R-:W-:Y:S01]  /*69380*/  HMMA.1688.F32.TF32 R28, R84.reuse, R50, R20 ;  /* 0x00000032541c723c */ /* 0x040fe20000081014 */
[----:B------:R-:W-:Y:S04]  /*69390*/  STL.64 [R1+0x400], R208 ;  /* 0x000400d001007387 */ /* 0x000fe80000100a00 */
[----:B------:R3:W-:Y:S04]  /*693a0*/  STL.64 [R1+0x408], R210 ;  /* 0x000408d201007387 */ /* 0x0007e80000100a00 */
[----:B---3--:R1:W5:Y:S04]  /*693b0*/  LDL.LU.64 R210, [R1+0x21c8] ;  /* 0x0021c80001d27983 */ /* 0x0083680000300a00 */
[----:B------:R1:W5:Y:S04]  /*693c0*/  LDL.LU.64 R208, [R1+0x21c0] ;  /* 0x0021c00001d07983 */ /* 0x0003680000300a00 */
[----:B------:R1:W5:Y:S04]  /*693d0*/  LDL.LU.64 R206, [R1+0x21b8] ;  /* 0x0021b80001ce7983 */ /* 0x0003680000300a00 */
[----:B------:R1:W5:Y:S04]  /*693e0*/  LDL.LU.64 R204, [R1+0x21b0] ;  /* 0x0021b00001cc7983 */ /* 0x0003680000300a00 */
[----:B------:R3:W-:Y:S04]  /*693f0*/  STL.64 [R1+0x3f0], R124 ;  /* 0x0003f07c01007387 */ /* 0x0007e80000100a00 */
[----:B------:R4:W-:Y:S01]  /*69400*/  STL.64 [R1+0x3f8], R126 ;  /* 0x0003f87e01007387 */ /* 0x0009e20000100a00 */
[----:B------:R-:W-:Y:S01]  /*69410*/  HMMA.1688.F32.TF32 R176, R84, R26, R176 ;  /* 0x0000001a54b0723c */ /* 0x000fe200000810b0 */
[----:B---3--:R-:W-:-:S02]  /*69420*/  IMAD.MOV.U32 R124, RZ, RZ, R17 ;  /* 0x000000ffff7c7224 */ /* 0x008fc400078e0011 */
[----:B----4-:R-:W-:Y:S01]  /*69430*/  IMAD.MOV.U32 R126, RZ, RZ, R13 ;  /* 0x000000ffff7e7224 */ /* 0x010fe200078e000d */
[----:B------:R-:W-:-:S04]  /*69440*/  MOV R127, R12 ;  /* 0x0000000c007f7202 */ /* 0x000fc80000000f00 */
[----:B------:R-:W-:Y:S01]  /*69450*/  HMMA.1688.F32.TF32 R12, R84, R14, R248 ;  /* 0x0000000e540c723c */ /* 0x000fe200000810f8 */
[----:B------:R1:W5:Y:S01]  /*69460*/  LDL.LU.64 R250, [R1+0x21a8] ;  /* 0x0021a80001fa7983 */ /* 0x0003620000300a00 */
[----:B------:R-:W-:-:S03]  /*69470*/  IMAD.MOV.U32 R125, RZ, RZ, R16 ;  /* 0x000000ffff7d7224 */ /* 0x000fc600078e0010 */
[----:B------:R1:W5:Y:S03]  /*69480*/  LDL.LU.64 R248, [R1+0x21a0] ;  /* 0x0021a00001f87983 */ /* 0x0003660000300a00 */
[----:B------:R-:W-:Y:S01]  /*69490*/  HMMA.1688.F32.TF32 R16, R84, R18, R240 ;  /* 0x000000125410723c */ /* 0x000fe200000810f0 */
[----:B------:R-:W3:Y:S04]  /*694a0*/  LDL R32, [R1+0xa60] ;  /* 0x000a600001207983 */ /* 0x000ee80000100800 */
[----:B------:R1:W5:Y:S04]  /*694b0*/  LDL.LU.64 R242, [R1+0x2198] ;  /* 0x0021980001f27983 */ /* 0x0003680000300a00 */
[----:B------:R1:W5:Y:S01]  /*694c0*/  LDL.LU.64 R240, [R1+0x2190] ;  /* 0x0021900001f07983 */ /* 0x0003620000300a00 */
[----:B------:R-:W-:-:S03]  /*694d0*/  IMAD.MOV.U32 R26, RZ, RZ, R48 ;  /* 0x000000ffff1a7224 */ /* 0x000fc600078e0030 */
[----:B------:R-:W4:Y:S01]  /*694e0*/  LDL.LU R2, [R1+0x2188] ;  /* 0x0021880001027983 */ /* 0x000f220000300800 */
[----:B------:R-:W-:-:S03]  /*694f0*/  MOV R27, R45 ;  /* 0x0000002d001b7202 */ /* 0x000fc60000000f00 */
[----:B------:R-:W-:Y:S04]  /*69500*/  STL.64 [R1+0x1f0], R244 ;  /* 0x0001f0f401007387 */ /* 0x000fe80000100a00 */
[----:B------:R1:W-:Y:S01]  /*69510*/  STL.64 [R1+0x1f8], R246 ;  /* 0x0001f8f601007387 */ /* 0x0003e20000100a00 */
[C---:B------:R-:W-:Y:S03]  /*69520*/  HMMA.1688.F32.TF32 R24, R84.reuse, R54, R24 ;  /* 0x000000365418723c */ /* 0x040fe60000081018 */
[----:B-1----:R1:W5:Y:S04]  /*69530*/  LDL.LU.64 R246, [R1+0x2180] ;  /* 0x0021800001f67983 */ /* 0x0023680000300a00 */
[----:B------:R1:W5:Y:S04]  /*69540*/  LDL.LU.64 R244, [R1+0x2178] ;  /* 0x0021780001f47983 */ /* 0x0003680000300a00 */
[----:B------:R-:W-:Y:S04]  /*69550*/  STL.64 [R1+0x1e0], R40 ;  /* 0x0001e02801007387 */ /* 0x000fe80000100a00 */
[----:B------:R-:W-:Y:S04]  /*69560*/  STL.64 [R1+0x1e8], R42 ;  /* 0x0001e82a01007387 */ /* 0x000fe80000100a00 */
[----:B------:R-:W2:Y:S04]  /*69570*/  LDL.LU R20, [R1+0xa48] ;  /* 0x000a480001147983 */ /* 0x000ea80000300800 */
[----:B------:R-:W-:Y:S04]  /*69580*/  STL.64 [R1+0x370], R36 ;  /* 0x0003702401007387 */ /* 0x000fe80000100a00 */
[----:B------:R-:W-:Y:S04]  /*69590*/  STL.64 [R1+0x378], R38 ;  /* 0x0003782601007387 */ /* 0x000fe80000100a00 */
        /* <DEDUP_REMOVED lines=8> */
[----:B------:R1:W-:Y:S04]  /*69620*/  STL.64 [R1+0x308], R30 ;  /* 0x0003081e01007387 */ /* 0x0003e80000100a00 */
[----:B------:R-:W3:Y:S01]  /*69630*/  LDL.LU R23, [R1+0x1a58] ;  /* 0x001a580001177983 */ /* 0x000ee20000300800 */
[----:B-1----:R-:W-:Y:S03]  /*69640*/  HMMA.1688.F32.TF32 R28, R84, R66, R200 ;  /* 0x00000042541c723c */ /* 0x002fe600000810c8 */
[----:B------:R1:W-:Y:S04]  /*69650*/  STL.64 [R1+0x2e0], R24 ;  /* 0x0002e01801007387 */ /* 0x0003e80000100a00 */
[----:B------:R-:W-:Y:S11]  /*69660*/  STL.64 [R1+0x2e8], R26 ;  /* 0x0002e81a01007387 */ /* 0x000ff60000100a00 */
[----:B------:R-:W-:Y:S05]  /*69670*/  @!UPT UIADD3 URZ, URZ, URZ, URZ ;  /* 0x0000003f3f3ff290 */ /* 0x000fea000fffe03f */
[----:B------:R-:W-:Y:S04]  /*69680*/  STL.64 [R1+0x2b0], R28 ;  /* 0x0002b01c01007387 */ /* 0x000fe80000100a00 */
[----:B------:R1:W-:Y:S04]  /*69690*/  STL.64 [R1+0x2b8], R30 ;  /* 0x0002b81e01007387 */ /* 0x0003e80000100a00 */
[----:B------:R-:W3:Y:S01]  /*696a0*/  LDL.LU R22, [R1+0x1a5c] ;  /* 0x001a5c0001167983 */ /* 0x000ee20000300800 */
[----:B------:R-:W-:Y:S01]  /*696b0*/  IMAD.MOV.U32 R21, RZ, RZ, 0x7f ;  /* 0x0000007fff157424 */ /* 0x000fe200078e00ff */
[----:B------:R-:W-:Y:S01]  /*696c0*/  MOV R164, R64 ;  /* 0x0000004000a47202 */ /* 0x000fe20000000f00 */
[----:B------:R-:W-:-:S02]  /*696d0*/  IMAD.MOV.U32 R165, RZ, RZ, R61 ;  /* 0x000000ffffa57224 */ /* 0x000fc400078e003d */
[----:B------:R-:W-:Y:S01]  /*696e0*/  IMAD.MOV.U32 R166, RZ, RZ, R60 ;  /* 0x000000ffffa67224 */ /* 0x000fe200078e003c */
[----:B-1----:R-:W-:Y:S01]  /*696f0*/  IADD3 R24, R21, c[0x0][0x180], RZ ;  /* 0x0000600015187a10 */ /* 0x002fe20007ffe0ff */
[----:B------:R-:W-:Y:S02]  /*69700*/  IMAD.MOV.U32 R167, RZ, RZ, R57 ;  /* 0x000000ffffa77224 */ /* 0x000fe400078e0039 */
[----:B------:R-:W-:Y:S02]  /*69710*/  IMAD.MOV.U32 R236, RZ, RZ, R56 ;  /* 0x000000ffffec7224 */ /* 0x000fe400078e0038 */
[----:B------:R-:W-:Y:S02]  /*69720*/  IMAD.MOV.U32 R237, RZ, RZ, R53 ;  /* 0x000000ffffed7224 */ /* 0x000fe400078e0035 */
[----:B------:R-:W-:Y:S01]  /*69730*/  IMAD.MOV.U32 R238, RZ, RZ, R52 ;  /* 0x000000ffffee7224 */ /* 0x000fe200078e0034 */
[----:B------:R-:W-:Y:S01]  /*69740*/  SHF.R.S32.HI R21, RZ, 0x1f, R24 ;  /* 0x0000001fff157819 */ /* 0x000fe20000011418 */
[----:B------:R-:W-:Y:S01]  /*69750*/  IMAD.MOV.U32 R25, RZ, RZ, c[0x0][0x180] ;  /* 0x00006000ff197624 */ /* 0x000fe200078e00ff */
[----:B------:R-:W-:Y:S02]  /*69760*/  HMMA.1688.F32.TF32 R28, R84, R70, R164 ;  /* 0x00000046541c723c */ /* 0x000fe400000810a4 */
[----:B------:R-:W-:-:S02]  /*69770*/  LEA.HI R21, R21, R24, RZ, 0x7 ;  /* 0x0000001815157211 */ /* 0x000fc400078f38ff */
[----:B------:R-:W-:-:S04]  /*69780*/  IADD3 R3, R25, -0x100, RZ ;  /* 0xffffff0019037810 */ /* 0x000fc80007ffe0ff */
[----:B------:R-:W-:Y:S11]  /*69790*/  HMMA.1688.F32.TF32 R24, R84, R74, R236 ;  /* 0x0000004a5418723c */ /* 0x000ff600000810ec */
[----:B------:R-:W-:Y:S04]  /*697a0*/  @!UPT UIADD3 URZ, URZ, URZ, URZ ;  /* 0x0000003f3f3ff290 */ /* 0x000fe8000fffe03f */
[----:B------:R1:W-:Y:S04]  /*697b0*/  STL.64 [R1+0x290], R28 ;  /* 0x0002901c01007387 */ /* 0x0003e80000100a00 */
[----:B------:R-:W-:Y:S04]  /*697c0*/  STL.64 [R1+0x298], R30 ;  /* 0x0002981e01007387 */ /* 0x000fe80000100a00 */
[----:B------:R1:W-:Y:S04]  /*697d0*/  STL.64 [R1+0x260], R24 ;  /* 0x0002601801007387 */ /* 0x0003e80000100a00 */
[----:B------:R1:W-:Y:S04]  /*697e0*/  STL.64 [R1+0x268], R26 ;  /* 0x0002681a01007387 */ /* 0x0003e80000100a00 */
[----:B------:R-:W4:Y:S01]  /*697f0*/  LDL.LU R37, [R1+0x1a64] ;  /* 0x001a640001257983 */ /* 0x000f220000300800 */
[----:B-1----:R-:W-:-:S03]  /*69800*/  IMAD.MOV.U32 R29, RZ, RZ, c[0x0][0x188] ;  /* 0x00006200ff1d7624 */ /* 0x002fc600078e00ff */
[----:B------:R-:W4:Y:S04]  /*69810*/  LDL.LU R25, [R1+0x1a2c] ;  /* 0x001a2c0001197983 */ /* 0x000f280000300800 */
[----:B------:R-:W4:Y:S01]  /*69820*/  LDL.LU R38, [R1+0x1a60] ;  /* 0x001a600001267983 */ /* 0x000f220000300800 */
[----:B------:R-:W-:Y:S01]  /*69830*/  HMMA.1688.F32.TF32 R184, R84, R34, R184 ;  /* 0x0000002254b8723c */ /* 0x000fe200000810b8 */
[----:B------:R-:W-:Y:S02]  /*69840*/  SHF.L.U32 R29, R29, 0x7, RZ ;  /* 0x000000071d1d7819 */ /* 0x000fe400000006ff */
[----:B------:R-:W4:Y:S04]  /*69850*/  LDL.LU R31, [R1+0x1a20] ;  /* 0x001a2000011f7983 */ /* 0x000f280000300800 */
[----:B------:R-:W4:Y:S01]  /*69860*/  LDL.LU R34, [R1+0x1a18] ;  /* 0x001a180001227983 */ /* 0x000f220000300800 */
[----:B------:R-:W-:-:S03]  /*69870*/  IMAD.SHL.U32 R29, R29, 0x4, RZ ;  /* 0x000000041d1d7824 */ /* 0x000fc600078e00ff */
[----:B------:R-:W4:Y:S04]  /*69880*/  LDL.LU R28, [R1+0x1a24] ;  /* 0x001a2400011c7983 */ /* 0x000f280000300800 */
[----:B------:R-:W4:Y:S04]  /*69890*/  LDL.LU R36, [R1+0x19e0] ;  /* 0x0019e00001247983 */ /* 0x000f280000300800 */
[----:B------:R-:W4:Y:S01]  /*698a0*/  LDL.LU R26, [R1+0x19ec] ;  /* 0x0019ec00011a7983 */ /* 0x000f220000300800 */
[----:B--2---:R-:W-:-:S03]  /*698b0*/  IADD3 R20, R20, 0x1, RZ ;  /* 0x0000000114147810 */ /* 0x004fc60007ffe0ff */
[----:B------:R-:W-:Y:S01]  /*698c0*/  BAR.SYNC.DEFER_BLOCKING 0x0 ;  /* 0x0000000000007b1d */ /* 0x000fe20000010000 */
[----:B------:R-:W-:-:S04]  /*698d0*/  ISETP.GT.AND P2, PT, R20, 0x1, PT ;  /* 0x000000011400780c */ /* 0x000fc80003f44270 */
[----:B------:R-:W-:Y:S02]  /*698e0*/  SEL R40, R20, RZ, !P2 ;  /* 0x000000ff14287207 */ /* 0x000fe40005000000 */
[----:B---3--:R-:W-:-:S05]  /*698f0*/  IADD3 R22, P3, R22, R29, RZ ;  /* 0x0000001d16167210 */ /* 0x008fca0007f7e0ff */
[----:B------:R-:W-:Y:S01]  /*69900*/  IMAD.X R23, R23, 0x1, R0, P3 ;  /* 0x0000000117177824 */ /* 0x000fe200018e0600 */
[----:B------:R1:W-:Y:S04]  /*69910*/  STL [R1+0x1a5c], R22 ;  /* 0x001a5c1601007387 */ /* 0x0003e80000100800 */
[----:B------:R-:W-:Y:S04]  /*69920*/  STL [R1+0xa48], R40 ;  /* 0x000a482801007387 */ /* 0x000fe80000100800 */
[----:B------:R2:W-:Y:S04]  /*69930*/  STL [R1+0x1a58], R23 ;  /* 0x001a581701007387 */ /* 0x0005e80000100800 */
[----:B------:R-:W3:Y:S04]  /*69940*/  LDL.LU R35, [R1+0x19d8] ;  /* 0x0019d80001237983 */ /* 0x000ee80000300800 */
[----:B------:R-:W3:Y:S04]  /*69950*/  LDL.LU R30, [R1+0x19e4] ;  /* 0x0019e400011e7983 */ /* 0x000ee80000300800 */
[----:B------:R-:W3:Y:S04]  /*69960*/  LDL.LU R27, [R1+0x19a0] ;  /* 0x0019a000011b7983 */ /* 0x000ee80000300800 */
[----:B------:R-:W3:Y:S04]  /*69970*/  LDL.LU R24, [R1+0x19ac] ;  /* 0x0019ac0001187983 */ /* 0x000ee80000300800 */
[----:B------:R-:W1:Y:S01]  /*69980*/  S2R R33, SR_TID.X ;  /* 0x0000000000217919 */ /* 0x000e620000002100 */
[----:B------:R-:W-:Y:S01]  /*69990*/  SHF.R.S32.HI R21, RZ, 0x7, R21 ;  /* 0x00000007ff157819 */ /* 0x000fe20000011415 */
[----:B------:R-:W-:-:S03]  /*699a0*/  IMAD R3, R32, -0x80, R3 ;  /* 0xffffff8020037824 */ /* 0x000fc600078e0203 */
[----:B------:R-:W-:Y:S02]  /*699b0*/  IADD3 R21, R21, -0x2, RZ ;  /* 0xfffffffe15157810 */ /* 0x000fe40007ffe0ff */
[----:B------:R-:W-:Y:S02]  /*699c0*/  ISETP.GT.AND P1, PT, R3, RZ, PT ;  /* 0x000000ff0300720c */ /* 0x000fe40003f24270 */
[----:B------:R-:W-:Y:S02]  /*699d0*/  ISETP.GE.AND P0, PT, R32, R21, PT ;  /* 0x000000152000720c */ /* 0x000fe40003f06270 */
[----:B------:R-:W-:-:S04]  /*699e0*/  SEL R21, RZ, 0x4, !P1 ;  /* 0x00000004ff157807 */ /* 0x000fc80004800000 */
[----:B------:R-:W-:Y:S02]  /*699f0*/  SEL R21, R21, RZ, !P0 ;  /* 0x000000ff15157207 */ /* 0x000fe40004000000 */
[----:B------:R-:W-:Y:S02]  /*69a00*/  ISETP.GT.AND P2, PT, R3, 0x4, PT ;  /* 0x000000040300780c */ /* 0x000fe40003f44270 */
[----:B------:R-:W-:Y:S02]  /*69a10*/  ISETP.NE.U32.AND P1, PT, R21, RZ, PT ;  /* 0x000000ff1500720c */ /* 0x000fe40003f25070 */
[----:B-1----:R-:W-:Y:S02]  /*69a20*/  LOP3.LUT R49, R33, 0x7f, RZ, 0xc0, !PT ;  /* 0x0000007f21317812 */ /* 0x002fe400078ec0ff */
[----:B------:R-:W-:Y:S02]  /*69a30*/  SEL R20, RZ, 0x4, !P2 ;  /* 0x00000004ff147807 */ /* 0x000fe40005000000 */
[----:B----4-:R-:W-:Y:S01]  /*69a40*/  IADD3 R37, P3, R37, R29, RZ ;  /* 0x0000001d25257210 */ /* 0x010fe20007f7e0ff */
[----:B------:R-:W-:Y:S01]  /*69a50*/  IMAD.SHL.U32 R41, R49, 0x4, RZ ;  /* 0x0000000431297824 */ /* 0x000fe200078e00ff */
[----:B------:R-:W-:-:S03]  /*69a60*/  SEL R20, R20, RZ, !P0 ;  /* 0x000000ff14147207 */ /* 0x000fc60004000000 */
[--C-:B------:R-:W-:Y:S01]  /*69a70*/  IMAD.X R38, R38, 0x1, R0.reuse, P3 ;  /* 0x0000000126267824 */ /* 0x100fe200018e0600 */
[----:B------:R-:W-:Y:S02]  /*69a80*/  LEA R21, R40, R41, 0x11 ;  /* 0x0000002928157211 */ /* 0x000fe400078e88ff */
[-C--:B------:R-:W-:Y:S02]  /*69a90*/  IADD3 R25, P4, R25, R29.reuse, RZ ;  /* 0x0000001d19197210 */ /* 0x080fe40007f9e0ff */
[----:B------:R-:W-:Y:S01]  /*69aa0*/  ISETP.NE.U32.AND P2, PT, R20, RZ, PT ;  /* 0x000000ff1400720c */ /* 0x000fe20003f45070 */
[----:B------:R-:W-:Y:S01]  /*69ab0*/  @!PT LDS RZ, [RZ] ;  /* 0x00000000fffff984 */ /* 0x000fe20000000800 */
[----:B------:R-:W-:Y:S01]  /*69ac0*/  @!PT LDS RZ, [RZ] ;  /* 0x00000000fffff984 */ /* 0x000fe20000000800 */
[----:B------:R-:W-:Y:S01]  /*69ad0*/  @!PT LDS RZ, [RZ] ;  /* 0x00000000fffff984 */ /* 0x000fe20000000800 */
[----:B------:R1:W-:Y:S01]  /*69ae0*/  LDGSTS.E [R21], [R22.64], P1 ;  /* 0x0000000016157fae */ /* 0x0003e20008921844 */
[----:B------:R-:W-:Y:S01]  /*69af0*/  IADD3 R28, P3, R28, R29, RZ ;  /* 0x0000001d1c1c7210 */ /* 0x000fe20007f7e0ff */
[----:B------:R-:W-:Y:S02]  /*69b00*/  IMAD.X R31, R31, 0x1, R0, P4 ;  /* 0x000000011f1f7824 */ /* 0x000fe400020e0600 */
[----:B------:R-:W-:Y:S01]  /*69b10*/  STL [R1+0x1a64], R37 ;  /* 0x001a642501007387 */ /* 0x000fe20000100800 */
[----:B-1----:R-:W-:Y:S01]  /*69b20*/  IMAD.MOV.U32 R22, RZ, RZ, R37 ;  /* 0x000000ffff167224 */ /* 0x002fe200078e0025 */
[----:B--2---:R-:W-:-:S02]  /*69b30*/  MOV R23, R38 ;  /* 0x0000002600177202 */ /* 0x004fc40000000f00 */
[----:B------:R-:W-:Y:S01]  /*69b40*/  STL [R1+0x1a60], R38 ;  /* 0x001a602601007387 */ /* 0x000fe20000100800 */
[----:B------:R-:W-:Y:S01]  /*69b50*/  IADD3 R26, P4, R26, R29, RZ ;  /* 0x0000001d1a1a7210 */ /* 0x000fe20007f9e0ff */
[----:B------:R-:W-:Y:S02]  /*69b60*/  IMAD.X R34, R34, 0x1, R0, P3 ;  /* 0x0000000122227824 */ /* 0x000fe400018e0600 */
[----:B------:R1:W-:Y:S01]  /*69b70*/  LDGSTS.E [R21+0x200], [R22.64], P1 ;  /* 0x0020000016157fae */ /* 0x0003e20008921844 */
[----:B------:R-:W-:-:S03]  /*69b80*/  ISETP.GT.AND P1, PT, R3, 0x8, PT ;  /* 0x000000080300780c */ /* 0x000fc60003f24270 */
[----:B------:R-:W-:Y:S01]  /*69b90*/  STL [R1+0x1a2c], R25 ;  /* 0x001a2c1901007387 */ /* 0x000fe20000100800 */
[----:B------:R-:W-:-:S03]  /*69ba0*/  IADD3.X R36, R36, R0, RZ, P4, !PT ;  /* 0x0000000024247210 */ /* 0x000fc600027fe4ff */
[----:B------:R2:W-:Y:S01]  /*69bb0*/  STL [R1+0x1a20], R31 ;  /* 0x001a201f01007387 */ /* 0x0005e20000100800 */
[----:B-1----:R-:W-:Y:S02]  /*69bc0*/  IMAD.MOV.U32 R22, RZ, RZ, R25 ;  /* 0x000000ffff167224 */ /* 0x002fe400078e0019 */
[----:B------:R-:W-:Y:S01]  /*69bd0*/  IMAD.MOV.U32 R23, RZ, RZ, R31 ;  /* 0x000000ffff177224 */ /* 0x000fe200078e001f */
[----:B------:R-:W-:Y:S01]  /*69be0*/  SEL R20, RZ, 0x4, !P1 ;  /* 0x00000004ff147807 */ /* 0x000fe20004800000 */
[----:B--2---:R-:W2:Y:S04]  /*69bf0*/  LDL.LU R31, [R1+0x19a4] ;  /* 0x0019a400011f7983 */ /* 0x004ea80000300800 */
[----:B------:R-:W2:Y:S04]  /*69c00*/  LDL.LU R25, [R1+0x196c] ;  /* 0x00196c0001197983 */ /* 0x000ea80000300800 */
[----:B------:R-:W-:Y:S01]  /*69c10*/  STL [R1+0x1a24], R28 ;  /* 0x001a241c01007387 */ /* 0x000fe20000100800 */
[----:B------:R-:W-:-:S03]  /*69c20*/  SEL R20, R20, RZ, !P0 ;  /* 0x000000ff14147207 */ /* 0x000fc60004000000 */
[----:B------:R1:W-:Y:S04]  /*69c30*/  LDGSTS.E [R21+0x1000], [R22.64], P2 ;  /* 0x0100000016157fae */ /* 0x0003e80009121844 */
[----:B------:R1:W-:Y:S04]  /*69c40*/  STL [R1+0x1a18], R34 ;  /* 0x001a182201007387 */ /* 0x0003e80000100800 */
[----:B------:R1:W-:Y:S02]  /*69c50*/  STL [R1+0x19ec], R26 ;  /* 0x0019ec1a01007387 */ /* 0x0003e40000100800 */
[----:B-1----:R-:W-:-:S02]  /*69c60*/  IMAD.MOV.U32 R23, RZ, RZ, R34 ;  /* 0x000000ffff177224 */ /* 0x002fc400078e0022 */
[----:B------:R-:W2:Y:S01]  /*69c70*/  LDL.LU R34, [R1+0x1998] ;  /* 0x0019980001227983 */ /* 0x000ea20000300800 */
[----:B------:R-:W-:-:S03]  /*69c80*/  IMAD.MOV.U32 R22, RZ, RZ, R28 ;  /* 0x000000ffff167224 */ /* 0x000fc600078e001c */
[----:B------:R-:W-:Y:S01]  /*69c90*/  STL [R1+0x19e0], R36 ;  /* 0x0019e02401007387 */ /* 0x000fe20000100800 */
[----:B------:R-:W-:-:S03]  /*69ca0*/  ISETP.NE.U32.AND P1, PT, R20, RZ, PT ;  /* 0x000000ff1400720c */ /* 0x000fc60003f25070 */
[----:B------:R-:W2:Y:S04]  /*69cb0*/  LDL.LU R28, [R1+0x1960] ;  /* 0x00196000011c7983 */ /* 0x000ea80000300800 */
[----:B------:R1:W-:Y:S04]  /*69cc0*/  LDGSTS.E [R21+0x1200], [R22.64], P2 ;  /* 0x0120000016157fae */ /* 0x0003e80009121844 */
[----:B------:R-:W2:Y:S01]  /*69cd0*/  LDL.LU R37, [R1+0x1964] ;  /* 0x0019640001257983 */ /* 0x000ea20000300800 */
[----:B-1----:R-:W-:Y:S01]  /*69ce0*/  IMAD.MOV.U32 R22, RZ, RZ, R26 ;  /* 0x000000ffff167224 */ /* 0x002fe200078e001a */
[----:B------:R-:W-:-:S02]  /*69cf0*/  MOV R23, R36 ;  /* 0x0000002400177202 */ /* 0x000fc40000000f00 */
[----:B------:R-:W2:Y:S04]  /*69d00*/  LDL.LU R26, [R1+0x192c] ;  /* 0x00192c00011a7983 */ /* 0x000ea80000300800 */
[----:B------:R1:W-:Y:S01]  /*69d10*/  LDGSTS.E [R21+0x2000], [R22.64], P1 ;  /* 0x0200000016157fae */ /* 0x0003e20008921844 */
[----:B---3--:R-:W-:-:S05]  /*69d20*/  IADD3 R30, P3, R30, R29, RZ ;  /* 0x0000001d1e1e7210 */ /* 0x008fca0007f7e0ff */
[----:B------:R-:W-:Y:S01]  /*69d30*/  IMAD.X R35, R35, 0x1, R0, P3 ;  /* 0x0000000123237824 */ /* 0x000fe200018e0600 */
[----:B------:R-:W-:Y:S01]  /*69d40*/  IADD3 R24, P4, R24, R29, RZ ;  /* 0x0000001d18187210 */ /* 0x000fe20007f9e0ff */
[----:B------:R3:W-:Y:S01]  /*69d50*/  STL [R1+0x19e4], R30 ;  /* 0x0019e41e01007387 */ /* 0x0007e20000100800 */
[----:B-1----:R-:W-:Y:S02]  /*69d60*/  IMAD.MOV.U32 R22, RZ, RZ, R30 ;  /* 0x000000ffff167224 */ /* 0x002fe400078e001e */
[----:B------:R-:W-:Y:S01]  /*69d70*/  MOV R23, R35 ;  /* 0x0000002300177202 */ /* 0x000fe20000000f00 */
[----:B------:R-:W-:Y:S01]  /*69d80*/  IMAD.X R27, R27, 0x1, R0, P4 ;  /* 0x000000011b1b7824 */ /* 0x000fe200020e0600 */
[----:B------:R1:W-:Y:S04]  /*69d90*/  STL [R1+0x19d8], R35 ;  /* 0x0019d82301007387 */ /* 0x0003e80000100800 */
[----:B------:R-:W-:Y:S04]  /*69da0*/  STL [R1+0x19ac], R24 ;  /* 0x0019ac1801007387 */ /* 0x000fe80000100800 */
[----:B------:R-:W4:Y:S04]  /*69db0*/  LDL.LU R38, [R1+0x1958] ;  /* 0x0019580001267983 */ /* 0x000f280000300800 */
[----:B------:R1:W-:Y:S04]  /*69dc0*/  STL [R1+0x19a0], R27 ;  /* 0x0019a01b01007387 */ /* 0x0003e80000100800 */
[----:B---3--:R-:W3:Y:S04]  /*69dd0*/  LDL.LU R30, [R1+0x1920] ;  /* 0x00192000011e7983 */ /* 0x008ee80000300800 */
[----:B------:R1:W-:Y:S04]  /*69de0*/  LDGSTS.E [R21+0x2200], [R22.64], P1 ;  /* 0x0220000016157fae */ /* 0x0003e80008921844 */
[----:B-1----:R-:W3:Y:S01]  /*69df0*/  LDL.LU R35, [R1+0x1918] ;  /* 0x0019180001237983 */ /* 0x002ee20000300800 */
[----:B------:R-:W-:-:S03]  /*69e00*/  IMAD.MOV.U32 R23, RZ, RZ, R27 ;  /* 0x000000ffff177224 */ /* 0x000fc600078e001b */
[----:B------:R-:W3:Y:S01]  /*69e10*/  LDL.LU R27, [R1+0x1924] ;  /* 0x00192400011b7983 */ /* 0x000ee20000300800 */
[----:B------:R-:W-:-:S03]  /*69e20*/  IMAD.MOV.U32 R22, RZ, RZ, R24 ;  /* 0x000000ffff167224 */ /* 0x000fc600078e0018 */
[----:B------:R-:W3:Y:S04]  /*69e30*/  LDL.LU R36, [R1+0x18dc] ;  /* 0x0018dc0001247983 */ /* 0x000ee80000300800 */
[----:B------:R-:W3:Y:S01]  /*69e40*/  LDL.LU R24, [R1+0x18e0] ;  /* 0x0018e00001187983 */ /* 0x000ee20000300800 */
[----:B------:R-:W-:-:S04]  /*69e50*/  ISETP.GT.AND P2, PT, R3, 0xc, PT ;  /* 0x0000000c0300780c */ /* 0x000fc80003f44270 */
[----:B------:R-:W-:-:S04]  /*69e60*/  SEL R20, RZ, 0x4, !P2 ;  /* 0x00000004ff147807 */ /* 0x000fc80005000000 */
[----:B------:R-:W-:-:S04]  /*69e70*/  SEL R20, R20, RZ, !P0 ;  /* 0x000000ff14147207 */ /* 0x000fc80004000000 */
[----:B------:R-:W-:Y:S02]  /*69e80*/  ISETP.NE.U32.AND P2, PT, R20, RZ, PT ;  /* 0x000000ff1400720c */ /* 0x000fe40003f45070 */
[----:B------:R-:W-:-:S04]  /*69e90*/  ISETP.GT.AND P1, PT, R3, 0x10, PT ;  /* 0x000000100300780c */ /* 0x000fc80003f24270 */
[----:B------:R-:W-:Y:S02]  /*69ea0*/  SEL R20, RZ, 0x4, !P1 ;  /* 0x00000004ff147807 */ /* 0x000fe40004800000 */
[----:B--2---:R-:W-:-:S05]  /*69eb0*/  IADD3 R31, P3, R31, R29, RZ ;  /* 0x0000001d1f1f7210 */ /* 0x004fca0007f7e0ff */
[----:B------:R1:W-:Y:S01]  /*69ec0*/  LDGSTS.E [R21+0x3000], [R22.64], P2 ;  /* 0x0300000016157fae */ /* 0x0003e20009121844 */
[----:B------:R-:W-:-:S03]  /*69ed0*/  IADD3 R25, P4, R25, R29, RZ ;  /* 0x0000001d19197210 */ /* 0x000fc60007f9e0ff */
[----:B------:R-:W-:Y:S01]  /*69ee0*/  STL [R1+0x19a4], R31 ;  /* 0x0019a41f01007387 */ /* 0x000fe20000100800 */
[----:B------:R-:W-:Y:S01]  /*69ef0*/  SEL R20, R20, RZ, !P0 ;  /* 0x000000ff14147207 */ /* 0x000fe20004000000 */
[----:B-1----:R-:W-:-:S03]  /*69f00*/  IMAD.MOV.U32 R22, RZ, RZ, R31 ;  /* 0x000000ffff167224 */ /* 0x002fc600078e001f */
[----:B------:R-:W-:Y:S01]  /*69f10*/  ISETP.NE.U32.AND P1, PT, R20, RZ, PT ;  /* 0x000000ff1400720c */ /* 0x000fe20003f25070 */
[----:B------:R-:W-:-:S04]  /*69f20*/  IMAD.X R34, R34, 0x1, R0, P3 ;  /* 0x0000000122227824 */ /* 0x000fc800018e0600 */
[----:B------:R-:W-:Y:S01]  /*69f30*/  IMAD.MOV.U32 R23, RZ, RZ, R34 ;  /* 0x000000ffff177224 */ /* 0x000fe200078e0022 */
[----:B------:R1:W-:Y:S01]  /*69f40*/  STL [R1+0x1998], R34 ;  /* 0x0019982201007387 */ /* 0x0003e20000100800 */
[----:B------:R-:W-:-:S03]  /*69f50*/  IADD3.X R28, R28, R0, RZ, P4, !PT ;  /* 0x000000001c1c7210 */ /* 0x000fc600027fe4ff */
[----:B------:R-:W-:Y:S04]  /*69f60*/  STL [R1+0x196c], R25 ;  /* 0x00196c1901007387 */ /* 0x000fe80000100800 */
[----:B------:R2:W-:Y:S04]  /*69f70*/  STL [R1+0x1960], R28 ;  /* 0x0019601c01007387 */ /* 0x0005e80000100800 */
[----:B-1----:R-:W3:Y:S04]  /*69f80*/  LDL.LU R34, [R1+0x18e4] ;  /* 0x0018e40001227983 */ /* 0x002ee80000300800 */
[----:B------:R-:W3:Y:S04]  /*69f90*/  LDL.LU R31, [R1+0x18e8] ;  /* 0x0018e800011f7983 */ /* 0x000ee80000300800 */
[----:B------:R1:W-:Y:S01]  /*69fa0*/  LDGSTS.E [R21+0x3200], [R22.64], P2 ;  /* 0x0320000016157fae */ /* 0x0003e20009121844 */
[----:B------:R-:W-:-:S02]  /*69fb0*/  ISETP.GT.AND P2, PT, R3, 0x14, PT ;  /* 0x000000140300780c */ /* 0x000fc40003f44270 */
[----:B------:R-:W-:Y:S02]  /*69fc0*/  IADD3 R37, P3, R37, R29, RZ ;  /* 0x0000001d25257210 */ /* 0x000fe40007f7e0ff */
[----:B------:R-:W-:Y:S02]  /*69fd0*/  SEL R20, RZ, 0x4, !P2 ;  /* 0x00000004ff147807 */ /* 0x000fe40005000000 */
[----:B-1----:R-:W-:Y:S01]  /*69fe0*/  MOV R23, R28 ;  /* 0x0000001c00177202 */ /* 0x002fe20000000f00 */
[----:B------:R-:W-:Y:S01]  /*69ff0*/  IMAD.MOV.U32 R22, RZ, RZ, R25 ;  /* 0x000000ffff167224 */ /* 0x000fe200078e0019 */
[----:B--2---:R-:W2:Y:S04]  /*6a000*/  LDL.LU R28, [R1+0x189c] ;  /* 0x00189c00011c7983 */ /* 0x004ea80000300800 */
[----:B------:R-:W2:Y:S01]  /*6a010*/  LDL.LU R25, [R1+0x18a0] ;  /* 0x0018a00001197983 */ /* 0x000ea20000300800 */
[----:B------:R-:W-:-:S02]  /*6a020*/  SEL R20, R20, RZ, !P0 ;  /* 0x000000ff14147207 */ /* 0x000fc40004000000 */
[----:B------:R-:W-:Y:S01]  /*6a030*/  IADD3 R26, P4, R26, R29, RZ ;  /* 0x0000001d1a1a7210 */ /* 0x000fe20007f9e0ff */
[----:B------:R1:W-:Y:S01]  /*6a040*/  LDGSTS.E [R21+0x4000], [R22.64], P1 ;  /* 0x0400000016157fae */ /* 0x0003e20008921844 */
[----:B------:R-:W-:-:S03]  /*6a050*/  ISETP.NE.U32.AND P2, PT, R20, RZ, PT ;  /* 0x000000ff1400720c */ /* 0x000fc60003f45070 */
[----:B------:R-:W-:Y:S01]  /*6a060*/  STL [R1+0x1964], R37 ;  /* 0x0019642501007387 */ /* 0x000fe20000100800 */
[----:B-1----:R-:W-:Y:S02]  /*6a070*/  IMAD.MOV.U32 R22, RZ, RZ, R37 ;  /* 0x000000ffff167224 */ /* 0x002fe400078e0025 */
[----:B----4-:R-:W-:-:S05]  /*6a080*/  IMAD.X R38, R38, 0x1, R0, P3 ;  /* 0x0000000126267824 */ /* 0x010fca00018e0600 */
[----:B------:R-:W-:Y:S01]  /*6a090*/  MOV R23, R38 ;  /* 0x0000002600177202 */ /* 0x000fe20000000f00 */
[----:B---3--:R-:W-:Y:S01]  /*6a0a0*/  IMAD.X R30, R30, 0x1, R0, P4 ;  /* 0x000000011e1e7824 */ /* 0x008fe200020e0600 */
[----:B------:R-:W-:Y:S04]  /*6a0b0*/  STL [R1+0x1958], R38 ;  /* 0x0019582601007387 */ /* 0x000fe80000100800 */
[----:B------:R1:W-:Y:S04]  /*6a0c0*/  LDGSTS.E [R21+0x4200], [R22.64], P1 ;  /* 0x0420000016157fae */ /* 0x0003e80008921844 */
[----:B------:R-:W-:Y:S01]  /*6a0d0*/  STL [R1+0x192c], R26 ;  /* 0x00192c1a01007387 */ /* 0x000fe20000100800 */
[----:B------:R-:W-:Y:S01]  /*6a0e0*/  IADD3 R27, P3, R27, R29, RZ ;  /* 0x0000001d1b1b7210 */ /* 0x000fe20007f7e0ff */
[----:B-1----:R-:W-:-:S02]  /*6a0f0*/  IMAD.MOV.U32 R22, RZ, RZ, R26 ;  /* 0x000000ffff167224 */ /* 0x002fc400078e001a */
[----:B------:R1:W-:Y:S01]  /*6a100*/  STL [R1+0x1920], R30 ;  /* 0x0019201e01007387 */ /* 0x0003e20000100800 */
[----:B------:R-:W-:Y:S02]  /*6a110*/  IMAD.MOV.U32 R23, RZ, RZ, R30 ;  /* 0x000000ffff177224 */ /* 0x000fe400078e001e */
[----:B------:R-:W-:Y:S01]  /*6a120*/  IMAD.X R35, R35, 0x1, R0, P3 ;  /* 0x0000000123237824 */ /* 0x000fe200018e0600 */
[----:B------:R-:W-:Y:S02]  /*6a130*/  IADD3 R24, P4, R24, R29, RZ ;  /* 0x0000001d18187210 */ /* 0x000fe40007f9e0ff */
[----:B------:R3:W-:Y:S02]  /*6a140*/  LDGSTS.E [R21+0x5000], [R22.64], P2 ;  /* 0x0500000016157fae */ /* 0x0007e40009121844 */
[----:B------:R-:W-:Y:S02]  /*6a150*/  IADD3.X R36, R36, R0, RZ, P4, !PT ;  /* 0x0000000024247210 */ /* 0x000fe400027fe4ff */
[----:B-1----:R-:W4:Y:S04]  /*6a160*/  LDL.LU R30, [R1+0x18a8] ;  /* 0x0018a800011e7983 */ /* 0x002f280000300800 */
[----:B------:R-:W4:Y:S04]  /*6a170*/  LDL.LU R26, [R1+0x1860] ;  /* 0x00186000011a7983 */ /* 0x000f280000300800 */
[----:B------:R-:W-:Y:S01]  /*6a180*/  STL [R1+0x1924], R27 ;  /* 0x0019241b01007387 */ /* 0x000fe20000100800 */
[----:B---3--:R-:W-:-:S03]  /*6a190*/  IMAD.MOV.U32 R23, RZ, RZ, R35 ;  /* 0x000000ffff177224 */ /* 0x008fc600078e0023 */
[----:B------:R1:W-:Y:S01]  /*6a1a0*/  STL [R1+0x1918], R35 ;  /* 0x0019182301007387 */ /* 0x0003e20000100800 */
[----:B------:R-:W-:-:S03]  /*6a1b0*/  IMAD.MOV.U32 R22, RZ, RZ, R27 ;  /* 0x000000ffff167224 */ /* 0x000fc600078e001b */
[----:B------:R3:W-:Y:S01]  /*6a1c0*/  STL [R1+0x18e0], R24 ;  /* 0x0018e01801007387 */ /* 0x0007e20000100800 */
[----:B------:R-:W-:-:S03]  /*6a1d0*/  ISETP.GT.AND P1, PT, R3, 0x18, PT ;  /* 0x000000180300780c */ /* 0x000fc60003f24270 */
[----:B------:R3:W-:Y:S04]  /*6a1e0*/  LDGSTS.E [R21+0x5200], [R22.64], P2 ;  /* 0x0520000016157fae */ /* 0x0007e80009121844 */
[----:B-1----:R-:W4:Y:S04]  /*6a1f0*/  LDL.LU R35, [R1+0x18a4] ;  /* 0x0018a40001237983 */ /* 0x002f280000300800 */
[----:B------:R-:W-:Y:S04]  /*6a200*/  STL [R1+0x18dc], R36 ;  /* 0x0018dc2401007387 */ /* 0x000fe80000100800 */
[----:B------:R-:W4:Y:S01]  /*6a210*/  LDL.LU R27, [R1+0x185c] ;  /* 0x00185c00011b7983 */ /* 0x000f220000300800 */
[----:B------:R-:W-:Y:S01]  /*6a220*/  SEL R20, RZ, 0x4, !P1 ;  /* 0x00000004ff147807 */ /* 0x000fe20004800000 */
[----:B---3--:R-:W-:Y:S01]  /*6a230*/  IMAD.MOV.U32 R22, RZ, RZ, R24 ;  /* 0x000000ffff167224 */ /* 0x008fe200078e0018 */
[----:B------:R-:W-:Y:S01]  /*6a240*/  MOV R23, R36 ;  /* 0x0000002400177202 */ /* 0x000fe20000000f00 */
[----:B------:R-:W3:Y:S01]  /*6a250*/  LDL.LU R37, [R1+0x1868] ;  /* 0x0018680001257983 */ /* 0x000ee20000300800 */
[----:B------:R-:W-:-:S02]  /*6a260*/  SEL R20, R20, RZ, !P0 ;  /* 0x000000ff14147207 */ /* 0x000fc40004000000 */
[----:B------:R-:W-:Y:S01]  /*6a270*/  ISETP.GT.AND P2, PT, R3, 0x1c, PT ;  /* 0x0000001c0300780c */ /* 0x000fe20003f44270 */
[----:B------:R-:W3:Y:S01]  /*6a280*/  LDL.LU R24, [R1+0x1820] ;  /* 0x0018200001187983 */ /* 0x000ee20000300800 */
[----:B------:R-:W-:Y:S02]  /*6a290*/  ISETP.NE.U32.AND P1, PT, R20, RZ, PT ;  /* 0x000000ff1400720c */ /* 0x000fe40003f25070 */
[----:B------:R-:W-:-:S04]  /*6a2a0*/  SEL R20, RZ, 0x4, !P2 ;  /* 0x00000004ff147807 */ /* 0x000fc80005000000 */
[----:B------:R-:W-:-:S07]  /*6a2b0*/  SEL R20, R20, RZ, !P0 ;  /* 0x000000ff14147207 */ /* 0x000fce0004000000 */
[----:B------:R1:W-:Y:S01]  /*6a2c0*/  LDGSTS.E [R21+0x6000], [R22.64], P1 ;  /* 0x0600000016157fae */ /* 0x0003e20008921844 */
[----:B------:R-:W-:-:S05]  /*6a2d0*/  IADD3 R31, P3, R31, R29, RZ ;  /* 0x0000001d1f1f7210 */ /* 0x000fca0007f7e0ff */
[----:B------:R-:W-:Y:S01]  /*6a2e0*/  IMAD.X R34, R34, 0x1, R0, P3 ;  /* 0x0000000122227824 */ /* 0x000fe200018e0600 */
[----:B------:R2:W-:Y:S01]  /*6a2f0*/  STL [R1+0x18e8], R31 ;  /* 0x0018e81f01007387 */ /* 0x0005e20000100800 */
[----:B-1----:R-:W-:-:S03]  /*6a300*/  IMAD.MOV.U32 R22, RZ, RZ, R31 ;  /* 0x000000ffff167224 */ /* 0x002fc600078e001f */
[----:B------:R1:W-:Y:S01]  /*6a310*/  STL [R1+0x18e4], R34 ;  /* 0x0018e42201007387 */ /* 0x0003e20000100800 */
[----:B------:R-:W-:-:S05]  /*6a320*/  MOV R23, R34 ;  /* 0x0000002200177202 */ /* 0x000fca0000000f00 */
[----:B------:R1:W-:Y:S01]  /*6a330*/  LDGSTS.E [R21+0x6200], [R22.64], P1 ;  /* 0x0620000016157fae */ /* 0x0003e20008921844 */
[----:B--2---:R-:W-:-:S05]  /*6a340*/  IADD3 R25, P4, R25, R29, RZ ;  /* 0x0000001d19197210 */ /* 0x004fca0007f9e0ff */
[----:B------:R-:W-:Y:S01]  /*6a350*/  IMAD.X R28, R28, 0x1, R0, P4 ;  /* 0x000000011c1c7824 */ /* 0x000fe200020e0600 */
[----:B------:R-:W-:Y:S04]  /*6a360*/  STL [R1+0x18a0], R25 ;  /* 0x0018a01901007387 */ /* 0x000fe80000100800 */
[----:B------:R-:W3:Y:S01]  /*6a370*/  LDL.LU R38, [R1+0x1864] ;  /* 0x0018640001267983 */ /* 0x000ee20000300800 */
[----:B-1----:R-:W-:-:S03]  /*6a380*/  IMAD.MOV.U32 R23, RZ, RZ, R28 ;  /* 0x000000ffff177224 */ /* 0x002fc600078e001c */
[----:B------:R1:W-:Y:S04]  /*6a390*/  STL [R1+0x189c], R28 ;  /* 0x00189c1c01007387 */ /* 0x0003e80000100800 */
[----:B------:R-:W3:Y:S04]  /*6a3a0*/  LDL.LU R31, [R1+0x181c] ;  /* 0x00181c00011f7983 */ /* 0x000ee80000300800 */
[----:B------:R-:W3:Y:S01]  /*6a3b0*/  LDL.LU R34, [R1+0x1824] ;  /* 0x0018240001227983 */ /* 0x000ee20000300800 */
[----:B------:R-:W-:-:S03]  /*6a3c0*/  ISETP.NE.U32.AND P2, PT, R20, RZ, PT ;  /* 0x000000ff1400720c */ /* 0x000fc60003f45070 */
[----:B-1----:R-:W3:Y:S01]  /*6a3d0*/  LDL.LU R28, [R1+0x1828] ;  /* 0x00182800011c7983 */ /* 0x002ee20000300800 */
[----:B------:R-:W-:-:S03]  /*6a3e0*/  IMAD.MOV.U32 R22, RZ, RZ, R25 ;  /* 0x000000ffff167224 */ /* 0x000fc600078e0019 */
[----:B------:R-:W3:Y:S04]  /*6a3f0*/  LDL.LU R36, [R1+0x17cc] ;  /* 0x0017cc0001247983 */ /* 0x000ee80000300800 */
[----:B------:R-:W3:Y:S04]  /*6a400*/  LDL.LU R25, [R1+0x17d0] ;  /* 0x0017d00001197983 */ /* 0x000ee80000300800 */
[----:B------:R1:W-:Y:S01]  /*6a410*/  LDGSTS.E [R21+0x7000], [R22.64], P2 ;  /* 0x0700000016157fae */ /* 0x0003e20009121844 */
[-C--:B----4-:R-:W-:Y:S02]  /*6a420*/  IADD3 R30, P3, R30, R29.reuse, RZ ;  /* 0x0000001d1e1e7210 */ /* 0x090fe40007f7e0ff */
[----:B------:R-:W-:-:S03]  /*6a430*/  IADD3 R26, P4, R26, R29, RZ ;  /* 0x0000001d1a1a7210 */ /* 0x000fc60007f9e0ff */
[----:B------:R-:W-:Y:S01]  /*6a440*/  STL [R1+0x18a8], R30 ;  /* 0x0018a81e01007387 */ /* 0x000fe20000100800 */
[----:B-1----:R-:W-:Y:S02]  /*6a450*/  IMAD.MOV.U32 R22, RZ, RZ, R30 ;  /* 0x000000ffff167224 */ /* 0x002fe400078e001e */
[----:B------:R-:W-:-:S04]  /*6a460*/  IMAD.X R35, R35, 0x1, R0, P3 ;  /* 0x0000000123237824 */ /* 0x000fc800018e0600 */
[----:B------:R-:W-:Y:S01]  /*6a470*/  IMAD.MOV.U32 R23, RZ, RZ, R35 ;  /* 0x000000ffff177224 */ /* 0x000fe200078e0023 */
[----:B------:R1:W-:Y:S01]  /*6a480*/  STL [R1+0x18a4], R35 ;  /* 0x0018a42301007387 */ /* 0x0003e20000100800 */
[----:B------:R-:W-:-:S03]  /*6a490*/  IADD3.X R27, R27, R0, RZ, P4, !PT ;  /* 0x000000001b1b7210 */ /* 0x000fc600027fe4ff */
[----:B------:R-:W-:Y:S04]  /*6a4a0*/  STL [R1+0x1860], R26 ;  /* 0x0018601a01007387 */ /* 0x000fe80000100800 */
[----:B------:R4:W-:Y:S04]  /*6a4b0*/  STL [R1+0x185c], R27 ;  /* 0x00185c1b01007387 */ /* 0x0009e80000100800 */
[----:B-1----:R-:W2:Y:S04]  /*6a4c0*/  LDL.LU R35, [R1+0x17d4] ;  /* 0x0017d40001237983 */ /* 0x002ea80000300800 */
[----:B------:R-:W2:Y:S04]  /*6a4d0*/  LDL.LU R30, [R1+0x17d8] ;  /* 0x0017d800011e7983 */ /* 0x000ea80000300800 */
[----:B------:R1:W-:Y:S02]  /*6a4e0*/  LDGSTS.E [R21+0x7200], [R22.64], P2 ;  /* 0x0720000016157fae */ /* 0x0003e40009121844 */
[----:B-1----:R-:W-:Y:S01]  /*6a4f0*/  MOV R23, R27 ;  /* 0x0000001b00177202 */ /* 0x002fe20000000f00 */
[----:B------:R-:W-:Y:S01]  /*6a500*/  IMAD.MOV.U32 R22, RZ, RZ, R26 ;  /* 0x000000ffff167224 */ /* 0x000fe200078e001a */
[----:B----4-:R-:W4:Y:S04]  /*6a510*/  LDL.LU R27, [R1+0x178c] ;  /* 0x00178c00011b7983 */ /* 0x010f280000300800 */
[----:B------:R-:W4:Y:S01]  /*6a520*/  LDL.LU R26, [R1+0x1790] ;  /* 0x00179000011a7983 */ /* 0x000f220000300800 */
[----:B------:R-:W-:-:S04]  /*6a530*/  ISETP.GT.AND P1, PT, R3, 0x20, PT ;  /* 0x000000200300780c */ /* 0x000fc80003f24270 */
[----:B------:R-:W-:-:S04]  /*6a540*/  SEL R20, RZ, 0x4, !P1 ;  /* 0x00000004ff147807 */ /* 0x000fc80004800000 */
[----:B------:R-:W-:Y:S02]  /*6a550*/  SEL R20, R20, RZ, !P0 ;  /* 0x000000ff14147207 */ /* 0x000fe40004000000 */
[----:B------:R-:W-:Y:S02]  /*6a560*/  ISETP.GT.AND P2, PT, R3, 0x24, PT ;  /* 0x000000240300780c */ /* 0x000fe40003f44270 */
[----:B------:R-:W-:Y:S02]  /*6a570*/  ISETP.NE.U32.AND P1, PT, R20, RZ, PT ;  /* 0x000000ff1400720c */ /* 0x000fe40003f25070 */
[----:B------:R-:W-:Y:S02]  /*6a580*/  SEL R20, RZ, 0x4, !P2 ;  /* 0x00000004ff147807 */ /* 0x000fe40005000000 */
[----:B---3--:R-:W-:Y:S02]  /*6a590*/  IADD3 R37, P3, R37, R29, RZ ;  /* 0x0000001d25257210 */ /* 0x008fe40007f7e0ff */
[----:B------:R-:W-:-:S02]  /*6a5a0*/  SEL R20, R20, RZ, !P0 ;  /* 0x000000ff14147207 */ /* 0x000fc40004000000 */
[----:B------:R-:W-:Y:S02]  /*6a5b0*/  IADD3 R24, P4, R24, R29, RZ ;  /* 0x0000001d18187210 */ /* 0x000fe40007f9e0ff */
[----:B------:R-:W-:-:S03]  /*6a5c0*/  ISETP.NE.U32.AND P2, PT, R20, RZ, PT ;  /* 0x000000ff1400720c */ /* 0x000fc60003f45070 */
[----:B------:R1:W-:Y:S01]  /*6a5d0*/  LDGSTS.E [R21+0x8000], [R22.64], P1 ;  /* 0x0800000016157fae */ /* 0x0003e20008921844 */
[----:B------:R-:W-:Y:S02]  /*6a5e0*/  IMAD.X R38, R38, 0x1, R0, P3 ;  /* 0x0000000126267824 */ /* 0x000fe400018e0600 */
[----:B-1----:R-:W-:-:S03]  /*6a5f0*/  IMAD.MOV.U32 R22, RZ, RZ, R37 ;  /* 0x000000ffff167224 */ /* 0x002fc600078e0025 */
[----:B------:R-:W-:Y:S01]  /*6a600*/  MOV R23, R38 ;  /* 0x0000002600177202 */ /* 0x000fe20000000f00 */
[----:B------:R-:W-:Y:S01]  /*6a610*/  STL [R1+0x1868], R37 ;  /* 0x0018682501007387 */ /* 0x000fe20000100800 */
[----:B------:R-:W-:-:S03]  /*6a620*/  IMAD.X R31, R31, 0x1, R0, P4 ;  /* 0x000000011f1f7824 */ /* 0x000fc600020e0600 */
[----:B------:R-:W-:Y:S04]  /*6a630*/  STL [R1+0x1864], R38 ;  /* 0x0018642601007387 */ /* 0x000fe80000100800 */
[----:B------:R1:W-:Y:S01]  /*6a640*/  LDGSTS.E [R21+0x8200], [R22.64], P1 ;  /* 0x0820000016157fae */ /* 0x0003e20008921844 */
[----:B------:R-:W-:-:S03]  /*6a650*/  IADD3 R28, P3, R28, R29, RZ ;  /* 0x0000001d1c1c7210 */ /* 0x000fc60007f7e0ff */
[----:B------:R-:W-:Y:S01]  /*6a660*/  STL [R1+0x1820], R24 ;  /* 0x0018201801007387 */ /* 0x000fe20000100800 */
[----:B------:R-:W-:Y:S01]  /*6a670*/  ISETP.GT.AND P1, PT, R3, 0x28, PT ;  /* 0x000000280300780c */ /* 0x000fe20003f24270 */
[----:B------:R-:W-:Y:S02]  /*6a680*/  IMAD.X R34, R34, 0x1, R0, P3 ;  /* 0x0000000122227824 */ /* 0x000fe400018e0600 */
[----:B------:R3:W-:Y:S01]  /*6a690*/  STL [R1+0x181c], R31 ;  /* 0x00181c1f01007387 */ /* 0x0007e20000100800 */
[----:B------:R-:W-:Y:S01]  /*6a6a0*/  IADD3 R25, P4, R25, R29, RZ ;  /* 0x0000001d19197210 */ /* 0x000fe20007f9e0ff */
[----:B-1----:R-:W-:Y:S02]  /*6a6b0*/  IMAD.MOV.U32 R22, RZ, RZ, R24 ;  /* 0x000000ffff167224 */ /* 0x002fe400078e0018 */
[----:B------:R-:W-:Y:S01]  /*6a6c0*/  IMAD.MOV.U32 R23, RZ, RZ, R31 ;  /* 0x000000ffff177224 */ /* 0x000fe200078e001f */
[----:B------:R-:W-:Y:S01]  /*6a6d0*/  IADD3.X R36, R36, R0, RZ, P4, !PT ;  /* 0x0000000024247210 */ /* 0x000fe200027fe4ff */
[----:B---3--:R-:W3:Y:S01]  /*6a6e0*/  LDL.LU R31, [R1+0x1798] ;  /* 0x00179800011f7983 */ /* 0x008ee20000300800 */
[----:B------:R-:W-:-:S03]  /*6a6f0*/  SEL R20, RZ, 0x4, !P1 ;  /* 0x00000004ff147807 */ /* 0x000fc60004800000 */
[----:B------:R-:W3:Y:S04]  /*6a700*/  LDL.LU R24, [R1+0x1750] ;  /* 0x0017500001187983 */ /* 0x000ee80000300800 */
[----:B------:R-:W-:Y:S01]  /*6a710*/  STL [R1+0x1828], R28 ;  /* 0x0018281c01007387 */ /* 0x000fe20000100800 */
[----:B------:R-:W-:-:S03]  /*6a720*/  SEL R20, R20, RZ, !P0 ;  /* 0x000000ff14147207 */ /* 0x000fc60004000000 */
[----:B------:R1:W-:Y:S04]  /*6a730*/  LDGSTS.E [R21+0x9000], [R22.64], P2 ;  /* 0x0900000016157fae */ /* 0x0003e80009121844 */
[----:B------:R1:W-:Y:S04]  /*6a740*/  STL [R1+0x1824], R34 ;  /* 0x0018242201007387 */ /* 0x0003e80000100800 */
[----:B------:R1:W-:Y:S02]  /*6a750*/  STL [R1+0x17d0], R25 ;  /* 0x0017d01901007387 */ /* 0x0003e40000100800 */
[----:B-1----:R-:W-:-:S02]  /*6a760*/  IMAD.MOV.U32 R23, RZ, RZ, R34 ;  /* 0x000000ffff177224 */ /* 0x002fc400078e0022 */
[----:B------:R-:W3:Y:S01]  /*6a770*/  LDL.LU R34, [R1+0x1794] ;  /* 0x0017940001227983 */ /* 0x000ee20000300800 */
[----:B------:R-:W-:-:S03]  /*6a780*/  IMAD.MOV.U32 R22, RZ, RZ, R28 ;  /* 0x000000ffff167224 */ /* 0x000fc600078e001c */
[----:B------:R-:W-:Y:S01]  /*6a790*/  STL [R1+0x17cc], R36 ;  /* 0x0017cc2401007387 */ /* 0x000fe20000100800 */
[----:B------:R-:W-:-:S03]  /*6a7a0*/  ISETP.NE.U32.AND P1, PT, R20, RZ, PT ;  /* 0x000000ff1400720c */ /* 0x000fc60003f25070 */
[----:B------:R-:W3:Y:S04]  /*6a7b0*/  LDL.LU R28, [R1+0x174c] ;  /* 0x00174c00011c7983 */ /* 0x000ee80000300800 */
[----:B------:R1:W-:Y:S04]  /*6a7c0*/  LDGSTS.E [R21+0x9200], [R22.64], P2 ;  /* 0x0920000016157fae */ /* 0x0003e80009121844 */
[----:B------:R-:W3:Y:S01]  /*6a7d0*/  LDL.LU R37, [R1+0x1758] ;  /* 0x0017580001257983 */ /* 0x000ee20000300800 */
[----:B-1----:R-:W-:Y:S01]  /*6a7e0*/  IMAD.MOV.U32 R22, RZ, RZ, R25 ;  /* 0x000000ffff167224 */ /* 0x002fe200078e0019 */
[----:B------:R-:W-:-:S02]  /*6a7f0*/  MOV R23, R36 ;  /* 0x0000002400177202 */ /* 0x000fc40000000f00 */
[----:B------:R-:W3:Y:S04]  /*6a800*/  LDL.LU R25, [R1+0x1710] ;  /* 0x0017100001197983 */ /* 0x000ee80000300800 */
[----:B------:R1:W-:Y:S01]  /*6a810*/  LDGSTS.E [R21+0xa000], [R22.64], P1 ;  /* 0x0a00000016157fae */ /* 0x0003e20008921844 */
[----:B--2---:R-:W-:-:S05]  /*6a820*/  IADD3 R30, P3, R30, R29, RZ ;  /* 0x0000001d1e1e7210 */ /* 0x004fca0007f7e0ff */
[----:B------:R-:W-:Y:S01]  /*6a830*/  IMAD.X R35, R35, 0x1, R0, P3 ;  /* 0x0000000123237824 */ /* 0x000fe200018e0600 */
[----:B------:R2:W-:Y:S01]  /*6a840*/  STL [R1+0x17d8], R30 ;  /* 0x0017d81e01007387 */ /* 0x0005e20000100800 */
[----:B-1----:R-:W-:-:S03]  /*6a850*/  IMAD.MOV.U32 R22, RZ, RZ, R30 ;  /* 0x000000ffff167224 */ /* 0x002fc600078e001e */
[----:B------:R1:W-:Y:S01]  /*6a860*/  STL [R1+0x17d4], R35 ;  /* 0x0017d42301007387 */ /* 0x0003e20000100800 */
[----:B------:R-:W-:-:S05]  /*6a870*/  MOV R23, R35 ;  /* 0x0000002300177202 */ /* 0x000fca0000000f00 */
[----:B------:R1:W-:Y:S01]  /*6a880*/  LDGSTS.E [R21+0xa200], [R22.64], P1 ;  /* 0x0a20000016157fae */ /* 0x0003e20008921844 */
[----:B----4-:R-:W-:-:S05]  /*6a890*/  IADD3 R26, P4, R26, R29, RZ ;  /* 0x0000001d1a1a7210 */ /* 0x010fca0007f9e0ff */
[----:B------:R-:W-:Y:S01]  /*6a8a0*/  IMAD.X R27, R27, 0x1, R0, P4 ;  /* 0x000000011b1b7824 */ /* 0x000fe200020e0600 */
[----:B------:R-:W-:Y:S04]  /*6a8b0*/  STL [R1+0x1790], R26 ;  /* 0x0017901a01007387 */ /* 0x000fe80000100800 */
[----:B------:R-:W4:Y:S01]  /*6a8c0*/  LDL.LU R38, [R1+0x1754] ;  /* 0x0017540001267983 */ /* 0x000f220000300800 */
[----:B-1----:R-:W-:-:S03]  /*6a8d0*/  IMAD.MOV.U32 R23, RZ, RZ, R27 ;  /* 0x000000ffff177224 */ /* 0x002fc600078e001b */
[----:B------:R1:W-:Y:S04]  /*6a8e0*/  STL [R1+0x178c], R27 ;  /* 0x00178c1b01007387 */ /* 0x0003e80000100800 */
[----:B--2---:R-:W2:Y:S04]  /*6a8f0*/  LDL.LU R30, [R1+0x170c] ;  /* 0x00170c00011e7983 */ /* 0x004ea80000300800 */
[----:B------:R-:W2:Y:S01]  /*6a900*/  LDL.LU R35, [R1+0x1714] ;  /* 0x0017140001237983 */ /* 0x000ea20000300800 */
[----:B------:R-:W-:-:S03]  /*6a910*/  IMAD.MOV.U32 R22, RZ, RZ, R26 ;  /* 0x000000ffff167224 */ /* 0x000fc600078e001a */
[----:B-1----:R-:W2:Y:S04]  /*6a920*/  LDL.LU R27, [R1+0x1718] ;  /* 0x00171800011b7983 */ /* 0x002ea80000300800 */
[----:B------:R-:W2:Y:S04]  /*6a930*/  LDL.LU R36, [R1+0x16bc] ;  /* 0x0016bc0001247983 */ /* 0x000ea80000300800 */
[----:B------:R-:W2:Y:S01]  /*6a940*/  LDL.LU R26, [R1+0x16c0] ;  /* 0x0016c000011a7983 */ /* 0x000ea20000300800 */
[----:B------:R-:W-:-:S04]  /*6a950*/  ISETP.GT.AND P2, PT, R3, 0x2c, PT ;  /* 0x0000002c0300780c */ /* 0x000fc80003f44270 */
[----:B------:R-:W-:-:S04]  /*6a960*/  SEL R20, RZ, 0x4, !P2 ;  /* 0x00000004ff147807 */ /* 0x000fc80005000000 */
[----:B------:R-:W-:-:S04]  /*6a970*/  SEL R20, R20, RZ, !P0 ;  /* 0x000000ff14147207 */ /* 0x000fc80004000000 */
[----:B------:R-:W-:Y:S02]  /*6a980*/  ISETP.NE.U32.AND P2, PT, R20, RZ, PT ;  /* 0x000000ff1400720c */ /* 0x000fe40003f45070 */
[----:B------:R-:W-:-:S04]  /*6a990*/  ISETP.GT.AND P1, PT, R3, 0x30, PT ;  /* 0x000000300300780c */ /* 0x000fc80003f24270 */
[----:B------:R-:W-:-:S04]  /*6a9a0*/  SEL R20, RZ, 0x4, !P1 ;  /* 0x00000004ff147807 */ /* 0x000fc80004800000 */
[----:B------:R-:W-:-:S03]  /*6a9b0*/  SEL R20, R20, RZ, !P0 ;  /* 0x000000ff14147207 */ /* 0x000fc60004000000 */
[----:B------:R1:W-:Y:S01]  /*6a9c0*/  LDGSTS.E [R21+0xb000], [R22.64], P2 ;  /* 0x0b00000016157fae */ /* 0x0003e20009121844 */
[-C--:B---3--:R-:W-:Y:S02]  /*6a9d0*/  IADD3 R31, P3, R31, R29.reuse, RZ ;  /* 0x0000001d1f1f7210 */ /* 0x088fe40007f7e0ff */
[----:B------:R-:W-:-:S03]  /*6a9e0*/  IADD3 R24, P4, R24, R29, RZ ;  /* 0x0000001d18187210 */ /* 0x000fc60007f9e0ff */
[----:B------:R-:W-:Y:S01]  /*6a9f0*/  STL [R1+0x1798], R31 ;  /* 0x0017981f01007387 */ /* 0x000fe20000100800 */
[----:B-1----:R-:W-:Y:S01]  /*6aa00*/  IMAD.MOV.U32 R22, RZ, RZ, R31 ;  /* 0x000000ffff167224 */ /* 0x002fe200078e001f */
[----:B------:R-:W-:Y:S01]  /*6aa10*/  ISETP.NE.U32.AND P1, PT, R20, RZ, PT ;  /* 0x000000ff1400720c */ /* 0x000fe20003f25070 */
        /* <DEDUP_REMOVED lines=8> */
[----:B------:R1:W-:Y:S01]  /*6aaa0*/  LDGSTS.E [R21+0xb200], [R22.64], P2 ;  /* 0x0b20000016157fae */ /* 0x0003e20009121844 */
[----:B------:R-:W-:-:S02]  /*6aab0*/  ISETP.GT.AND P2, PT, R3, 0x34, PT ;  /* 0x000000340300780c */ /* 0x000fc40003f44270 */
[----:B------:R-:W-:Y:S02]  /*6aac0*/  IADD3 R37, P3, R37, R29, RZ ;  /* 0x0000001d25257210 */ /* 0x000fe40007f7e0ff */
[----:B------:R-:W-:Y:S02]  /*6aad0*/  SEL R20, RZ, 0x4, !P2 ;  /* 0x00000004ff147807 */ /* 0x000fe40005000000 */
[----:B-1----:R-:W-:Y:S01]  /*6aae0*/  MOV R23, R28 ;  /* 0x0000001c00177202 */ /* 0x002fe20000000f00 */
[----:B------:R-:W-:Y:S01]  /*6aaf0*/  IMAD.MOV.U32 R22, RZ, RZ, R24 ;  /* 0x000000ffff167224 */ /* 0x000fe200078e0018 */
[----:B---3--:R-:W3:Y:S04]  /*6ab00*/  LDL.LU R28, [R1+0x167c] ;  /* 0x00167c00011c7983 */ /* 0x008ee80000300800 */
[----:B------:R-:W3:Y:S01]  /*6ab10*/  LDL.LU R24, [R1+0x1680] ;  /* 0x0016800001187983 */ /* 0x000ee20000300800 */
        /* <DEDUP_REMOVED lines=8> */
[--C-:B--2---:R-:W-:Y:S01]  /*6aba0*/  IMAD.X R30, R30, 0x1, R0.reuse, P4 ;  /* 0x000000011e1e7824 */ /* 0x104fe200020e0600 */
[----:B------:R-:W-:Y:S04]  /*6abb0*/  STL [R1+0x1754], R38 ;  /* 0x0017542601007387 */ /* 0x000fe80000100800 */
[----:B------:R1:W-:Y:S01]  /*6abc0*/  LDGSTS.E [R21+0xc200], [R22.64], P1 ;  /* 0x0c20000016157fae */ /* 0x0003e20008921844 */
[----:B------:R-:W-:Y:S01]  /*6abd0*/  STL [R1+0x1710], R25 ;  /* 0x0017101901007387 */ /* 0x000fe20000100800 */
[----:B------:R-:W-:Y:S02]  /*6abe0*/  IADD3 R27, P3, R27, R29, RZ ;  /* 0x0000001d1b1b7210 */ /* 0x000fe40007f7e0ff */
[----:B------:R2:W-:Y:S03]  /*6abf0*/  STL [R1+0x170c], R30 ;  /* 0x00170c1e01007387 */ /* 0x0005e60000100800 */
[----:B------:R-:W-:-:S02]  /*6ac00*/  IMAD.X R35, R35, 0x1, R0, P3 ;  /* 0x0000000123237824 */ /* 0x000fc400018e0600 */
[----:B-1----:R-:W-:Y:S02]  /*6ac10*/  IMAD.MOV.U32 R22, RZ, RZ, R25 ;  /* 0x000000ffff167224 */ /* 0x002fe400078e0019 */
[----:B------:R-:W-:Y:S01]  /*6ac20*/  IMAD.MOV.U32 R23, RZ, RZ, R30 ;  /* 0x000000ffff177224 */ /* 0x000fe200078e001e */
[----:B------:R-:W-:Y:S01]  /*6ac30*/  IADD3 R26, P4, R26, R29, RZ ;  /* 0x0000001d1a1a7210 */ /* 0x000fe20007f9e0ff */
[----:B--2---:R-:W2:Y:S01]  /*6ac40*/  LDL.LU R30, [R1+0x1688] ;  /* 0x00168800011e7983 */ /* 0x004ea20000300800 */
[----:B------:R-:W4:Y:S02]  /*6ac50*/  LDL.LU R25, [R1+0x1640] ;  /* 0x0016400001197983 */ /* 0x000f240000300800 */
[----:B------:R-:W-:Y:S01]  /*6ac60*/  IADD3.X R36, R36, R0, RZ, P4, !PT ;  /* 0x0000000024247210 */ /* 0x000fe200027fe4ff */
[----:B------:R-:W-:Y:S04]  /*6ac70*/  STL [R1+0x1718], R27 ;  /* 0x0017181b01007387 */ /* 0x000fe80000100800 */
[----:B------:R1:W-:Y:S04]  /*6ac80*/  LDGSTS.E [R21+0xd000], [R22.64], P2 ;  /* 0x0d00000016157fae */ /* 0x0003e80009121844 */
[----:B------:R1:W-:Y:S01]  /*6ac90*/  STL [R1+0x1714], R35 ;  /* 0x0017142301007387 */ /* 0x0003e20000100800 */
[----:B------:R1:W-:Y:S02]  /*6aca0*/  STL [R1+0x16c0], R26 ;  /* 0x0016c01a01007387 */ /* 0x0003e40000100800 */
[----:B-1----:R-:W-:-:S02]  /*6acb0*/  IMAD.MOV.U32 R23, RZ, RZ, R35 ;  /* 0x000000ffff177224 */ /* 0x002fc400078e0023 */
[----:B------:R-:W-:Y:S01]  /*6acc0*/  IMAD.MOV.U32 R22, RZ, RZ, R27 ;  /* 0x000000ffff167224 */ /* 0x000fe200078e001b */
[----:B------:R-:W4:Y:S01]  /*6acd0*/  LDL.LU R35, [R1+0x1684] ;  /* 0x0016840001237983 */ /* 0x000f220000300800 */
[----:B------:R-:W-:Y:S02]  /*6ace0*/  STL [R1+0x16bc], R36 ;  /* 0x0016bc2401007387 */ /* 0x000fe40000100800 */
[----:B------:R-:W4:Y:S01]  /*6acf0*/  LDL.LU R27, [R1+0x163c] ;  /* 0x00163c00011b7983 */ /* 0x000f220000300800 */
[----:B------:R-:W-:Y:S01]  /*6ad00*/  ISETP.GT.AND P1, PT, R3, 0x38, PT ;  /* 0x000000380300780c */ /* 0x000fe20003f24270 */
[----:B------:R1:W-:Y:S04]  /*6ad10*/  LDGSTS.E [R21+0xd200], [R22.64], P2 ;  /* 0x0d20000016157fae */ /* 0x0003e80009121844 */
[----:B------:R-:W4:Y:S01]  /*6ad20*/  LDL.LU R37, [R1+0x1648] ;  /* 0x0016480001257983 */ /* 0x000f220000300800 */
[----:B------:R-:W-:-:S04]  /*6ad30*/  SEL R20, RZ, 0x4, !P1 ;  /* 0x00000004ff147807 */ /* 0x000fc80004800000 */
[----:B------:R-:W-:-:S04]  /*6ad40*/  SEL R20, R20, RZ, !P0 ;  /* 0x000000ff14147207 */ /* 0x000fc80004000000 */
[----:B------:R-:W-:Y:S01]  /*6ad50*/  ISETP.NE.U32.AND P1, PT, R20, RZ, PT ;  /* 0x000000ff1400720c */ /* 0x000fe20003f25070 */
[----:B-1----:R-:W-:Y:S01]  /*6ad60*/  IMAD.MOV.U32 R22, RZ, RZ, R26 ;  /* 0x000000ffff167224 */ /* 0x002fe200078e001a */
[----:B------:R-:W-:Y:S01]  /*6ad70*/  MOV R23, R36 ;  /* 0x0000002400177202 */ /* 0x000fe20000000f00 */
[----:B------:R-:W4:Y:S01]  /*6ad80*/  LDL.LU R26, [R1+0x1600] ;  /* 0x00160000011a7983 */ /* 0x000f220000300800 */
[----:B------:R-:W-:-:S04]  /*6ad90*/  ISETP.GT.AND P2, PT, R3, 0x3c, PT ;  /* 0x0000003c0300780c */ /* 0x000fc80003f44270 */
[----:B------:R-:W-:-:S05]  /*6ada0*/  SEL R20, RZ, 0x4, !P2 ;  /* 0x00000004ff147807 */ /* 0x000fca0005000000 */
[----:B------:R1:W-:Y:S01]  /*6adb0*/  LDGSTS.E [R21+0xe000], [R22.64], P1 ;  /* 0x0e00000016157fae */ /* 0x0003e20008921844 */
[----:B------:R-:W-:-:S04]  /*6adc0*/  SEL R20, R20, RZ, !P0 ;  /* 0x000000ff14147207 */ /* 0x000fc80004000000 */
[----:B------:R-:W-:Y:S02]  /*6add0*/  ISETP.NE.U32.AND P2, PT, R20, RZ, PT ;  /* 0x000000ff1400720c */ /* 0x000fe40003f45070 */
[----:B------:R-:W-:-:S05]  /*6ade0*/  IADD3 R31, P3, R31, R29, RZ ;  /* 0x0000001d1f1f7210 */ /* 0x000fca0007f7e0ff */
[----:B------:R-:W-:Y:S01]  /*6adf0*/  IMAD.X R34, R34, 0x1, R0, P3 ;  /* 0x0000000122227824 */ /* 0x000fe200018e0600 */
[----:B------:R3:W-:Y:S01]  /*6ae00*/  STL [R1+0x16c8], R31 ;  /* 0x0016c81f01007387 */ /* 0x0007e20000100800 */
[----:B-1----:R-:W-:-:S03]  /*6ae10*/  IMAD.MOV.U32 R22, RZ, RZ, R31 ;  /* 0x000000ffff167224 */ /* 0x002fc600078e001f */
[----:B------:R1:W-:Y:S01]  /*6ae20*/  STL [R1+0x16c4], R34 ;  /* 0x0016c42201007387 */ /* 0x0003e20000100800 */
[----:B------:R-:W-:-:S05]  /*6ae30*/  MOV R23, R34 ;  /* 0x0000002200177202 */ /* 0x000fca0000000f00 */
[----:B------:R1:W-:Y:S01]  /*6ae40*/  LDGSTS.E [R21+0xe200], [R22.64], P1 ;  /* 0x0e20000016157fae */ /* 0x0003e20008921844 */
[----:B---3--:R-:W-:-:S05]  /*6ae50*/  IADD3 R24, P4, R24, R29, RZ ;  /* 0x0000001d18187210 */ /* 0x008fca0007f9e0ff */
[----:B------:R-:W-:Y:S01]  /*6ae60*/  IMAD.X R28, R28, 0x1, R0, P4 ;  /* 0x000000011c1c7824 */ /* 0x000fe200020e0600 */
[----:B------:R-:W-:Y:S01]  /*6ae70*/  STL [R1+0x1680], R24 ;  /* 0x0016801801007387 */ /* 0x000fe20000100800 */
[----:B------:R-:W2:Y:S03]  /*6ae80*/  LDL.LU R38, [R1+0x1644] ;  /* 0x0016440001267983 */ /* 0x000ea60000300800 */
[----:B------:R1:W-:Y:S01]  /*6ae90*/  STL [R1+0x167c], R28 ;  /* 0x00167c1c01007387 */ /* 0x0003e20000100800 */
[----:B------:R-:W2:Y:S02]  /*6aea0*/  LDL.LU R31, [R1+0x15fc] ;  /* 0x0015fc00011f7983 */ /* 0x000ea40000300800 */
[----:B-1----:R-:W-:Y:S01]  /*6aeb0*/  IMAD.MOV.U32 R23, RZ, RZ, R28 ;  /* 0x000000ffff177224 */ /* 0x002fe200078e001c */
[----:B------:R-:W2:Y:S01]  /*6aec0*/  LDL.LU R34, [R1+0x1604] ;  /* 0x0016040001227983 */ /* 0x000ea20000300800 */
[----:B------:R-:W-:-:S05]  /*6aed0*/  IMAD.MOV.U32 R22, RZ, RZ, R24 ;  /* 0x000000ffff167224 */ /* 0x000fca00078e0018 */
[----:B------:R1:W-:Y:S04]  /*6aee0*/  LDGSTS.E [R21+0xf000], [R22.64], P2 ;  /* 0x0f00000016157fae */ /* 0x0003e80009121844 */
[----:B------:R-:W2:Y:S01]  /*6aef0*/  LDL.LU R28, [R1+0x1608] ;  /* 0x00160800011c7983 */ /* 0x000ea20000300800 */
[----:B------:R-:W2:Y:S02]  /*6af00*/  LDL.LU R36, [R1+0x15bc] ;  /* 0x0015bc0001247983 */ /* 0x000ea40000300800 */
[----:B------:R-:W2:Y:S02]  /*6af10*/  LDL.LU R24, [R1+0x15c0] ;  /* 0x0015c00001187983 */ /* 0x000ea40000300800 */
[-C--:B--2---:R-:W-:Y:S02]  /*6af20*/  IADD3 R30, P3, R30, R29.reuse, RZ ;  /* 0x0000001d1e1e7210 */ /* 0x084fe40007f7e0ff */
[----:B----4-:R-:W-:-:S03]  /*6af30*/  IADD3 R25, P4, R25, R29, RZ ;  /* 0x0000001d19197210 */ /* 0x010fc60007f9e0ff */
[----:B------:R-:W-:Y:S01]  /*6af40*/  STL [R1+0x1688], R30 ;  /* 0x0016881e01007387 */ /* 0x000fe20000100800 */
[----:B-1----:R-:W-:Y:S02]  /*6af50*/  IMAD.MOV.U32 R22, RZ, RZ, R30 ;  /* 0x000000ffff167224 */ /* 0x002fe400078e001e */
[----:B------:R-:W-:Y:S01]  /*6af60*/  IMAD.X R35, R35, 0x1, R0, P3 ;  /* 0x0000000123237824 */ /* 0x000fe200018e0600 */
[----:B------:R-:W-:-:S03]  /*6af70*/  IADD3.X R27, R27, R0, RZ, P4, !PT ;  /* 0x000000001b1b7210 */ /* 0x000fc600027fe4ff */
[----:B------:R-:W-:Y:S01]  /*6af80*/  IMAD.MOV.U32 R23, RZ, RZ, R35 ;  /* 0x000000ffff177224 */ /* 0x000fe200078e0023 */
[----:B------:R1:W-:Y:S01]  /*6af90*/  STL [R1+0x1684], R35 ;  /* 0x0016842301007387 */ /* 0x0003e20000100800 */
[----:B------:R-:W-:Y:S02]  /*6afa0*/  STL [R1+0x1640], R25 ;  /* 0x0016401901007387 */ /* 0x000fe40000100800 */
[----:B------:R2:W-:Y:S01]  /*6afb0*/  STL [R1+0x163c], R27 ;  /* 0x00163c1b01007387 */ /* 0x0005e20000100800 */
[----:B------:R4:W-:Y:S04]  /*6afc0*/  LDGSTS.E [R21+0xf200], [R22.64], P2 ;  /* 0x0f20000016157fae */ /* 0x0009e80009121844 */
[----:B-1----:R-:W3:Y:S01]  /*6afd0*/  LDL.LU R35, [R1+0x15c4] ;  /* 0x0015c40001237983 */ /* 0x002ee20000300800 */
[----:B------:R-:W3:Y:S01]  /*6afe0*/  LDL.LU R30, [R1+0x15c8] ;  /* 0x0015c800011e7983 */ /* 0x000ee20000300800 */
[----:B----4-:R-:W-:Y:S01]  /*6aff0*/  MOV R23, R27 ;  /* 0x0000001b00177202 */ /* 0x010fe20000000f00 */
[----:B------:R-:W-:Y:S01]  /*6b000*/  IMAD.MOV.U32 R22, RZ, RZ, R25 ;  /* 0x000000ffff167224 */ /* 0x000fe200078e0019 */
[----:B--2---:R-:W2:Y:S01]  /*6b010*/  LDL.LU R27, [R1+0x1384] ;  /* 0x00138400011b7983 */ /* 0x004ea20000300800 */
[----:B------:R-:W4:Y:S01]  /*6b020*/  LDL.LU R25, [R1+0x1388] ;  /* 0x0013880001197983 */ /* 0x000f220000300800 */
[----:B------:R-:W-:-:S04]  /*6b030*/  ISETP.GT.AND P1, PT, R3, 0x40, PT ;  /* 0x000000400300780c */ /* 0x000fc80003f24270 */
[----:B------:R-:W-:-:S04]  /*6b040*/  SEL R20, RZ, 0x4, !P1 ;  /* 0x00000004ff147807 */ /* 0x000fc80004800000 */
[----:B------:R-:W-:Y:S02]  /*6b050*/  SEL R20, R20, RZ, !P0 ;  /* 0x000000ff14147207 */ /* 0x000fe40004000000 */
[----:B------:R-:W-:Y:S02]  /*6b060*/  ISETP.GT.AND P2, PT, R3, 0x44, PT ;  /* 0x000000440300780c */ /* 0x000fe40003f44270 */
[----:B------:R-:W-:Y:S02]  /*6b070*/  ISETP.NE.U32.AND P1, PT, R20, RZ, PT ;  /* 0x000000ff1400720c */ /* 0x000fe40003f25070 */
[-C--:B------:R-:W-:Y:S01]  /*6b080*/  IADD3 R37, P3, R37, R29.reuse, RZ ;  /* 0x0000001d25257210 */ /* 0x080fe20007f7e0ff */
[----:B------:R-:W-:Y:S01]  /*6b090*/  SEL R20, RZ, 0x4, !P2 ;  /* 0x00000004ff147807 */ /* 0x000fe20005000000 */
[----:B------:R-:W-:-:S03]  /*6b0a0*/  IADD3 R26, P4, R26, R29, RZ ;  /* 0x0000001d1a1a7210 */ /* 0x000fc60007f9e0ff */
[----:B------:R-:W-:-:S04]  /*6b0b0*/  SEL R20, R20, RZ, !P0 ;  /* 0x000000ff14147207 */ /* 0x000fc80004000000 */
[----:B------:R-:W-:Y:S02]  /*6b0c0*/  ISETP.NE.U32.AND P2, PT, R20, RZ, PT ;  /* 0x000000ff1400720c */ /* 0x000fe40003f45070 */
[----:B------:R1:W-:Y:S04]  /*6b0d0*/  LDGSTS.E [R21+0x10000], [R22.64], P1 ;  /* 0x1000000016157fae */ /* 0x0003e80008921844 */
[----:B------:R-:W-:Y:S01]  /*6b0e0*/  STL [R1+0x1648], R37 ;  /* 0x0016482501007387 */ /* 0x000fe20000100800 */
[----:B-1----:R-:W-:Y:S02]  /*6b0f0*/  IMAD.MOV.U32 R22, RZ, RZ, R37 ;  /* 0x000000ffff167224 */ /* 0x002fe400078e0025 */
[----:B------:R-:W-:-:S05]  /*6b100*/  IMAD.X R38, R38, 0x1, R0, P3 ;  /* 0x0000000126267824 */ /* 0x000fca00018e0600 */
[----:B------:R-:W-:Y:S01]  /*6b110*/  MOV R23, R38 ;  /* 0x0000002600177202 */ /* 0x000fe20000000f00 */
[--C-:B------:R-:W-:Y:S01]  /*6b120*/  IMAD.X R31, R31, 0x1, R0.reuse, P4 ;  /* 0x000000011f1f7824 */ /* 0x100fe200020e0600 */
[----:B------:R-:W-:Y:S04]  /*6b130*/  STL [R1+0x1644], R38 ;  /* 0x0016442601007387 */ /* 0x000fe80000100800 */
[----:B------:R1:W-:Y:S01]  /*6b140*/  LDGSTS.E [R21+0x10200], [R22.64], P1 ;  /* 0x1020000016157fae */ /* 0x0003e20008921844 */
[----:B------:R-:W-:Y:S02]  /*6b150*/  ISETP.GT.AND P1, PT, R3, 0x48, PT ;  /* 0x000000480300780c */ /* 0x000fe40003f24270 */
[-C--:B------:R-:W-:Y:S01]  /*6b160*/  IADD3 R28, P3, R28, R29.reuse, RZ ;  /* 0x0000001d1c1c7210 */ /* 0x080fe20007f7e0ff */
[----:B------:R-:W-:Y:S01]  /*6b170*/  STL [R1+0x1600], R26 ;  /* 0x0016001a01007387 */ /* 0x000fe20000100800 */
[----:B------:R-:W-:Y:S01]  /*6b180*/  IADD3 R24, P4, R24, R29, RZ ;  /* 0x0000001d18187210 */ /* 0x000fe20007f9e0ff */
[----:B------:R1:W-:Y:S02]  /*6b190*/  STL [R1+0x15fc], R31 ;  /* 0x0015fc1f01007387 */ /* 0x0003e40000100800 */
[----:B------:R-:W-:-:S02]  /*6b1a0*/  IMAD.X R34, R34, 0x1, R0, P3 ;  /* 0x0000000122227824 */ /* 0x000fc400018e0600 */
[----:B-1----:R-:W-:Y:S02]  /*6b1b0*/  IMAD.MOV.U32 R22, RZ, RZ, R26 ;  /* 0x000000ffff167224 */ /* 0x002fe400078e001a */
[----:B------:R-:W-:Y:S01]  /*6b1c0*/  IMAD.MOV.U32 R23, RZ, RZ, R31 ;  /* 0x000000ffff177224 */ /* 0x000fe200078e001f */
[----:B------:R-:W-:Y:S02]  /*6b1d0*/  SEL R20, RZ, 0x4, !P1 ;  /* 0x00000004ff147807 */ /* 0x000fe40004800000 */
[----:B------:R-:W-:Y:S01]  /*6b1e0*/  IADD3.X R36, R36, R0, RZ, P4, !PT ;  /* 0x0000000024247210 */ /* 0x000fe200027fe4ff */
[----:B------:R-:W2:Y:S01]  /*6b1f0*/  LDL.LU R31, [R1+0x1390] ;  /* 0x00139000011f7983 */ /* 0x000ea20000300800 */
[----:B------:R-:W2:Y:S02]  /*6b200*/  LDL.LU R26, [R1+0x13c8] ;  /* 0x0013c800011a7983 */ /* 0x000ea40000300800 */
[----:B------:R-:W-:Y:S01]  /*6b210*/  STL [R1+0x1608], R28 ;  /* 0x0016081c01007387 */ /* 0x000fe20000100800 */
[----:B------:R1:W-:Y:S01]  /*6b220*/  LDGSTS.E [R21+0x11000], [R22.64], P2 ;  /* 0x1100000016157fae */ /* 0x0003e20009121844 */
[----:B------:R1:W-:Y:S02]  /*6b230*/  STL [R1+0x1604], R34 ;  /* 0x0016042201007387 */ /* 0x0003e40000100800 */
[----:B------:R1:W-:Y:S01]  /*6b240*/  STL [R1+0x15c0], R24 ;  /* 0x0015c01801007387 */ /* 0x0003e20000100800 */
[----:B------:R-:W-:-:S04]  /*6b250*/  SEL R20, R20, RZ, !P0 ;  /* 0x000000ff14147207 */ /* 0x000fc80004000000 */
[----:B------:R-:W-:Y:S01]  /*6b260*/  ISETP.NE.U32.AND P1, PT, R20, RZ, PT ;  /* 0x000000ff1400720c */ /* 0x000fe20003f25070 */
[----:B-1----:R-:W-:Y:S02]  /*6b270*/  IMAD.MOV.U32 R23, RZ, RZ, R34 ;  /* 0x000000ffff177224 */ /* 0x002fe400078e0022 */
[----:B------:R-:W2:Y:S01]  /*6b280*/  LDL.LU R34, [R1+0x138c] ;  /* 0x00138c0001227983 */ /* 0x000ea20000300800 */
[----:B------:R-:W-:Y:S02]  /*6b290*/  IMAD.MOV.U32 R22, RZ, RZ, R28 ;  /* 0x000000ffff167224 */ /* 0x000fe400078e001c */
[----:B------:R-:W-:Y:S02]  /*6b2a0*/  STL [R1+0x15bc], R36 ;  /* 0x0015bc2401007387 */ /* 0x000fe40000100800 */
[----:B------:R-:W2:Y:S01]  /*6b2b0*/  LDL.LU R28, [R1+0x13c4] ;  /* 0x0013c400011c7983 */ /* 0x000ea20000300800 */
[----:B------:R-:W2:Y:S04]  /*6b2c0*/  LDL.LU R37, [R1+0x13d0] ;  /* 0x0013d00001257983 */ /* 0x000ea80000300800 */
[----:B------:R1:W-:Y:S02]  /*6b2d0*/  LDGSTS.E [R21+0x11200], [R22.64], P2 ;  /* 0x1120000016157fae */ /* 0x0003e40009121844 */
[----:B-1----:R-:W-:Y:S01]  /*6b2e0*/  IMAD.MOV.U32 R22, RZ, RZ, R24 ;  /* 0x000000ffff167224 */ /* 0x002fe200078e0018 */
[----:B------:R-:W-:Y:S01]  /*6b2f0*/  MOV R23, R36 ;  /* 0x0000002400177202 */ /* 0x000fe20000000f00 */
[----:B------:R-:W2:Y:S04]  /*6b300*/  LDL.LU R24, [R1+0x1408] ;  /* 0x0014080001187983 */ /* 0x000ea80000300800 */
[----:B------:R1:W-:Y:S01]  /*6b310*/  LDGSTS.E [R21+0x12000], [R22.64], P1 ;  /* 0x1200000016157fae */ /* 0x0003e20008921844 */
[----:B---3--:R-:W-:-:S05]  /*6b320*/  IADD3 R30, P3, R30, R29, RZ ;  /* 0x0000001d1e1e7210 */ /* 0x008fca0007f7e0ff */
[----:B------:R-:W-:Y:S01]  /*6b330*/  IMAD.X R35, R35, 0x1, R0, P3 ;  /* 0x0000000123237824 */ /* 0x000fe200018e0600 */
[----:B----4-:R-:W-:Y:S01]  /*6b340*/  IADD3 R25, P4, R25, R29, RZ ;  /* 0x0000001d19197210 */ /* 0x010fe20007f9e0ff */
[----:B------:R3:W-:Y:S03]  /*6b350*/  STL [R1+0x15c8], R30 ;  /* 0x0015c81e01007387 */ /* 0x0007e60000100800 */
[----:B------:R4:W-:Y:S02]  /*6b360*/  STL [R1+0x15c4], R35 ;  /* 0x0015c42301007387 */ /* 0x0009e40000100800 */
[----:B-1----:R-:W-:Y:S01]  /*6b370*/  IMAD.MOV.U32 R22, RZ, RZ, R30 ;  /* 0x000000ffff167224 */ /* 0x002fe200078e001e */
[----:B------:R-:W-:Y:S01]  /*6b380*/  MOV R23, R35 ;  /* 0x0000002300177202 */ /* 0x000fe20000000f00 */
[----:B--2---:R-:W-:Y:S01]  /*6b390*/  IMAD.X R27, R27, 0x1, R0, P4 ;  /* 0x000000011b1b7824 */ /* 0x004fe200020e0600 */
[----:B------:R1:W-:Y:S01]  /*6b3a0*/  STL [R1+0x1388], R25 ;  /* 0x0013881901007387 */ /* 0x0003e20000100800 */
[----:B------:R-:W2:Y:S03]  /*6b3b0*/  LDL.LU R38, [R1+0x13cc] ;  /* 0x0013cc0001267983 */ /* 0x000ea60000300800 */
[----:B------:R1:W-:Y:S04]  /*6b3c0*/  LDGSTS.E [R21+0x12200], [R22.64], P1 ;  /* 0x1220000016157fae */ /* 0x0003e80008921844 */
[----:B------:R1:W-:Y:S01]  /*6b3d0*/  STL [R1+0x1384], R27 ;  /* 0x0013841b01007387 */ /* 0x0003e20000100800 */
[----:B---3--:R-:W3:Y:S02]  /*6b3e0*/  LDL.LU R30, [R1+0x1404] ;  /* 0x00140400011e7983 */ /* 0x008ee40000300800 */
[----:B----4-:R-:W4:Y:S02]  /*6b3f0*/  LDL.LU R35, [R1+0x140c] ;  /* 0x00140c0001237983 */ /* 0x010f240000300800 */
[----:B-1----:R-:W-:-:S02]  /*6b400*/  IMAD.MOV.U32 R22, RZ, RZ, R25 ;  /* 0x000000ffff167224 */ /* 0x002fc400078e0019 */
[----:B------:R-:W4:Y:S01]  /*6b410*/  LDL.LU R25, [R1+0x1410] ;  /* 0x0014100001197983 */ /* 0x000f220000300800 */
[----:B------:R-:W-:Y:S02]  /*6b420*/  IMAD.MOV.U32 R23, RZ, RZ, R27 ;  /* 0x000000ffff177224 */ /* 0x000fe400078e001b */
[----:B------:R-:W4:Y:S02]  /*6b430*/  LDL.LU R36, [R1+0x1444] ;  /* 0x0014440001247983 */ /* 0x000f240000300800 */
[----:B------:R-:W4:Y:S01]  /*6b440*/  LDL.LU R27, [R1+0x1448] ;  /* 0x00144800011b7983 */ /* 0x000f220000300800 */
        /* <DEDUP_REMOVED lines=8> */
[----:B------:R-:W-:Y:S02]  /*6b4d0*/  ISETP.NE.U32.AND P1, PT, R20, RZ, PT ;  /* 0x000000ff1400720c */ /* 0x000fe40003f25070 */
[-C--:B------:R-:W-:Y:S02]  /*6b4e0*/  IADD3 R31, P3, R31, R29.reuse, RZ ;  /* 0x0000001d1f1f7210 */ /* 0x080fe40007f7e0ff */
[----:B------:R-:W-:-:S03]  /*6b4f0*/  IADD3 R26, P4, R26, R29, RZ ;  /* 0x0000001d1a1a7210 */ /* 0x000fc60007f9e0ff */
[----:B-1----:R-:W-:Y:S01]  /*6b500*/  IMAD.MOV.U32 R22, RZ, RZ, R31 ;  /* 0x000000ffff167224 */ /* 0x002fe200078e001f */
[----:B------:R-:W-:Y:S01]  /*6b510*/  STL [R1+0x1390], R31 ;  /* 0x0013901f01007387 */ /* 0x000fe20000100800 */
[----:B------:R-:W-:Y:S01]  /*6b520*/  IMAD.X R34, R34, 0x1, R0, P3 ;  /* 0x0000000122227824 */ /* 0x000fe200018e0600 */
[----:B------:R-:W-:-:S03]  /*6b530*/  IADD3.X R28, R28, R0, RZ, P4, !PT ;  /* 0x000000001c1c7210 */ /* 0x000fc600027fe4ff */
[----:B------:R-:W-:Y:S01]  /*6b540*/  IMAD.MOV.U32 R23, RZ, RZ, R34 ;  /* 0x000000ffff177224 */ /* 0x000fe200078e0022 */
[----:B------:R1:W-:Y:S01]  /*6b550*/  STL [R1+0x138c], R34 ;  /* 0x00138c2201007387 */ /* 0x0003e20000100800 */
[----:B------:R-:W-:Y:S02]  /*6b560*/  STL [R1+0x13c8], R26 ;  /* 0x0013c81a01007387 */ /* 0x000fe40000100800 */
[----:B------:R1:W-:Y:S01]  /*6b570*/  STL [R1+0x13c4], R28 ;  /* 0x0013c41c01007387 */ /* 0x0003e20000100800 */
[----:B------:R1:W-:Y:S01]  /*6b580*/  LDGSTS.E [R21+0x13200], [R22.64], P2 ;  /* 0x1320000016157fae */ /* 0x0003e20009121844 */
[----:B------:R-:W-:-:S03]  /*6b590*/  ISETP.GT.AND P2, PT, R3, 0x54, PT ;  /* 0x000000540300780c */ /* 0x000fc60003f44270 */
[----:B-1----:R-:W4:Y:S01]  /*6b5a0*/  LDL.LU R34, [R1+0x144c] ;  /* 0x00144c0001227983 */ /* 0x002f220000300800 */
[----:B------:R-:W4:Y:S01]  /*6b5b0*/  LDL.LU R31, [R1+0x1450] ;  /* 0x00145000011f7983 */ /* 0x000f220000300800 */
[----:B------:R-:W-:Y:S02]  /*6b5c0*/  SEL R20, RZ, 0x4, !P2 ;  /* 0x00000004ff147807 */ /* 0x000fe40005000000 */
[----:B------:R-:W-:Y:S02]  /*6b5d0*/  IADD3 R37, P3, R37, R29, RZ ;  /* 0x0000001d25257210 */ /* 0x000fe40007f7e0ff */
[----:B------:R-:W-:Y:S01]  /*6b5e0*/  MOV R23, R28 ;  /* 0x0000001c00177202 */ /* 0x000fe20000000f00 */
[----:B------:R-:W-:Y:S01]  /*6b5f0*/  IMAD.MOV.U32 R22, RZ, RZ, R26 ;  /* 0x000000ffff167224 */ /* 0x000fe200078e001a */
[----:B------:R-:W4:Y:S01]  /*6b600*/  LDL.LU R28, [R1+0x1484] ;  /* 0x00148400011c7983 */ /* 0x000f220000300800 */
[----:B------:R-:W4:Y:S01]  /*6b610*/  LDL.LU R26, [R1+0x1488] ;  /* 0x00148800011a7983 */ /* 0x000f220000300800 */
[----:B------:R-:W-:-:S02]  /*6b620*/  SEL R20, R20, RZ, !P0 ;  /* 0x000000ff14147207 */ /* 0x000fc40004000000 */
[----:B------:R-:W-:Y:S01]  /*6b630*/  IADD3 R24, P4, R24, R29, RZ ;  /* 0x0000001d18187210 */ /* 0x000fe20007f9e0ff */
[----:B------:R1:W-:Y:S01]  /*6b640*/  LDGSTS.E [R21+0x14000], [R22.64], P1 ;  /* 0x1400000016157fae */ /* 0x0003e20008921844 */
[----:B------:R-:W-:-:S03]  /*6b650*/  ISETP.NE.U32.AND P2, PT, R20, RZ, PT ;  /* 0x000000ff1400720c */ /* 0x000fc60003f45070 */
[----:B------:R-:W-:Y:S01]  /*6b660*/  STL [R1+0x13d0], R37 ;  /* 0x0013d02501007387 */ /* 0x000fe20000100800 */
[----:B-1----:R-:W-:Y:S02]  /*6b670*/  IMAD.MOV.U32 R22, RZ, RZ, R37 ;  /* 0x000000ffff167224 */ /* 0x002fe400078e0025 */
[--C-:B--2---:R-:W-:Y:S02]  /*6b680*/  IMAD.X R38, R38, 0x1, R0.reuse, P3 ;  /* 0x0000000126267824 */ /* 0x104fe400018e0600 */
[----:B---3--:R-:W-:-:S03]  /*6b690*/  IMAD.X R30, R30, 0x1, R0, P4 ;  /* 0x000000011e1e7824 */ /* 0x008fc600020e0600 */
[----:B------:R-:W-:Y:S01]  /*6b6a0*/  MOV R23, R38 ;  /* 0x0000002600177202 */ /* 0x000fe20000000f00 */
[----:B------:R-:W-:Y:S01]  /*6b6b0*/  STL [R1+0x13cc], R38 ;  /* 0x0013cc2601007387 */ /* 0x000fe20000100800 */
[----:B------:R-:W-:Y:S02]  /*6b6c0*/  STL [R1+0x1408], R24 ;  /* 0x0014081801007387 */ /* 0x000fe40000100800 */
[----:B------:R1:W-:Y:S01]  /*6b6d0*/  STL [R1+0x1404], R30 ;  /* 0x0014041e01007387 */ /* 0x0003e20000100800 */
[----:B------:R2:W-:Y:S01]  /*6b6e0*/  LDGSTS.E [R21+0x14200], [R22.64], P1 ;  /* 0x1420000016157fae */ /* 0x0005e20008921844 */
[-C--:B----4-:R-:W-:Y:S02]  /*6b6f0*/  IADD3 R25, P3, R25, R29.reuse, RZ ;  /* 0x0000001d19197210 */ /* 0x090fe40007f7e0ff */
[----:B------:R-:W-:-:S03]  /*6b700*/  IADD3 R27, P4, R27, R29, RZ ;  /* 0x0000001d1b1b7210 */ /* 0x000fc60007f9e0ff */
[----:B------:R-:W-:Y:S02]  /*6b710*/  IMAD.X R35, R35, 0x1, R0, P3 ;  /* 0x0000000123237824 */ /* 0x000fe400018e0600 */
[----:B--2---:R-:W-:Y:S02]  /*6b720*/  IMAD.MOV.U32 R22, RZ, RZ, R24 ;  /* 0x000000ffff167224 */ /* 0x004fe400078e0018 */
[----:B------:R-:W-:Y:S01]  /*6b730*/  IMAD.MOV.U32 R23, RZ, RZ, R30 ;  /* 0x000000ffff177224 */ /* 0x000fe200078e001e */
[----:B------:R-:W-:Y:S01]  /*6b740*/  IADD3.X R36, R36, R0, RZ, P4, !PT ;  /* 0x0000000024247210 */ /* 0x000fe200027fe4ff */
[----:B-1----:R-:W2:Y:S01]  /*6b750*/  LDL.LU R30, [R1+0x1490] ;  /* 0x00149000011e7983 */ /* 0x002ea20000300800 */
[----:B------:R-:W3:Y:S02]  /*6b760*/  LDL.LU R24, [R1+0x14c8] ;  /* 0x0014c80001187983 */ /* 0x000ee40000300800 */
[----:B------:R-:W-:Y:S01]  /*6b770*/  STL [R1+0x1410], R25 ;  /* 0x0014101901007387 */ /* 0x000fe20000100800 */
[----:B------:R1:W-:Y:S01]  /*6b780*/  LDGSTS.E [R21+0x15000], [R22.64], P2 ;  /* 0x1500000016157fae */ /* 0x0003e20009121844 */
[----:B------:R4:W-:Y:S02]  /*6b790*/  STL [R1+0x140c], R35 ;  /* 0x00140c2301007387 */ /* 0x0009e40000100800 */
[----:B------:R1:W-:Y:S02]  /*6b7a0*/  STL [R1+0x1448], R27 ;  /* 0x0014481b01007387 */ /* 0x0003e40000100800 */
[----:B-1----:R-:W-:-:S02]  /*6b7b0*/  IMAD.MOV.U32 R23, RZ, RZ, R35 ;  /* 0x000000ffff177224 */ /* 0x002fc400078e0023 */
[----:B------:R-:W-:Y:S01]  /*6b7c0*/  IMAD.MOV.U32 R22, RZ, RZ, R25 ;  /* 0x000000ffff167224 */ /* 0x000fe200078e0019 */
[----:B----4-:R-:W4:Y:S01]  /*6b7d0*/  LDL.LU R35, [R1+0x148c] ;  /* 0x00148c0001237983 */ /* 0x010f220000300800 */
        /* <DEDUP_REMOVED lines=17> */
[--C-:B------:R-:W-:Y:S01]  /*6b8f0*/  IMAD.X R34, R34, 0x1, R0.reuse, P3 ;  /* 0x0000000122227824 */ /* 0x100fe200018e0600 */
[----:B------:R-:W-:Y:S01]  /*6b900*/  IADD3 R26, P4, R26, R29, RZ ;  /* 0x0000001d1a1a7210 */ /* 0x000fe20007f9e0ff */
[----:B------:R1:W-:Y:S03]  /*6b910*/  STL [R1+0x1450], R31 ;  /* 0x0014501f01007387 */ /* 0x0003e60000100800 */
[----:B------:R1:W-:Y:S02]  /*6b920*/  STL [R1+0x144c], R34 ;  /* 0x00144c2201007387 */ /* 0x0003e40000100800 */
[----:B-1----:R-:W-:Y:S01]  /*6b930*/  IMAD.MOV.U32 R22, RZ, RZ, R31 ;  /* 0x000000ffff167224 */ /* 0x002fe200078e001f */
[----:B------:R-:W-:Y:S01]  /*6b940*/  MOV R23, R34 ;  /* 0x0000002200177202 */ /* 0x000fe20000000f00 */
[----:B------:R-:W-:Y:S01]  /*6b950*/  IMAD.X R28, R28, 0x1, R0, P4 ;  /* 0x000000011c1c7824 */ /* 0x000fe200020e0600 */
[----:B------:R-:W-:Y:S01]  /*6b960*/  STL [R1+0x1488], R26 ;  /* 0x0014881a01007387 */ /* 0x000fe20000100800 */
[----:B------:R-:W4:Y:S03]  /*6b970*/  LDL.LU R38, [R1+0x14cc] ;  /* 0x0014cc0001267983 */ /* 0x000f260000300800 */
[----:B------:R1:W-:Y:S04]  /*6b980*/  LDGSTS.E [R21+0x16200], [R22.64], P1 ;  /* 0x1620000016157fae */ /* 0x0003e80008921844 */
[----:B------:R1:W-:Y:S01]  /*6b990*/  STL [R1+0x1484], R28 ;  /* 0x0014841c01007387 */ /* 0x0003e20000100800 */
[----:B------:R-:W4:Y:S02]  /*6b9a0*/  LDL.LU R31, [R1+0x1504] ;  /* 0x00150400011f7983 */ /* 0x000f240000300800 */
[----:B------:R-:W4:Y:S02]  /*6b9b0*/  LDL.LU R34, [R1+0x150c] ;  /* 0x00150c0001227983 */ /* 0x000f240000300800 */
[----:B-1----:R-:W-:-:S02]  /*6b9c0*/  IMAD.MOV.U32 R23, RZ, RZ, R28 ;  /* 0x000000ffff177224 */ /* 0x002fc400078e001c */
[----:B------:R-:W4:Y:S01]  /*6b9d0*/  LDL.LU R28, [R1+0x1510] ;  /* 0x00151000011c7983 */ /* 0x000f220000300800 */
[----:B------:R-:W-:Y:S02]  /*6b9e0*/  IMAD.MOV.U32 R22, RZ, RZ, R26 ;  /* 0x000000ffff167224 */ /* 0x000fe400078e001a */
[----:B------:R-:W4:Y:S02]  /*6b9f0*/  LDL.LU R36, [R1+0x1544] ;  /* 0x0015440001247983 */ /* 0x000f240000300800 */
[----:B------:R-:W4:Y:S01]  /*6ba00*/  LDL.LU R26, [R1+0x1548] ;  /* 0x00154800011a7983 */ /* 0x000f220000300800 */
[----:B------:R1:W-:Y:S01]  /*6ba10*/  LDGSTS.E [R21+0x17000], [R22.64], P2 ;  /* 0x1700000016157fae */ /* 0x0003e20009121844 */
[-C--:B--2---:R-:W-:Y:S02]  /*6ba20*/  IADD3 R30, P3, R30, R29.reuse, RZ ;  /* 0x0000001d1e1e7210 */ /* 0x084fe40007f7e0ff */
[----:B---3--:R-:W-:-:S03]  /*6ba30*/  IADD3 R24, P4, R24, R29, RZ ;  /* 0x0000001d18187210 */ /* 0x008fc60007f9e0ff */
[----:B------:R-:W-:Y:S01]  /*6ba40*/  STL [R1+0x1490], R30 ;  /* 0x0014901e01007387 */ /* 0x000fe20000100800 */
[----:B-1----:R-:W-:Y:S02]  /*6ba50*/  IMAD.MOV.U32 R22, RZ, RZ, R30 ;  /* 0x000000ffff167224 */ /* 0x002fe400078e001e */
[----:B----4-:R-:W-:Y:S01]  /*6ba60*/  IMAD.X R35, R35, 0x1, R0, P3 ;  /* 0x0000000123237824 */ /* 0x010fe200018e0600 */
[----:B------:R-:W-:-:S04]  /*6ba70*/  IADD3.X R25, R25, R0, RZ, P4, !PT ;  /* 0x0000000019197210 */ /* 0x000fc800027fe4ff */
[----:B------:R1:W-:Y:S01]  /*6ba80*/  STL [R1+0x148c], R35 ;  /* 0x00148c2301007387 */ /* 0x0003e20000100800 */
[----:B------:R-:W-:Y:S02]  /*6ba90*/  STL [R1+0x14c8], R24 ;  /* 0x0014c81801007387 */ /* 0x000fe40000100800 */
[----:B------:R-:W-:Y:S02]  /*6baa0*/  IMAD.MOV.U32 R23, RZ, RZ, R35 ;  /* 0x000000ffff177224 */ /* 0x000fe400078e0023 */
[----:B------:R2:W-:Y:S03]  /*6bab0*/  STL [R1+0x14c4], R25 ;  /* 0x0014c41901007387 */ /* 0x0005e60000100800 */
[----:B------:R3:W-:Y:S04]  /*6bac0*/  LDGSTS.E [R21+0x17200], [R22.64], P2 ;  /* 0x1720000016157fae */ /* 0x0007e80009121844 */
[----:B-1----:R-:W4:Y:S01]  /*6bad0*/  LDL.LU R35, [R1+0x154c] ;  /* 0x00154c0001237983 */ /* 0x002f220000300800 */
[----:B------:R-:W4:Y:S01]  /*6bae0*/  LDL.LU R30, [R1+0x1550] ;  /* 0x00155000011e7983 */ /* 0x000f220000300800 */
[----:B---3--:R-:W-:Y:S01]  /*6baf0*/  MOV R23, R25 ;  /* 0x0000001900177202 */ /* 0x008fe20000000f00 */
[----:B------:R-:W-:Y:S01]  /*6bb00*/  IMAD.MOV.U32 R22, RZ, RZ, R24 ;  /* 0x000000ffff167224 */ /* 0x000fe200078e0018 */
[----:B--2---:R-:W2:Y:S01]  /*6bb10*/  LDL.LU R25, [R1+0x1584] ;  /* 0x0015840001197983 */ /* 0x004ea20000300800 */
[----:B------:R-:W3:Y:S01]  /*6bb20*/  LDL.LU R24, [R1+0x1588] ;  /* 0x0015880001187983 */ /* 0x000ee20000300800 */
[----:B------:R-:W-:-:S04]  /*6bb30*/  ISETP.GT.AND P1, PT, R3, 0x60, PT ;  /* 0x000000600300780c */ /* 0x000fc80003f24270 */
[----:B------:R-:W-:-:S04]  /*6bb40*/  SEL R20, RZ, 0x4, !P1 ;  /* 0x00000004ff147807 */ /* 0x000fc80004800000 */
[----:B------:R-:W-:Y:S02]  /*6bb50*/  SEL R20, R20, RZ, !P0 ;  /* 0x000000ff14147207 */ /* 0x000fe40004000000 */
[----:B------:R-:W-:Y:S02]  /*6bb60*/  ISETP.GT.AND P2, PT, R3, 0x64, PT ;  /* 0x000000640300780c */ /* 0x000fe40003f44270 */
[----:B------:R-:W-:Y:S02]  /*6bb70*/  ISETP.NE.U32.AND P1, PT, R20, RZ, PT ;  /* 0x000000ff1400720c */ /* 0x000fe40003f25070 */
[----:B------:R-:W-:Y:S01]  /*6bb80*/  SEL R20, RZ, 0x4, !P2 ;  /* 0x00000004ff147807 */ /* 0x000fe20005000000 */
[----:B------:R-:W-:-:S03]  /*6bb90*/  IADD3 R37, P3, R37, R29, RZ ;  /* 0x0000001d25257210 */ /* 0x000fc60007f7e0ff */
[----:B------:R-:W-:Y:S02]  /*6bba0*/  SEL R20, R20, RZ, !P0 ;  /* 0x000000ff14147207 */ /* 0x000fe40004000000 */
[----:B------:R-:W-:Y:S02]  /*6bbb0*/  IADD3 R27, P4, R27, R29, RZ ;  /* 0x0000001d1b1b7210 */ /* 0x000fe40007f9e0ff */
[----:B------:R-:W-:-:S03]  /*6bbc0*/  ISETP.NE.U32.AND P2, PT, R20, RZ, PT ;  /* 0x000000ff1400720c */ /* 0x000fc60003f45070 */
[----:B------:R1:W-:Y:S04]  /*6bbd0*/  LDGSTS.E [R21+0x18000], [R22.64], P1 ;  /* 0x1800000016157fae */ /* 0x0003e80008921844 */
[----:B------:R-:W-:Y:S01]  /*6bbe0*/  STL [R1+0x14d0], R37 ;  /* 0x0014d02501007387 */ /* 0x000fe20000100800 */
[----:B-1----:R-:W-:Y:S02]  /*6bbf0*/  IMAD.MOV.U32 R22, RZ, RZ, R37 ;  /* 0x000000ffff167224 */ /* 0x002fe400078e0025 */
[--C-:B------:R-:W-:Y:S02]  /*6bc00*/  IMAD.X R38, R38, 0x1, R0.reuse, P3 ;  /* 0x0000000126267824 */ /* 0x100fe400018e0600 */
[----:B------:R-:W-:-:S03]  /*6bc10*/  IMAD.X R31, R31, 0x1, R0, P4 ;  /* 0x000000011f1f7824 */ /* 0x000fc600020e0600 */
[----:B------:R-:W-:Y:S01]  /*6bc20*/  MOV R23, R38 ;  /* 0x0000002600177202 */ /* 0x000fe20000000f00 */
[----:B------:R-:W-:Y:S01]  /*6bc30*/  STL [R1+0x14cc], R38 ;  /* 0x0014cc2601007387 */ /* 0x000fe20000100800 */
[----:B------:R-:W-:Y:S02]  /*6bc40*/  STL [R1+0x1508], R27 ;  /* 0x0015081b01007387 */ /* 0x000fe40000100800 */
[----:B------:R1:W-:Y:S01]  /*6bc50*/  STL [R1+0x1504], R31 ;  /* 0x0015041f01007387 */ /* 0x0003e20000100800 */
[----:B------:R1:W-:Y:S01]  /*6bc60*/  LDGSTS.E [R21+0x18200], [R22.64], P1 ;  /* 0x1820000016157fae */ /* 0x0003e20008921844 */
[-C--:B------:R-:W-:Y:S02]  /*6bc70*/  IADD3 R28, P3, R28, R29.reuse, RZ ;  /* 0x0000001d1c1c7210 */ /* 0x080fe40007f7e0ff */
[----:B------:R-:W-:-:S03]  /*6bc80*/  IADD3 R26, P4, R26, R29, RZ ;  /* 0x0000001d1a1a7210 */ /* 0x000fc60007f9e0ff */
[----:B------:R-:W-:Y:S02]  /*6bc90*/  IMAD.X R34, R34, 0x1, R0, P3 ;  /* 0x0000000122227824 */ /* 0x000fe400018e0600 */
[----:B-1----:R-:W-:Y:S02]  /*6bca0*/  IMAD.MOV.U32 R22, RZ, RZ, R27 ;  /* 0x000000ffff167224 */ /* 0x002fe400078e001b */
[----:B------:R-:W-:Y:S02]  /*6bcb0*/  IMAD.MOV.U32 R23, RZ, RZ, R31 ;  /* 0x000000ffff177224 */ /* 0x000fe400078e001f */
[----:B------:R-:W2:Y:S01]  /*6bcc0*/  LDL.LU R31, [R1+0x1590] ;  /* 0x00159000011f7983 */ /* 0x000ea20000300800 */
[----:B------:R-:W2:Y:S01]  /*6bcd0*/  LDL.LU R27, [R1+0x1340] ;  /* 0x00134000011b7983 */ /* 0x000ea20000300800 */
[----:B------:R-:W-:Y:S01]  /*6bce0*/  ISETP.GT.AND P1, PT, R3, 0x68, PT ;  /* 0x000000680300780c */ /* 0x000fe20003f24270 */
[----:B------:R-:W-:Y:S01]  /*6bcf0*/  STL [R1+0x1510], R28 ;  /* 0x0015101c01007387 */ /* 0x000fe20000100800 */
[----:B------:R1:W-:Y:S01]  /*6bd00*/  LDGSTS.E [R21+0x19000], [R22.64], P2 ;  /* 0x1900000016157fae */ /* 0x0003e20009121844 */
[----:B------:R-:W-:-:S03]  /*6bd10*/  IADD3.X R36, R36, R0, RZ, P4, !PT ;  /* 0x0000000024247210 */ /* 0x000fc600027fe4ff */
[----:B------:R1:W-:Y:S01]  /*6bd20*/  STL [R1+0x150c], R34 ;  /* 0x00150c2201007387 */ /* 0x0003e20000100800 */
[----:B------:R1:W-:Y:S01]  /*6bd30*/  STL [R1+0x1548], R26 ;  /* 0x0015481a01007387 */ /* 0x0003e20000100800 */
[----:B------:R-:W-:Y:S01]  /*6bd40*/  SEL R20, RZ, 0x4, !P1 ;  /* 0x00000004ff147807 */ /* 0x000fe20004800000 */
[----:B-1----:R-:W-:Y:S02]  /*6bd50*/  IMAD.MOV.U32 R23, RZ, RZ, R34 ;  /* 0x000000ffff177224 */ /* 0x002fe400078e0022 */
[----:B------:R-:W2:Y:S01]  /*6bd60*/  LDL.LU R34, [R1+0x158c] ;  /* 0x00158c0001227983 */ /* 0x000ea20000300800 */
[----:B------:R-:W-:Y:S02]  /*6bd70*/  IMAD.MOV.U32 R22, RZ, RZ, R28 ;  /* 0x000000ffff167224 */ /* 0x000fe400078e001c */
[----:B------:R-:W-:Y:S02]  /*6bd80*/  STL [R1+0x1544], R36 ;  /* 0x0015442401007387 */ /* 0x000fe40000100800 */
[----:B------:R-:W2:Y:S01]  /*6bd90*/  LDL.LU R28, [R1+0x133c] ;  /* 0x00133c00011c7983 */ /* 0x000ea20000300800 */
[----:B------:R-:W-:Y:S01]  /*6bda0*/  SEL R20, R20, RZ, !P0 ;  /* 0x000000ff14147207 */ /* 0x000fe20004000000 */
[----:B------:R-:W2:Y:S04]  /*6bdb0*/  LDL.LU R37, [R1+0x1348] ;  /* 0x0013480001257983 */ /* 0x000ea80000300800 */
[----:B------:R1:W-:Y:S01]  /*6bdc0*/  LDGSTS.E [R21+0x19200], [R22.64], P2 ;  /* 0x1920000016157fae */ /* 0x0003e20009121844 */
[----:B------:R-:W-:Y:S01]  /*6bdd0*/  ISETP.NE.U32.AND P1, PT, R20, RZ, PT ;  /* 0x000000ff1400720c */ /* 0x000fe20003f25070 */
[----:B-1----:R-:W-:-:S02]  /*6bde0*/  IMAD.MOV.U32 R22, RZ, RZ, R26 ;  /* 0x000000ffff167224 */ /* 0x002fc400078e001a */
[----:B------:R-:W2:Y:S01]  /*6bdf0*/  LDL.LU R26, [R1+0x1300] ;  /* 0x00130000011a7983 */ /* 0x000ea20000300800 */
[----:B------:R-:W-:-:S09]  /*6be00*/  MOV R23, R36 ;  /* 0x0000002400177202 */ /* 0x000fd20000000f00 */
[----:B------:R1:W-:Y:S01]  /*6be10*/  LDGSTS.E [R21+0x1a000], [R22.64], P1 ;  /* 0x1a00000016157fae */ /* 0x0003e20008921844 */
[----:B----4-:R-:W-:-:S05]  /*6be20*/  IADD3 R30, P3, R30, R29, RZ ;  /* 0x0000001d1e1e7210 */ /* 0x010fca0007f7e0ff */
[----:B------:R-:W-:Y:S01]  /*6be30*/  IMAD.X R35, R35, 0x1, R0, P3 ;  /* 0x0000000123237824 */ /* 0x000fe200018e0600 */
[----:B------:R4:W-:Y:S01]  /*6be40*/  STL [R1+0x1550], R30 ;  /* 0x0015501e01007387 */ /* 0x0009e20000100800 */
[----:B---3--:R-:W-:-:S03]  /*6be50*/  IADD3 R24, P4, R24, R29, RZ ;  /* 0x0000001d18187210 */ /* 0x008fc60007f9e0ff */
[----:B------:R3:W-:Y:S04]  /*6be60*/  STL [R1+0x154c], R35 ;  /* 0x00154c2301007387 */ /* 0x0007e80000100800 */
[----:B------:R-:W-:Y:S01]  /*6be70*/  STL [R1+0x1588], R24 ;  /* 0x0015881801007387 */ /* 0x000fe20000100800 */
[----:B--2---:R-:W-:-:S03]  /*6be80*/  IMAD.X R25, R25, 0x1, R0, P4 ;  /* 0x0000000119197824 */ /* 0x004fc600020e0600 */
[----:B------:R-:W2:Y:S01]  /*6be90*/  LDL.LU R38, [R1+0x1344] ;  /* 0x0013440001267983 */ /* 0x000ea20000300800 */
[----:B-1----:R-:W-:-:S03]  /*6bea0*/  IMAD.MOV.U32 R22, RZ, RZ, R30 ;  /* 0x000000ffff167224 */ /* 0x002fc600078e001e */
[----:B------:R1:W-:Y:S01]  /*6beb0*/  STL [R1+0x1584], R25 ;  /* 0x0015841901007387 */ /* 0x0003e20000100800 */
[----:B----4-:R-:W4:Y:S01]  /*6bec0*/  LDL.LU R30, [R1+0x12fc] ;  /* 0x0012fc00011e7983 */ /* 0x010f220000300800 */
[----:B------:R-:W-:Y:S01]  /*6bed0*/  MOV R23, R35 ;  /* 0x0000002300177202 */ /* 0x000fe20000000f00 */
[----:B------:R-:W4:Y:S01]  /*6bee0*/  LDL.LU R36, [R1+0x1304] ;  /* 0x0013040001247983 */ /* 0x000f220000300800 */
[----:B---3--:R-:W3:Y:S04]  /*6bef0*/  LDL.LU R35, [R1+0x1308] ;  /* 0x0013080001237983 */ /* 0x008ee80000300800 */
[----:B------:R1:W-:Y:S02]  /*6bf00*/  LDGSTS.E [R21+0x1a200], [R22.64], P1 ;  /* 0x1a20000016157fae */ /* 0x0003e40008921844 */
[----:B-1----:R-:W-:-:S02]  /*6bf10*/  IMAD.MOV.U32 R23, RZ, RZ, R25 ;  /* 0x000000ffff177224 */ /* 0x002fc400078e0019 */
[----:B------:R-:W-:Y:S01]  /*6bf20*/  IMAD.MOV.U32 R22, RZ, RZ, R24 ;  /* 0x000000ffff167224 */ /* 0x000fe200078e0018 */
[----:B------:R-:W3:Y:S01]  /*6bf30*/  LDL.LU R25, [R1+0x12bc] ;  /* 0x0012bc0001197983 */ /* 0x000ee20000300800 */
[----:B------:R-:W3:Y:S01]  /*6bf40*/  LDL.LU R24, [R1+0x12c0] ;  /* 0x0012c00001187983 */ /* 0x000ee20000300800 */
        /* <DEDUP_REMOVED lines=17> */
[----:B------:R1:W-:Y:S02]  /*6c060*/  STL [R1+0x1340], R27 ;  /* 0x0013401b01007387 */ /* 0x0003e40000100800 */
[----:B------:R1:W-:Y:S01]  /*6c070*/  STL [R1+0x133c], R28 ;  /* 0x00133c1c01007387 */ /* 0x0003e20000100800 */
[----:B------:R1:W-:Y:S01]  /*6c080*/  LDGSTS.E [R21+0x1b200], [R22.64], P2 ;  /* 0x1b20000016157fae */ /* 0x0003e20009121844 */
[----:B------:R-:W-:-:S03]  /*6c090*/  IADD3 R37, P3, R37, R29, RZ ;  /* 0x0000001d25257210 */ /* 0x000fc60007f7e0ff */
[----:B-1----:R-:W3:Y:S01]  /*6c0a0*/  LDL.LU R34, [R1+0x12c4] ;  /* 0x0012c40001227983 */ /* 0x002ee20000300800 */
[----:B------:R-:W-:-:S03]  /*6c0b0*/  IMAD.MOV.U32 R22, RZ, RZ, R27 ;  /* 0x000000ffff167224 */ /* 0x000fc600078e001b */
[----:B------:R-:W3:Y:S01]  /*6c0c0*/  LDL.LU R27, [R1+0x12c8] ;  /* 0x0012c800011b7983 */ /* 0x000ee20000300800 */
[----:B------:R-:W-:Y:S02]  /*6c0d0*/  MOV R23, R28 ;  /* 0x0000001c00177202 */ /* 0x000fe40000000f00 */
[----:B------:R-:W-:Y:S02]  /*6c0e0*/  ISETP.GT.AND P2, PT, R3, 0x74, PT ;  /* 0x000000740300780c */ /* 0x000fe40003f44270 */
[----:B------:R-:W-:Y:S01]  /*6c0f0*/  IADD3 R26, P4, R26, R29, RZ ;  /* 0x0000001d1a1a7210 */ /* 0x000fe20007f9e0ff */
[----:B------:R-:W3:Y:S01]  /*6c100*/  LDL.LU R31, [R1+0x127c] ;  /* 0x00127c00011f7983 */ /* 0x000ee20000300800 */
[----:B------:R-:W3:Y:S01]  /*6c110*/  LDL.LU R28, [R1+0x1280] ;  /* 0x00128000011c7983 */ /* 0x000ee20000300800 */
[----:B------:R-:W-:Y:S02]  /*6c120*/  SEL R20, RZ, 0x4, !P2 ;  /* 0x00000004ff147807 */ /* 0x000fe40005000000 */
[----:B------:R1:W-:Y:S01]  /*6c130*/  LDGSTS.E [R21+0x1c000], [R22.64], P1 ;  /* 0x1c00000016157fae */ /* 0x0003e20008921844 */
[----:B------:R-:W-:Y:S01]  /*6c140*/  STL [R1+0x1348], R37 ;  /* 0x0013482501007387 */ /* 0x000fe20000100800 */
[----:B------:R-:W-:Y:S01]  /*6c150*/  SEL R20, R20, RZ, !P0 ;  /* 0x000000ff14147207 */ /* 0x000fe20004000000 */
[----:B-1----:R-:W-:-:S03]  /*6c160*/  IMAD.MOV.U32 R22, RZ, RZ, R37 ;  /* 0x000000ffff167224 */ /* 0x002fc600078e0025 */
[----:B------:R-:W-:Y:S01]  /*6c170*/  ISETP.NE.U32.AND P2, PT, R20, RZ, PT ;  /* 0x000000ff1400720c */ /* 0x000fe20003f45070 */
[----:B--2---:R-:W-:-:S05]  /*6c180*/  IMAD.X R38, R38, 0x1, R0, P3 ;  /* 0x0000000126267824 */ /* 0x004fca00018e0600 */
[----:B------:R-:W-:Y:S01]  /*6c190*/  MOV R23, R38 ;  /* 0x0000002600177202 */ /* 0x000fe20000000f00 */
[----:B----4-:R-:W-:Y:S01]  /*6c1a0*/  IMAD.X R30, R30, 0x1, R0, P4 ;  /* 0x000000011e1e7824 */ /* 0x010fe200020e0600 */
[----:B------:R-:W-:Y:S01]  /*6c1b0*/  STL [R1+0x1344], R38 ;  /* 0x0013442601007387 */ /* 0x000fe20000100800 */
[----:B------:R-:W-:Y:S03]  /*6c1c0*/  STL [R1+0x1300], R26 ;  /* 0x0013001a01007387 */ /* 0x000fe60000100800 */
[----:B------:R1:W-:Y:S04]  /*6c1d0*/  LDGSTS.E [R21+0x1c200], [R22.64], P1 ;  /* 0x1c20000016157fae */ /* 0x0003e80008921844 */
[----:B------:R2:W-:Y:S01]  /*6c1e0*/  STL [R1+0x12fc], R30 ;  /* 0x0012fc1e01007387 */ /* 0x0005e20000100800 */
[----:B---3--:R-:W-:Y:S01]  /*6c1f0*/  IADD3 R35, P3, R35, R29, RZ ;  /* 0x0000001d23237210 */ /* 0x008fe20007f7e0ff */
[----:B-1----:R-:W-:-:S02]  /*6c200*/  IMAD.MOV.U32 R23, RZ, RZ, R30 ;  /* 0x000000ffff177224 */ /* 0x002fc400078e001e */
[----:B------:R-:W-:Y:S01]  /*6c210*/  IMAD.MOV.U32 R22, RZ, RZ, R26 ;  /* 0x000000ffff167224 */ /* 0x000fe200078e001a */
[----:B--2---:R-:W2:Y:S01]  /*6c220*/  LDL.LU R30, [R1+0x1284] ;  /* 0x00128400011e7983 */ /* 0x004ea20000300800 */
[----:B------:R-:W3:Y:S02]  /*6c230*/  LDL.LU R26, [R1+0x1288] ;  /* 0x00128800011a7983 */ /* 0x000ee40000300800 */
[----:B------:R-:W-:Y:S01]  /*6c240*/  IMAD.X R36, R36, 0x1, R0, P3 ;  /* 0x0000000124247824 */ /* 0x000fe200018e0600 */
[----:B------:R-:W-:Y:S01]  /*6c250*/  IADD3 R24, P4, R24, R29, RZ ;  /* 0x0000001d18187210 */ /* 0x000fe20007f9e0ff */
[----:B------:R1:W-:Y:S04]  /*6c260*/  LDGSTS.E [R21+0x1d000], [R22.64], P2 ;  /* 0x1d00000016157fae */ /* 0x0003e80009121844 */
[----:B------:R-:W-:Y:S01]  /*6c270*/  STL [R1+0x1308], R35 ;  /* 0x0013082301007387 */ /* 0x000fe20000100800 */
[----:B------:R-:W-:Y:S01]  /*6c280*/  IADD3.X R25, R25, R0, RZ, P4, !PT ;  /* 0x0000000019197210 */ /* 0x000fe200027fe4ff */
[----:B------:R-:W-:Y:S02]  /*6c290*/  STL [R1+0x1304], R36 ;  /* 0x0013042401007387 */ /* 0x000fe40000100800 */
[----:B------:R-:W-:Y:S02]  /*6c2a0*/  STL [R1+0x12c0], R24 ;  /* 0x0012c01801007387 */ /* 0x000fe40000100800 */
[----:B------:R4:W-:Y:S02]  /*6c2b0*/  STL [R1+0x12bc], R25 ;  /* 0x0012bc1901007387 */ /* 0x0009e40000100800 */
[----:B-1----:R-:W-:-:S02]  /*6c2c0*/  IMAD.MOV.U32 R22, RZ, RZ, R35 ;  /* 0x000000ffff167224 */ /* 0x002fc400078e0023 */
[----:B------:R-:W-:-:S05]  /*6c2d0*/  IMAD.MOV.U32 R23, RZ, RZ, R36 ;  /* 0x000000ffff177224 */ /* 0x000fca00078e0024 */
[----:B------:R1:W-:Y:S02]  /*6c2e0*/  LDGSTS.E [R21+0x1d200], [R22.64], P2 ;  /* 0x1d20000016157fae */ /* 0x0003e40009121844 */
[----:B-1----:R-:W-:Y:S01]  /*6c2f0*/  MOV R23, R25 ;  /* 0x0000001900177202 */ /* 0x002fe20000000f00 */
[----:B------:R-:W-:Y:S01]  /*6c300*/  IMAD.MOV.U32 R22, RZ, RZ, R24 ;  /* 0x000000ffff167224 */ /* 0x000fe200078e0018 */
[----:B----4-:R-:W4:Y:S01]  /*6c310*/  LDL.LU R25, [R1+0x1a50] ;  /* 0x001a500001197983 */ /* 0x010f220000300800 */
[----:B------:R-:W4:Y:S01]  /*6c320*/  LDL.LU R24, [R1+0x1a68] ;  /* 0x001a680001187983 */ /* 0x000f220000300800 */
[----:B------:R-:W-:-:S04]  /*6c330*/  ISETP.GT.AND P1, PT, R3, 0x78, PT ;  /* 0x000000780300780c */ /* 0x000fc80003f24270 */
[----:B------:R-:W-:-:S04]  /*6c340*/  SEL R20, RZ, 0x4, !P1 ;  /* 0x00000004ff147807 */ /* 0x000fc80004800000 */
[----:B------:R-:W-:-:S04]  /*6c350*/  SEL R20, R20, RZ, !P0 ;  /* 0x000000ff14147207 */ /* 0x000fc80004000000 */
[----:B------:R-:W-:Y:S02]  /*6c360*/  ISETP.NE.U32.AND P1, PT, R20, RZ, PT ;  /* 0x000000ff1400720c */ /* 0x000fe40003f25070 */
[----:B------:R-:W-:-:S04]  /*6c370*/  ISETP.GT.AND P2, PT, R3, 0x7c, PT ;  /* 0x0000007c0300780c */ /* 0x000fc80003f44270 */
[----:B------:R-:W-:-:S07]  /*6c380*/  SEL R20, RZ, 0x4, !P2 ;  /* 0x00000004ff147807 */ /* 0x000fce0005000000 */
[----:B------:R1:W-:Y:S01]  /*6c390*/  LDGSTS.E [R21+0x1e000], [R22.64], P1 ;  /* 0x1e00000016157fae */ /* 0x0003e20008921844 */
[----:B------:R-:W-:-:S04]  /*6c3a0*/  SEL R20, R20, RZ, !P0 ;  /* 0x000000ff14147207 */ /* 0x000fc80004000000 */
[----:B------:R-:W-:Y:S02]  /*6c3b0*/  ISETP.NE.U32.AND P2, PT, R20, RZ, PT ;  /* 0x000000ff1400720c */ /* 0x000fe40003f45070 */
[----:B------:R-:W-:-:S05]  /*6c3c0*/  IADD3 R27, P3, R27, R29, RZ ;  /* 0x0000001d1b1b7210 */ /* 0x000fca0007f7e0ff */
[--C-:B------:R-:W-:Y:S02]  /*6c3d0*/  IMAD.X R34, R34, 0x1, R0.reuse, P3 ;  /* 0x0000000122227824 */ /* 0x100fe400018e0600 */
[----:B-1----:R-:W-:Y:S01]  /*6c3e0*/  IMAD.MOV.U32 R22, RZ, RZ, R27 ;  /* 0x000000ffff167224 */ /* 0x002fe200078e001b */
[----:B------:R-:W-:Y:S02]  /*6c3f0*/  IADD3 R28, P4, R28, R29, RZ ;  /* 0x0000001d1c1c7210 */ /* 0x000fe40007f9e0ff */
[----:B------:R-:W-:Y:S01]  /*6c400*/  MOV R23, R34 ;  /* 0x0000002200177202 */ /* 0x000fe20000000f00 */
[----:B------:R1:W-:Y:S01]  /*6c410*/  STL [R1+0x12c8], R27 ;  /* 0x0012c81b01007387 */ /* 0x0003e20000100800 */
[----:B------:R1:W-:Y:S02]  /*6c420*/  STL [R1+0x12c4], R34 ;  /* 0x0012c42201007387 */ /* 0x0003e40000100800 */
[----:B------:R1:W-:Y:S02]  /*6c430*/  STL [R1+0x1280], R28 ;  /* 0x0012801c01007387 */ /* 0x0003e40000100800 */
[----:B------:R-:W-:Y:S01]  /*6c440*/  IMAD.X R31, R31, 0x1, R0, P4 ;  /* 0x000000011f1f7824 */ /* 0x000fe200020e0600 */
[----:B------:R1:W-:Y:S04]  /*6c450*/  LDGSTS.E [R21+0x1e200], [R22.64], P1 ;  /* 0x1e20000016157fae */ /* 0x0003e80008921844 */
[----:B------:R-:W4:Y:S01]  /*6c460*/  LDL.LU R39, [R1+0x1a54] ;  /* 0x001a540001277983 */ /* 0x000f220000300800 */
[----:B------:R1:W-:Y:S03]  /*6c470*/  STL [R1+0x127c], R31 ;  /* 0x00127c1f01007387 */ /* 0x0003e60000100800 */
[----:B-1----:R-:W4:Y:S01]  /*6c480*/  LDL.LU R27, [R1+0x1a1c] ;  /* 0x001a1c00011b7983 */ /* 0x002f220000300800 */
[----:B------:R-:W4:Y:S02]  /*6c490*/  LDL.LU R42, [R1+0x1a48] ;  /* 0x001a4800012a7983 */ /* 0x000f240000300800 */
[----:B------:R-:W4:Y:S02]  /*6c4a0*/  LDL.LU R34, [R1+0x1a10] ;  /* 0x001a100001227983 */ /* 0x000f240000300800 */
[----:B------:R-:W-:-:S02]  /*6c4b0*/  IMAD.MOV.U32 R22, RZ, RZ, R28 ;  /* 0x000000ffff167224 */ /* 0x000fc400078e001c */
[----:B------:R-:W1:Y:S01]  /*6c4c0*/  S2R R28, SR_TID.X ;  /* 0x00000000001c7919 */ /* 0x000e620000002100 */
[----:B------:R-:W-:-:S05]  /*6c4d0*/  IMAD.MOV.U32 R23, RZ, RZ, R31 ;  /* 0x000000ffff177224 */ /* 0x000fca00078e001f */
[----:B------:R1:W-:Y:S02]  /*6c4e0*/  LDGSTS.E [R21+0x1f000], [R22.64], P2 ;  /* 0x1f00000016157fae */ /* 0x0003e40009121844 */
[----:B-1----:R-:W-:-:S05]  /*6c4f0*/  LOP3.LUT R28, R28, 0x7f, RZ, 0xc0, !PT ;  /* 0x0000007f1c1c7812 */ /* 0x002fca00078ec0ff */
[----:B------:R-:W-:Y:S01]  /*6c500*/  IMAD.SHL.U32 R28, R28, 0x4, RZ ;  /* 0x000000041c1c7824 */ /* 0x000fe200078e00ff */
[----:B---3--:R-:W-:-:S05]  /*6c510*/  IADD3 R26, P3, R26, R29, RZ ;  /* 0x0000001d1a1a7210 */ /* 0x008fca0007f7e0ff */
[----:B--2---:R-:W-:Y:S01]  /*6c520*/  IMAD.X R30, R30, 0x1, R0, P3 ;  /* 0x000000011e1e7824 */ /* 0x004fe200018e0600 */
[----:B------:R1:W-:Y:S04]  /*6c530*/  STL [R1+0x1288], R26 ;  /* 0x0012881a01007387 */ /* 0x0003e80000100800 */
[----:B------:R2:W-:Y:S01]  /*6c540*/  STL [R1+0x1284], R30 ;  /* 0x0012841e01007387 */ /* 0x0005e20000100800 */
[----:B------:R-:W3:Y:S02]  /*6c550*/  LDL.LU R35, [R1+0x1a08] ;  /* 0x001a080001237983 */ /* 0x000ee40000300800 */
[----:B------:R-:W3:Y:S01]  /*6c560*/  LDL.LU R31, [R1+0x1a14] ;  /* 0x001a1400011f7983 */ /* 0x000ee20000300800 */
[----:B------:R-:W-:Y:S01]  /*6c570*/  MOV R22, R26 ;  /* 0x0000001a00167202 */ /* 0x000fe20000000f00 */
[----:B------:R-:W-:Y:S01]  /*6c580*/  IMAD.MOV.U32 R23, RZ, RZ, R30 ;  /* 0x000000ffff177224 */ /* 0x000fe200078e001e */
[----:B------:R-:W3:Y:S01]  /*6c590*/  LDL.LU R38, [R1+0x19d0] ;  /* 0x0019d00001267983 */ /* 0x000ee20000300800 */
[----:B------:R-:W3:Y:S03]  /*6c5a0*/  LDL.LU R37, [R1+0x19dc] ;  /* 0x0019dc0001257983 */ /* 0x000ee60000300800 */
[----:B------:R2:W-:Y:S01]  /*6c5b0*/  LDGSTS.E [R21+0x1f200], [R22.64], P2 ;  /* 0x1f20000016157fae */ /* 0x0005e20009121844 */
[----:B-1----:R-:W-:-:S02]  /*6c5c0*/  LOP3.LUT R26, R28, 0x20, RZ, 0x3c, !PT ;  /* 0x000000201c1a7812 */ /* 0x002fc400078e3cff */
[----:B----4-:R-:W-:-:S05]  /*6c5d0*/  IADD3 R24, P2, R24, R29, RZ ;  /* 0x0000001d18187210 */ /* 0x010fca0007f5e0ff */
[----:B------:R-:W-:Y:S01]  /*6c5e0*/  IMAD.X R25, R25, 0x1, R0, P2 ;  /* 0x0000000119197824 */ /* 0x000fe200010e0600 */
[----:B------:R1:W-:Y:S04]  /*6c5f0*/  STL [R1+0x1a68], R24 ;  /* 0x001a681801007387 */ /* 0x0003e80000100800 */
[----:B------:R4:W-:Y:S01]  /*6c600*/  STL [R1+0x1a50], R25 ;  /* 0x001a501901007387 */ /* 0x0009e20000100800 */
[----:B------:R-:W3:Y:S02]  /*6c610*/  LDL.LU R36, [R1+0x19c8] ;  /* 0x0019c80001247983 */ /* 0x000ee40000300800 */
[----:B--2---:R-:W2:Y:S01]  /*6c620*/  LDL.LU R30, [R1+0x19d4] ;  /* 0x0019d400011e7983 */ /* 0x004ea20000300800 */
[----:B------:R-:W-:Y:S01]  /*6c630*/  LEA R22, R40, R26, 0x11 ;  /* 0x0000001a28167211 */ /* 0x000fe200078e88ff */
[----:B------:R-:W2:Y:S01]  /*6c640*/  LDL.LU R28, [R1+0x1990] ;  /* 0x00199000011c7983 */ /* 0x000ea20000300800 */
[----:B------:R-:W2:Y:S01]  /*6c650*/  LDL.LU R26, [R1+0x199c] ;  /* 0x00199c00011a7983 */ /* 0x000ea20000300800 */
[----:B------:R-:W-:-:S04]  /*6c660*/  ISETP.GT.AND P1, PT, R3, 0x1, PT ;  /* 0x000000010300780c */ /* 0x000fc80003f24270 */
[----:B------:R-:W-:-:S04]  /*6c670*/  SEL R20, RZ, 0x4, !P1 ;  /* 0x00000004ff147807 */ /* 0x000fc80004800000 */
[----:B------:R-:W-:Y:S02]  /*6c680*/  SEL R20, R20, RZ, !P0 ;  /* 0x000000ff14147207 */ /* 0x000fe40004000000 */
[----:B------:R-:W-:Y:S02]  /*6c690*/  ISETP.GT.AND P2, PT, R3, 0x5, PT ;  /* 0x000000050300780c */ /* 0x000fe40003f44270 */
[----:B------:R-:W-:Y:S02]  /*6c6a0*/  ISETP.NE.U32.AND P1, PT, R20, RZ, PT ;  /* 0x000000ff1400720c */ /* 0x000fe40003f25070 */
[----:B------:R-:W-:-:S04]  /*6c6b0*/  SEL R20, RZ, 0x4, !P2 ;  /* 0x00000004ff147807 */ /* 0x000fc80005000000 */
[----:B------:R-:W-:-:S04]  /*6c6c0*/  SEL R20, R20, RZ, !P0 ;  /* 0x000000ff14147207 */ /* 0x000fc80004000000 */
[----:B------:R-:W-:-:S03]  /*6c6d0*/  ISETP.NE.U32.AND P2, PT, R20, RZ, PT ;  /* 0x000000ff1400720c */ /* 0x000fc60003f45070 */
[----:B------:R1:W-:Y:S01]  /*6c6e0*/  LDGSTS.E [R22+0x400], [R24.64], P1 ;  /* 0x0040000018167fae */ /* 0x0003e20008921844 */
[----:B------:R-:W-:-:S05]  /*6c6f0*/  IADD3 R39, P3, R39, R29, RZ ;  /* 0x0000001d27277210 */ /* 0x000fca0007f7e0ff */
[----:B------:R-:W-:Y:S01]  /*6c700*/  IMAD.X R42, R42, 0x1, R0, P3 ;  /* 0x000000012a2a7824 */ /* 0x000fe200018e0600 */
[----:B------:R-:W-:Y:S01]  /*6c710*/  IADD3 R27, P4, R27, R29, RZ ;  /* 0x0000001d1b1b7210 */ /* 0x000fe20007f9e0ff */
[----:B-1----:R-:W-:-:S03]  /*6c720*/  IMAD.MOV.U32 R24, RZ, RZ, R39 ;  /* 0x000000ffff187224 */ /* 0x002fc600078e0027 */
[----:B----4-:R-:W-:Y:S01]  /*6c730*/  MOV R25, R42 ;  /* 0x0000002a00197202 */ /* 0x010fe20000000f00 */
[----:B------:R-:W-:Y:S01]  /*6c740*/  IMAD.X R34, R34, 0x1, R0, P4 ;  /* 0x0000000122227824 */ /* 0x000fe200020e0600 */
[----:B------:R-:W-:Y:S01]  /*6c750*/  STL [R1+0x1a54], R39 ;  /* 0x001a542701007387 */ /* 0x000fe20000100800 */
[----:B------:R-:W-:Y:S03]  /*6c760*/  STL [R1+0x1a48], R42 ;  /* 0x001a482a01007387 */ /* 0x000fe60000100800 */
[----:B------:R1:W-:Y:S01]  /*6c770*/  LDGSTS.E [R22+0x600], [R24.64], P1 ;  /* 0x0060000018167fae */ /* 0x0003e20008921844 */
[----:B------:R-:W-:Y:S01]  /*6c780*/  STL [R1+0x1a1c], R27 ;  /* 0x001a1c1b01007387 */ /* 0x000fe20000100800 */
[----:B------:R-:W-:Y:S01]  /*6c790*/  ISETP.GT.AND P1, PT, R3, 0x9, PT ;  /* 0x000000090300780c */ /* 0x000fe20003f24270 */
[----:B------:R4:W-:Y:S03]  /*6c7a0*/  STL [R1+0x1a10], R34 ;  /* 0x001a102201007387 */ /* 0x0009e60000100800 */
[----:B------:R-:W-:Y:S01]  /*6c7b0*/  SEL R20, RZ, 0x4, !P1 ;  /* 0x00000004ff147807 */ /* 0x000fe20004800000 */
[----:B-1----:R-:W-:-:S02]  /*6c7c0*/  IMAD.MOV.U32 R24, RZ, RZ, R27 ;  /* 0x000000ffff187224 */ /* 0x002fc400078e001b */
[----:B------:R-:W-:Y:S02]  /*6c7d0*/  IMAD.MOV.U32 R25, RZ, RZ, R34 ;  /* 0x000000ffff197224 */ /* 0x000fe400078e0022 */
[----:B----4-:R-:W2:Y:S01]  /*6c7e0*/  LDL.LU R34, [R1+0x1994] ;  /* 0x0019940001227983 */ /* 0x010ea20000300800 */
[----:B------:R-:W2:Y:S03]  /*6c7f0*/  LDL.LU R27, [R1+0x195c] ;  /* 0x00195c00011b7983 */ /* 0x000ea60000300800 */
[----:B------:R1:W-:Y:S01]  /*6c800*/  LDGSTS.E [R22+0x1400], [R24.64], P2 ;  /* 0x0140000018167fae */ /* 0x0003e20009121844 */
[----:B------:R-:W-:-:S04]  /*6c810*/  SEL R20, R20, RZ, !P0 ;  /* 0x000000ff14147207 */ /* 0x000fc80004000000 */
[----:B------:R-:W-:Y:S02]  /*6c820*/  ISETP.NE.U32.AND P1, PT, R20, RZ, PT ;  /* 0x000000ff1400720c */ /* 0x000fe40003f25070 */
[-C--:B---3--:R-:W-:Y:S02]  /*6c830*/  IADD3 R31, P3, R31, R29.reuse, RZ ;  /* 0x0000001d1f1f7210 */ /* 0x088fe40007f7e0ff */
[----:B------:R-:W-:-:S03]  /*6c840*/  IADD3 R37, P4, R37, R29, RZ ;  /* 0x0000001d25257210 */ /* 0x000fc60007f9e0ff */
[----:B------:R-:W-:Y:S01]  /*6c850*/  IMAD.X R35, R35, 0x1, R0, P3 ;  /* 0x0000000123237824 */ /* 0x000fe200018e0600 */
[----:B------:R-:W-:Y:S01]  /*6c860*/  STL [R1+0x1a14], R31 ;  /* 0x001a141f01007387 */ /* 0x000fe20000100800 */
[----:B------:R-:W-:Y:S02]  /*6c870*/  IADD3.X R38, R38, R0, RZ, P4, !PT ;  /* 0x0000000026267210 */ /* 0x000fe400027fe4ff */
[----:B-1----:R-:W-:Y:S01]  /*6c880*/  IMAD.MOV.U32 R25, RZ, RZ, R35 ;  /* 0x000000ffff197224 */ /* 0x002fe200078e0023 */
[----:B------:R1:W-:Y:S01]  /*6c890*/  STL [R1+0x1a08], R35 ;  /* 0x001a082301007387 */ /* 0x0003e20000100800 */
[----:B------:R-:W-:Y:S02]  /*6c8a0*/  STL [R1+0x19dc], R37 ;  /* 0x0019dc2501007387 */ /* 0x000fe40000100800 */
[----:B------:R-:W-:-:S05]  /*6c8b0*/  IMAD.MOV.U32 R24, RZ, RZ, R31 ;  /* 0x000000ffff187224 */ /* 0x000fca00078e001f */
[----:B------:R3:W-:Y:S04]  /*6c8c0*/  LDGSTS.E [R22+0x1600], [R24.64], P2 ;  /* 0x0160000018167fae */ /* 0x0007e80009121844 */
[----:B-1----:R-:W4:Y:S01]  /*6c8d0*/  LDL.LU R35, [R1+0x1988] ;  /* 0x0019880001237983 */ /* 0x002f220000300800 */
[----:B------:R1:W-:Y:S02]  /*6c8e0*/  STL [R1+0x19d0], R38 ;  /* 0x0019d02601007387 */ /* 0x0003e40000100800 */
[----:B------:R-:W4:Y:S02]  /*6c8f0*/  LDL.LU R31, [R1+0x1950] ;  /* 0x00195000011f7983 */ /* 0x000f240000300800 */
[----:B---3--:R-:W-:Y:S01]  /*6c900*/  IMAD.MOV.U32 R24, RZ, RZ, R37 ;  /* 0x000000ffff187224 */ /* 0x008fe200078e0025 */
[----:B------:R-:W-:-:S02]  /*6c910*/  MOV R25, R38 ;  /* 0x0000002600197202 */ /* 0x000fc40000000f00 */
[----:B-1----:R-:W3:Y:S01]  /*6c920*/  LDL.LU R38, [R1+0x1954] ;  /* 0x0019540001267983 */ /* 0x002ee20000300800 */
[----:B------:R-:W3:Y:S03]  /*6c930*/  LDL.LU R23, [R1+0x191c] ;  /* 0x00191c0001177983 */ /* 0x000ee60000300800 */
[----:B------:R1:W-:Y:S01]  /*6c940*/  LDGSTS.E [R22+0x2400], [R24.64], P1 ;  /* 0x0240000018167fae */ /* 0x0003e20008921844 */
[-C--:B--2---:R-:W-:Y:S02]  /*6c950*/  IADD3 R30, P3, R30, R29.reuse, RZ ;  /* 0x0000001d1e1e7210 */ /* 0x084fe40007f7e0ff */
[----:B------:R-:W-:-:S03]  /*6c960*/  IADD3 R26, P4, R26, R29, RZ ;  /* 0x0000001d1a1a7210 */ /* 0x000fc60007f9e0ff */
[--C-:B------:R-:W-:Y:S01]  /*6c970*/  IMAD.X R36, R36, 0x1, R0.reuse, P3 ;  /* 0x0000000124247824 */ /* 0x100fe200018e0600 */
[----:B------:R2:W-:Y:S01]  /*6c980*/  STL [R1+0x19d4], R30 ;  /* 0x0019d41e01007387 */ /* 0x0005e20000100800 */
[----:B------:R-:W-:-:S03]  /*6c990*/  IMAD.X R28, R28, 0x1, R0, P4 ;  /* 0x000000011c1c7824 */ /* 0x000fc600020e0600 */
[----:B------:R2:W-:Y:S01]  /*6c9a0*/  STL [R1+0x19c8], R36 ;  /* 0x0019c82401007387 */ /* 0x0005e20000100800 */
[----:B-1----:R-:W-:Y:S01]  /*6c9b0*/  IMAD.MOV.U32 R24, RZ, RZ, R30 ;  /* 0x000000ffff187224 */ /* 0x002fe200078e001e */
[----:B------:R-:W-:Y:S01]  /*6c9c0*/  MOV R25, R36 ;  /* 0x0000002400197202 */ /* 0x000fe20000000f00 */
[----:B------:R-:W-:Y:S01]  /*6c9d0*/  STL [R1+0x199c], R26 ;  /* 0x00199c1a01007387 */ /* 0x000fe20000100800 */
[----:B------:R-:W3:Y:S01]  /*6c9e0*/  LDL.LU R39, [R1+0x1948] ;  /* 0x0019480001277983 */ /* 0x000ee20000300800 */
[----:B------:R1:W-:Y:S02]  /*6c9f0*/  STL [R1+0x1990], R28 ;  /* 0x0019901c01007387 */ /* 0x0003e40000100800 */
[----:B--2---:R-:W3:Y:S01]  /*6ca00*/  LDL.LU R30, [R1+0x1910] ;  /* 0x00191000011e7983 */ /* 0x004ee20000300800 */
[----:B------:R1:W-:Y:S04]  /*6ca10*/  LDGSTS.E [R22+0x2600], [R24.64], P1 ;  /* 0x0260000018167fae */ /* 0x0003e80008921844 */
[----:B------:R-:W3:Y:S01]  /*6ca20*/  LDL.LU R36, [R1+0x1908] ;  /* 0x0019080001247983 */ /* 0x000ee20000300800 */
[----:B-1----:R-:W-:-:S03]  /*6ca30*/  IMAD.MOV.U32 R25, RZ, RZ, R28 ;  /* 0x000000ffff197224 */ /* 0x002fc600078e001c */
[----:B------:R-:W3:Y:S01]  /*6ca40*/  LDL.LU R28, [R1+0x1914] ;  /* 0x00191400011c7983 */ /* 0x000ee20000300800 */
[----:B------:R-:W-:Y:S02]  /*6ca50*/  IMAD.MOV.U32 R24, RZ, RZ, R26 ;  /* 0x000000ffff187224 */ /* 0x000fe400078e001a */
[----:B------:R-:W3:Y:S02]  /*6ca60*/  LDL.LU R37, [R1+0x18d0] ;  /* 0x0018d00001257983 */ /* 0x000ee40000300800 */
        /* <DEDUP_REMOVED lines=12> */
[----:B------:R-:W-:Y:S01]  /*6cb30*/  STL [R1+0x1994], R34 ;  /* 0x0019942201007387 */ /* 0x000fe20000100800 */
[----:B-1----:R-:W-:Y:S02]  /*6cb40*/  IMAD.MOV.U32 R24, RZ, RZ, R34 ;  /* 0x000000ffff187224 */ /* 0x002fe400078e0022 */
[----:B----4-:R-:W-:Y:S01]  /*6cb50*/  IMAD.X R35, R35, 0x1, R0, P3 ;  /* 0x0000000123237824 */ /* 0x010fe200018e0600 */
[----:B------:R-:W-:-:S03]  /*6cb60*/  IADD3.X R31, R31, R0, RZ, P4, !PT ;  /* 0x000000001f1f7210 */ /* 0x000fc600027fe4ff */
[----:B------:R-:W-:Y:S01]  /*6cb70*/  IMAD.MOV.U32 R25, RZ, RZ, R35 ;  /* 0x000000ffff197224 */ /* 0x000fe200078e0023 */
[----:B------:R1:W-:Y:S01]  /*6cb80*/  STL [R1+0x1988], R35 ;  /* 0x0019882301007387 */ /* 0x0003e20000100800 */
[----:B------:R-:W-:Y:S02]  /*6cb90*/  STL [R1+0x195c], R27 ;  /* 0x00195c1b01007387 */ /* 0x000fe40000100800 */
[----:B------:R4:W-:Y:S01]  /*6cba0*/  STL [R1+0x1950], R31 ;  /* 0x0019501f01007387 */ /* 0x0009e20000100800 */
[----:B------:R3:W-:Y:S01]  /*6cbb0*/  LDGSTS.E [R22+0x3600], [R24.64], P2 ;  /* 0x0360000018167fae */ /* 0x0007e20009121844 */
[----:B------:R-:W-:-:S03]  /*6cbc0*/  ISETP.GT.AND P2, PT, R3, 0x15, PT ;  /* 0x000000150300780c */ /* 0x000fc60003f44270 */
[----:B-1----:R-:W2:Y:S01]  /*6cbd0*/  LDL.LU R35, [R1+0x18c8] ;  /* 0x0018c80001237983 */ /* 0x002ea20000300800 */
[----:B------:R-:W2:Y:S01]  /*6cbe0*/  LDL.LU R34, [R1+0x18d4] ;  /* 0x0018d40001227983 */ /* 0x000ea20000300800 */
[----:B------:R-:W-:Y:S02]  /*6cbf0*/  SEL R20, RZ, 0x4, !P2 ;  /* 0x00000004ff147807 */ /* 0x000fe40005000000 */
[----:B---3--:R-:W-:Y:S02]  /*6cc00*/  IADD3 R38, P3, R38, R29, RZ ;  /* 0x0000001d26267210 */ /* 0x008fe40007f7e0ff */
[----:B------:R-:W-:Y:S01]  /*6cc10*/  MOV R25, R31 ;  /* 0x0000001f00197202 */ /* 0x000fe20000000f00 */
[----:B------:R-:W-:Y:S01]  /*6cc20*/  IMAD.MOV.U32 R24, RZ, RZ, R27 ;  /* 0x000000ffff187224 */ /* 0x000fe200078e001b */
[----:B----4-:R-:W3:Y:S01]  /*6cc30*/  LDL.LU R31, [R1+0x1890] ;  /* 0x00189000011f7983 */ /* 0x010ee20000300800 */
[----:B------:R-:W4:Y:S01]  /*6cc40*/  LDL.LU R27, [R1+0x18ac] ;  /* 0x0018ac00011b7983 */ /* 0x000f220000300800 */
[----:B------:R-:W-:-:S02]  /*6cc50*/  SEL R20, R20, RZ, !P0 ;  /* 0x000000ff14147207 */ /* 0x000fc40004000000 */
[----:B------:R-:W-:Y:S01]  /*6cc60*/  IADD3 R23, P4, R23, R29, RZ ;  /* 0x0000001d17177210 */ /* 0x000fe20007f9e0ff */
[----:B------:R1:W-:Y:S01]  /*6cc70*/  LDGSTS.E [R22+0x4400], [R24.64], P1 ;  /* 0x0440000018167fae */ /* 0x0003e20008921844 */
[----:B------:R-:W-:Y:S01]  /*6cc80*/  ISETP.NE.U32.AND P2, PT, R20, RZ, PT ;  /* 0x000000ff1400720c */ /* 0x000fe20003f45070 */
[--C-:B------:R-:W-:Y:S02]  /*6cc90*/  IMAD.X R39, R39, 0x1, R0.reuse, P3 ;  /* 0x0000000127277824 */ /* 0x100fe400018e0600 */
[----:B------:R-:W-:Y:S01]  /*6cca0*/  IMAD.X R30, R30, 0x1, R0, P4 ;  /* 0x000000011e1e7824 */ /* 0x000fe200020e0600 */
[----:B------:R-:W-:Y:S01]  /*6ccb0*/  STL [R1+0x1954], R38 ;  /* 0x0019542601007387 */ /* 0x000fe20000100800 */
[----:B-1----:R-:W-:Y:S01]  /*6ccc0*/  IMAD.MOV.U32 R24, RZ, RZ, R38 ;  /* 0x000000ffff187224 */ /* 0x002fe200078e0026 */
[----:B------:R-:W-:Y:S02]  /*6ccd0*/  MOV R25, R39 ;  /* 0x0000002700197202 */ /* 0x000fe40000000f00 */
[----:B------:R-:W-:Y:S01]  /*6cce0*/  STL [R1+0x1948], R39 ;  /* 0x0019482701007387 */ /* 0x000fe20000100800 */
[----:B------:R-:W-:Y:S02]  /*6ccf0*/  STL [R1+0x191c], R23 ;  /* 0x00191c1701007387 */ /* 0x000fe40000100800 */
[----:B------:R1:W-:Y:S01]  /*6cd00*/  STL [R1+0x1910], R30 ;  /* 0x0019101e01007387 */ /* 0x0003e20000100800 */
[----:B------:R1:W-:Y:S01]  /*6cd10*/  LDGSTS.E [R22+0x4600], [R24.64], P1 ;  /* 0x0460000018167fae */ /* 0x0003e20008921844 */
[----:B------:R-:W-:-:S02]  /*6cd20*/  IADD3 R28, P3, R28, R29, RZ ;  /* 0x0000001d1c1c7210 */ /* 0x000fc40007f7e0ff */
[----:B------:R-:W-:-:S03]  /*6cd30*/  IADD3 R26, P4, R26, R29, RZ ;  /* 0x0000001d1a1a7210 */ /* 0x000fc60007f9e0ff */
[----:B------:R-:W-:Y:S02]  /*6cd40*/  IMAD.X R36, R36, 0x1, R0, P3 ;  /* 0x0000000124247824 */ /* 0x000fe400018e0600 */
[----:B-1----:R-:W-:Y:S02]  /*6cd50*/  IMAD.MOV.U32 R24, RZ, RZ, R23 ;  /* 0x000000ffff187224 */ /* 0x002fe400078e0017 */
[----:B------:R-:W-:Y:S01]  /*6cd60*/  IMAD.MOV.U32 R25, RZ, RZ, R30 ;  /* 0x000000ffff197224 */ /* 0x000fe200078e001e */
[----:B------:R-:W-:Y:S01]  /*6cd70*/  IADD3.X R37, R37, R0, RZ, P4, !PT ;  /* 0x0000000025257210 */ /* 0x000fe200027fe4ff */
[----:B------:R-:W3:Y:S01]  /*6cd80*/  LDL.LU R30, [R1+0x1894] ;  /* 0x00189400011e7983 */ /* 0x000ee20000300800 */
[----:B------:R-:W3:Y:S02]  /*6cd90*/  LDL.LU R23, [R1+0x186c] ;  /* 0x00186c0001177983 */ /* 0x000ee40000300800 */
[----:B------:R-:W-:Y:S01]  /*6cda0*/  STL [R1+0x1914], R28 ;  /* 0x0019141c01007387 */ /* 0x000fe20000100800 */
[----:B------:R1:W-:Y:S01]  /*6cdb0*/  LDGSTS.E [R22+0x5400], [R24.64], P2 ;  /* 0x0540000018167fae */ /* 0x0003e20009121844 */
[----:B------:R1:W-:Y:S02]  /*6cdc0*/  STL [R1+0x1908], R36 ;  /* 0x0019082401007387 */ /* 0x0003e40000100800 */
[----:B------:R1:W-:Y:S02]  /*6cdd0*/  STL [R1+0x18ec], R26 ;  /* 0x0018ec1a01007387 */ /* 0x0003e40000100800 */
[----:B-1----:R-:W-:-:S02]  /*6cde0*/  IMAD.MOV.U32 R25, RZ, RZ, R36 ;  /* 0x000000ffff197224 */ /* 0x002fc400078e0024 */
[----:B------:R-:W-:Y:S01]  /*6cdf0*/  IMAD.MOV.U32 R24, RZ, RZ, R28 ;  /* 0x000000ffff187224 */ /* 0x000fe200078e001c */
[----:B------:R-:W3:Y:S01]  /*6ce00*/  LDL.LU R36, [R1+0x1888] ;  /* 0x0018880001247983 */ /* 0x000ee20000300800 */
[----:B------:R-:W-:Y:S02]  /*6ce10*/  STL [R1+0x18d0], R37 ;  /* 0x0018d02501007387 */ /* 0x000fe40000100800 */
[----:B------:R-:W3:Y:S01]  /*6ce20*/  LDL.LU R28, [R1+0x1850] ;  /* 0x00185000011c7983 */ /* 0x000ee20000300800 */
[----:B------:R-:W-:Y:S01]  /*6ce30*/  ISETP.GT.AND P1, PT, R3, 0x19, PT ;  /* 0x000000190300780c */ /* 0x000fe20003f24270 */
[----:B------:R1:W-:Y:S04]  /*6ce40*/  LDGSTS.E [R22+0x5600], [R24.64], P2 ;  /* 0x0560000018167fae */ /* 0x0003e80009121844 */
[----:B------:R-:W3:Y:S01]  /*6ce50*/  LDL.LU R38, [R1+0x1854] ;  /* 0x0018540001267983 */ /* 0x000ee20000300800 */
[----:B------:R-:W-:-:S04]  /*6ce60*/  SEL R20, RZ, 0x4, !P1 ;  /* 0x00000004ff147807 */ /* 0x000fc80004800000 */
[----:B------:R-:W-:-:S04]  /*6ce70*/  SEL R20, R20, RZ, !P0 ;  /* 0x000000ff14147207 */ /* 0x000fc80004000000 */
[----:B------:R-:W-:Y:S01]  /*6ce80*/  ISETP.NE.U32.AND P1, PT, R20, RZ, PT ;  /* 0x000000ff1400720c */ /* 0x000fe20003f25070 */
[----:B-1----:R-:W-:Y:S01]  /*6ce90*/  IMAD.MOV.U32 R24, RZ, RZ, R26 ;  /* 0x000000ffff187224 */ /* 0x002fe200078e001a */
[----:B------:R-:W-:Y:S01]  /*6cea0*/  MOV R25, R37 ;  /* 0x0000002500197202 */ /* 0x000fe20000000f00 */
[----:B------:R-:W3:Y:S01]  /*6ceb0*/  LDL.LU R26, [R1+0x182c] ;  /* 0x00182c00011a7983 */ /* 0x000ee20000300800 */
[----:B------:R-:W-:-:S04]  /*6cec0*/  ISETP.GT.AND P2, PT, R3, 0x1d, PT ;  /* 0x0000001d0300780c */ /* 0x000fc80003f44270 */
[----:B------:R-:W-:-:S05]  /*6ced0*/  SEL R20, RZ, 0x4, !P2 ;  /* 0x00000004ff147807 */ /* 0x000fca0005000000 */
[----:B------:R1:W-:Y:S01]  /*6cee0*/  LDGSTS.E [R22+0x6400], [R24.64], P1 ;  /* 0x0640000018167fae */ /* 0x0003e20008921844 */
[----:B------:R-:W-:-:S04]  /*6cef0*/  SEL R20, R20, RZ, !P0 ;  /* 0x000000ff14147207 */ /* 0x000fc80004000000 */
[----:B------:R-:W-:Y:S02]  /*6cf00*/  ISETP.NE.U32.AND P2, PT, R20, RZ, PT ;  /* 0x000000ff1400720c */ /* 0x000fe40003f45070 */
[----:B--2---:R-:W-:-:S05]  /*6cf10*/  IADD3 R34, P3, R34, R29, RZ ;  /* 0x0000001d22227210 */ /* 0x004fca0007f7e0ff */
[----:B------:R-:W-:Y:S01]  /*6cf20*/  IMAD.X R35, R35, 0x1, R0, P3 ;  /* 0x0000000123237824 */ /* 0x000fe200018e0600 */
[----:B----4-:R-:W-:Y:S01]  /*6cf30*/  IADD3 R27, P4, R27, R29, RZ ;  /* 0x0000001d1b1b7210 */ /* 0x010fe20007f9e0ff */
[----:B------:R2:W-:Y:S03]  /*6cf40*/  STL [R1+0x18d4], R34 ;  /* 0x0018d42201007387 */ /* 0x0005e60000100800 */
[----:B------:R4:W-:Y:S02]  /*6cf50*/  STL [R1+0x18c8], R35 ;  /* 0x0018c82301007387 */ /* 0x0009e40000100800 */
[----:B-1----:R-:W-:Y:S01]  /*6cf60*/  IMAD.MOV.U32 R24, RZ, RZ, R34 ;  /* 0x000000ffff187224 */ /* 0x002fe200078e0022 */
[----:B------:R-:W-:Y:S01]  /*6cf70*/  MOV R25, R35 ;  /* 0x0000002300197202 */ /* 0x000fe20000000f00 */
[----:B---3--:R-:W-:Y:S01]  /*6cf80*/  IMAD.X R31, R31, 0x1, R0, P4 ;  /* 0x000000011f1f7824 */ /* 0x008fe200020e0600 */
[----:B------:R-:W-:Y:S01]  /*6cf90*/  STL [R1+0x18ac], R27 ;  /* 0x0018ac1b01007387 */ /* 0x000fe20000100800 */
[----:B------:R-:W3:Y:S03]  /*6cfa0*/  LDL.LU R39, [R1+0x1848] ;  /* 0x0018480001277983 */ /* 0x000ee60000300800 */
[----:B------:R1:W-:Y:S04]  /*6cfb0*/  LDGSTS.E [R22+0x6600], [R24.64], P1 ;  /* 0x0660000018167fae */ /* 0x0003e80008921844 */
[----:B------:R1:W-:Y:S01]  /*6cfc0*/  STL [R1+0x1890], R31 ;  /* 0x0018901f01007387 */ /* 0x0003e20000100800 */
[----:B--2---:R-:W2:Y:S02]  /*6cfd0*/  LDL.LU R34, [R1+0x1810] ;  /* 0x0018100001227983 */ /* 0x004ea40000300800 */
[----:B----4-:R-:W4:Y:S02]  /*6cfe0*/  LDL.LU R35, [R1+0x1808] ;  /* 0x0018080001237983 */ /* 0x010f240000300800 */
[----:B-1----:R-:W-:-:S02]  /*6cff0*/  IMAD.MOV.U32 R25, RZ, RZ, R31 ;  /* 0x000000ffff197224 */ /* 0x002fc400078e001f */
[----:B------:R-:W4:Y:S01]  /*6d000*/  LDL.LU R31, [R1+0x1814] ;  /* 0x00181400011f7983 */ /* 0x000f220000300800 */
[----:B------:R-:W-:Y:S02]  /*6d010*/  IMAD.MOV.U32 R24, RZ, RZ, R27 ;  /* 0x000000ffff187224 */ /* 0x000fe400078e001b */
[----:B------:R-:W4:Y:S02]  /*6d020*/  LDL.LU R37, [R1+0x17dc] ;  /* 0x0017dc0001257983 */ /* 0x000f240000300800 */
[----:B------:R-:W4:Y:S01]  /*6d030*/  LDL.LU R27, [R1+0x17e0] ;  /* 0x0017e000011b7983 */ /* 0x000f220000300800 */
[----:B------:R1:W-:Y:S01]  /*6d040*/  LDGSTS.E [R22+0x7400], [R24.64], P2 ;  /* 0x0740000018167fae */ /* 0x0003e20009121844 */
[-C--:B------:R-:W-:Y:S02]  /*6d050*/  IADD3 R30, P3, R30, R29.reuse, RZ ;  /* 0x0000001d1e1e7210 */ /* 0x080fe40007f7e0ff */
[----:B------:R-:W-:-:S03]  /*6d060*/  IADD3 R23, P4, R23, R29, RZ ;  /* 0x0000001d17177210 */ /* 0x000fc60007f9e0ff */
        /* <DEDUP_REMOVED lines=9> */
[----:B-1----:R-:W4:Y:S01]  /*6d100*/  LDL.LU R36, [R1+0x17e4] ;  /* 0x0017e40001247983 */ /* 0x002f220000300800 */
[----:B------:R-:W4:Y:S01]  /*6d110*/  LDL.LU R30, [R1+0x17e8] ;  /* 0x0017e800011e7983 */ /* 0x000f220000300800 */
[----:B------:R-:W-:Y:S01]  /*6d120*/  MOV R25, R28 ;  /* 0x0000001c00197202 */ /* 0x000fe20000000f00 */
[----:B------:R-:W-:Y:S01]  /*6d130*/  IMAD.MOV.U32 R24, RZ, RZ, R23 ;  /* 0x000000ffff187224 */ /* 0x000fe200078e0017 */
[----:B------:R-:W4:Y:S01]  /*6d140*/  LDL.LU R28, [R1+0x179c] ;  /* 0x00179c00011c7983 */ /* 0x000f220000300800 */
[----:B------:R-:W4:Y:S01]  /*6d150*/  LDL.LU R23, [R1+0x17a0] ;  /* 0x0017a00001177983 */ /* 0x000f220000300800 */
        /* <DEDUP_REMOVED lines=13> */
[--C-:B---3--:R-:W-:Y:S02]  /*6d230*/  IMAD.X R39, R39, 0x1, R0.reuse, P3 ;  /* 0x0000000127277824 */ /* 0x108fe400018e0600 */
[----:B--2---:R-:W-:-:S03]  /*6d240*/  IMAD.X R34, R34, 0x1, R0, P4 ;  /* 0x0000000122227824 */ /* 0x004fc600020e0600 */
[----:B------:R-:W-:Y:S01]  /*6d250*/  MOV R25, R39 ;  /* 0x0000002700197202 */ /* 0x000fe20000000f00 */
[----:B------:R-:W-:Y:S01]  /*6d260*/  STL [R1+0x1848], R39 ;  /* 0x0018482701007387 */ /* 0x000fe20000100800 */
[----:B------:R-:W-:Y:S02]  /*6d270*/  STL [R1+0x182c], R26 ;  /* 0x00182c1a01007387 */ /* 0x000fe40000100800 */
[----:B------:R1:W-:Y:S01]  /*6d280*/  STL [R1+0x1810], R34 ;  /* 0x0018102201007387 */ /* 0x0003e20000100800 */
[----:B------:R2:W-:Y:S01]  /*6d290*/  LDGSTS.E [R22+0x8600], [R24.64], P1 ;  /* 0x0860000018167fae */ /* 0x0005e20008921844 */
[-C--:B----4-:R-:W-:Y:S02]  /*6d2a0*/  IADD3 R31, P3, R31, R29.reuse, RZ ;  /* 0x0000001d1f1f7210 */ /* 0x090fe40007f7e0ff */
[----:B------:R-:W-:Y:S02]  /*6d2b0*/  ISETP.GT.AND P1, PT, R3, 0x29, PT ;  /* 0x000000290300780c */ /* 0x000fe40003f24270 */
[----:B------:R-:W-:Y:S01]  /*6d2c0*/  IADD3 R27, P4, R27, R29, RZ ;  /* 0x0000001d1b1b7210 */ /* 0x000fe20007f9e0ff */
[----:B------:R-:W-:-:S02]  /*6d2d0*/  IMAD.X R35, R35, 0x1, R0, P3 ;  /* 0x0000000123237824 */ /* 0x000fc400018e0600 */
[----:B--2---:R-:W-:Y:S02]  /*6d2e0*/  IMAD.MOV.U32 R24, RZ, RZ, R26 ;  /* 0x000000ffff187224 */ /* 0x004fe400078e001a */
[----:B------:R-:W-:Y:S01]  /*6d2f0*/  IMAD.MOV.U32 R25, RZ, RZ, R34 ;  /* 0x000000ffff197224 */ /* 0x000fe200078e0022 */
[----:B------:R-:W-:Y:S01]  /*6d300*/  IADD3.X R37, R37, R0, RZ, P4, !PT ;  /* 0x0000000025257210 */ /* 0x000fe200027fe4ff */
[----:B-1----:R-:W2:Y:S01]  /*6d310*/  LDL.LU R34, [R1+0x17a8] ;  /* 0x0017a80001227983 */ /* 0x002ea20000300800 */
[----:B------:R-:W3:Y:S01]  /*6d320*/  LDL.LU R26, [R1+0x1760] ;  /* 0x00176000011a7983 */ /* 0x000ee20000300800 */
[----:B------:R-:W-:Y:S01]  /*6d330*/  SEL R20, RZ, 0x4, !P1 ;  /* 0x00000004ff147807 */ /* 0x000fe20004800000 */
[----:B------:R-:W-:Y:S01]  /*6d340*/  STL [R1+0x1814], R31 ;  /* 0x0018141f01007387 */ /* 0x000fe20000100800 */
[----:B------:R1:W-:Y:S04]  /*6d350*/  LDGSTS.E [R22+0x9400], [R24.64], P2 ;  /* 0x0940000018167fae */ /* 0x0003e80009121844 */
[----:B------:R4:W-:Y:S01]  /*6d360*/  STL [R1+0x1808], R35 ;  /* 0x0018082301007387 */ /* 0x0009e20000100800 */
[----:B------:R1:W-:Y:S01]  /*6d370*/  STL [R1+0x17e0], R27 ;  /* 0x0017e01b01007387 */ /* 0x0003e20000100800 */
[----:B------:R-:W-:Y:S01]  /*6d380*/  SEL R20, R20, RZ, !P0 ;  /* 0x000000ff14147207 */ /* 0x000fe20004000000 */
[----:B-1----:R-:W-:-:S02]  /*6d390*/  IMAD.MOV.U32 R25, RZ, RZ, R35 ;  /* 0x000000ffff197224 */ /* 0x002fc400078e0023 */
[----:B------:R-:W-:Y:S01]  /*6d3a0*/  IMAD.MOV.U32 R24, RZ, RZ, R31 ;  /* 0x000000ffff187224 */ /* 0x000fe200078e001f */
[----:B----4-:R-:W4:Y:S01]  /*6d3b0*/  LDL.LU R35, [R1+0x17a4] ;  /* 0x0017a40001237983 */ /* 0x010f220000300800 */
[----:B------:R-:W-:Y:S02]  /*6d3c0*/  STL [R1+0x17dc], R37 ;  /* 0x0017dc2501007387 */ /* 0x000fe40000100800 */
[----:B------:R-:W4:Y:S01]  /*6d3d0*/  LDL.LU R31, [R1+0x175c] ;  /* 0x00175c00011f7983 */ /* 0x000f220000300800 */
[----:B------:R-:W-:Y:S01]  /*6d3e0*/  ISETP.NE.U32.AND P1, PT, R20, RZ, PT ;  /* 0x000000ff1400720c */ /* 0x000fe20003f25070 */
[----:B------:R1:W-:Y:S04]  /*6d3f0*/  LDGSTS.E [R22+0x9600], [R24.64], P2 ;  /* 0x0960000018167fae */ /* 0x0003e80009121844 */
[----:B------:R-:W4:Y:S01]  /*6d400*/  LDL.LU R38, [R1+0x1768] ;  /* 0x0017680001267983 */ /* 0x000f220000300800 */
[----:B------:R-:W-:Y:S01]  /*6d410*/  IADD3 R30, P3, R30, R29, RZ ;  /* 0x0000001d1e1e7210 */ /* 0x000fe20007f7e0ff */
[----:B-1----:R-:W-:Y:S01]  /*6d420*/  IMAD.MOV.U32 R24, RZ, RZ, R27 ;  /* 0x000000ffff187224 */ /* 0x002fe200078e001b */
[----:B------:R-:W-:Y:S01]  /*6d430*/  MOV R25, R37 ;  /* 0x0000002500197202 */ /* 0x000fe20000000f00 */
[----:B------:R-:W4:Y:S02]  /*6d440*/  LDL.LU R27, [R1+0x1720] ;  /* 0x00172000011b7983 */ /* 0x000f240000300800 */
[--C-:B------:R-:W-:Y:S01]  /*6d450*/  IMAD.X R36, R36, 0x1, R0.reuse, P3 ;  /* 0x0000000124247824 */ /* 0x100fe200018e0600 */
[----:B------:R-:W-:Y:S01]  /*6d460*/  IADD3 R23, P4, R23, R29, RZ ;  /* 0x0000001d17177210 */ /* 0x000fe20007f9e0ff */
[----:B------:R1:W-:Y:S04]  /*6d470*/  STL [R1+0x17e8], R30 ;  /* 0x0017e81e01007387 */ /* 0x0003e80000100800 */
[----:B------:R1:W-:Y:S01]  /*6d480*/  LDGSTS.E [R22+0xa400], [R24.64], P1 ;  /* 0x0a40000018167fae */ /* 0x0003e20008921844 */
[----:B------:R1:W-:Y:S02]  /*6d490*/  STL [R1+0x17e4], R36 ;  /* 0x0017e42401007387 */ /* 0x0003e40000100800 */
[----:B------:R-:W-:Y:S02]  /*6d4a0*/  STL [R1+0x17a0], R23 ;  /* 0x0017a01701007387 */ /* 0x000fe40000100800 */
[----:B------:R-:W-:Y:S01]  /*6d4b0*/  IMAD.X R28, R28, 0x1, R0, P4 ;  /* 0x000000011c1c7824 */ /* 0x000fe200020e0600 */
[----:B------:R-:W4:Y:S04]  /*6d4c0*/  LDL.LU R39, [R1+0x1764] ;  /* 0x0017640001277983 */ /* 0x000f280000300800 */
[----:B------:R1:W-:Y:S02]  /*6d4d0*/  STL [R1+0x179c], R28 ;  /* 0x00179c1c01007387 */ /* 0x0003e40000100800 */
[----:B-1----:R-:W-:Y:S01]  /*6d4e0*/  IMAD.MOV.U32 R24, RZ, RZ, R30 ;  /* 0x000000ffff187224 */ /* 0x002fe200078e001e */
[----:B------:R-:W-:Y:S01]  /*6d4f0*/  MOV R25, R36 ;  /* 0x0000002400197202 */ /* 0x000fe20000000f00 */
[----:B------:R-:W4:Y:S01]  /*6d500*/  LDL.LU R30, [R1+0x171c] ;  /* 0x00171c00011e7983 */ /* 0x000f220000300800 */
[----:B------:R-:W4:Y:S03]  /*6d510*/  LDL.LU R36, [R1+0x1724] ;  /* 0x0017240001247983 */ /* 0x000f260000300800 */
[----:B------:R1:W-:Y:S02]  /*6d520*/  LDGSTS.E [R22+0xa600], [R24.64], P1 ;  /* 0x0a60000018167fae */ /* 0x0003e40008921844 */
        /* <DEDUP_REMOVED lines=14> */
[-C--:B--2---:R-:W-:Y:S02]  /*6d610*/  IADD3 R34, P3, R34, R29.reuse, RZ ;  /* 0x0000001d22227210 */ /* 0x084fe40007f7e0ff */
[----:B---3--:R-:W-:-:S03]  /*6d620*/  IADD3 R26, P4, R26, R29, RZ ;  /* 0x0000001d1a1a7210 */ /* 0x008fc60007f9e0ff */
        /* <DEDUP_REMOVED lines=14> */
[----:B---3--:R-:W-:Y:S01]  /*6d710*/  MOV R25, R31 ;  /* 0x0000001f00197202 */ /* 0x008fe20000000f00 */
[----:B------:R-:W-:Y:S01]  /*6d720*/  IMAD.MOV.U32 R24, RZ, RZ, R26 ;  /* 0x000000ffff187224 */ /* 0x000fe200078e001a */
[----:B--2---:R-:W2:Y:S01]  /*6d730*/  LDL.LU R31, [R1+0x168c] ;  /* 0x00168c00011f7983 */ /* 0x004ea20000300800 */
[----:B------:R-:W3:Y:S01]  /*6d740*/  LDL.LU R26, [R1+0x1690] ;  /* 0x00169000011a7983 */ /* 0x000ee20000300800 */
[----:B------:R-:W-:-:S02]  /*6d750*/  SEL R20, R20, RZ, !P0 ;  /* 0x000000ff14147207 */ /* 0x000fc40004000000 */
[----:B------:R-:W-:Y:S01]  /*6d760*/  IADD3 R27, P4, R27, R29, RZ ;  /* 0x0000001d1b1b7210 */ /* 0x000fe20007f9e0ff */
[----:B------:R1:W-:Y:S01]  /*6d770*/  LDGSTS.E [R22+0xc400], [R24.64], P1 ;  /* 0x0c40000018167fae */ /* 0x0003e20008921844 */
[----:B------:R-:W-:Y:S01]  /*6d780*/  ISETP.NE.U32.AND P2, PT, R20, RZ, PT ;  /* 0x000000ff1400720c */ /* 0x000fe20003f45070 */
[----:B------:R-:W-:Y:S02]  /*6d790*/  IMAD.X R39, R39, 0x1, R0, P3 ;  /* 0x0000000127277824 */ /* 0x000fe400018e0600 */
[----:B------:R-:W-:Y:S01]  /*6d7a0*/  STL [R1+0x1768], R38 ;  /* 0x0017682601007387 */ /* 0x000fe20000100800 */
[----:B-1----:R-:W-:Y:S02]  /*6d7b0*/  IMAD.MOV.U32 R24, RZ, RZ, R38 ;  /* 0x000000ffff187224 */ /* 0x002fe400078e0026 */
[----:B------:R-:W-:Y:S01]  /*6d7c0*/  MOV R25, R39 ;  /* 0x0000002700197202 */ /* 0x000fe20000000f00 */
[----:B------:R-:W-:Y:S01]  /*6d7d0*/  IMAD.X R30, R30, 0x1, R0, P4 ;  /* 0x000000011e1e7824 */ /* 0x000fe200020e0600 */
[----:B------:R-:W-:Y:S04]  /*6d7e0*/  STL [R1+0x1764], R39 ;  /* 0x0017642701007387 */ /* 0x000fe80000100800 */
[----:B------:R1:W-:Y:S01]  /*6d7f0*/  LDGSTS.E [R22+0xc600], [R24.64], P1 ;  /* 0x0c60000018167fae */ /* 0x0003e20008921844 */
[----:B------:R-:W-:Y:S02]  /*6d800*/  STL [R1+0x1720], R27 ;  /* 0x0017201b01007387 */ /* 0x000fe40000100800 */
[----:B------:R1:W-:Y:S01]  /*6d810*/  STL [R1+0x171c], R30 ;  /* 0x00171c1e01007387 */ /* 0x0003e20000100800 */
[----:B------:R-:W-:Y:S01]  /*6d820*/  IADD3 R28, P3, R28, R29, RZ ;  /* 0x0000001d1c1c7210 */ /* 0x000fe20007f7e0ff */
[----:B-1----:R-:W-:-:S02]  /*6d830*/  IMAD.MOV.U32 R24, RZ, RZ, R27 ;  /* 0x000000ffff187224 */ /* 0x002fc400078e001b */
[----:B------:R-:W-:Y:S01]  /*6d840*/  IMAD.MOV.U32 R25, RZ, RZ, R30 ;  /* 0x000000ffff197224 */ /* 0x000fe200078e001e */
[----:B------:R-:W-:Y:S01]  /*6d850*/  IADD3 R23, P4, R23, R29, RZ ;  /* 0x0000001d17177210 */ /* 0x000fe20007f9e0ff */
[----:B------:R-:W2:Y:S01]  /*6d860*/  LDL.LU R30, [R1+0x1698] ;  /* 0x00169800011e7983 */ /* 0x000ea20000300800 */
[----:B------:R-:W-:Y:S02]  /*6d870*/  IMAD.X R36, R36, 0x1, R0, P3 ;  /* 0x0000000124247824 */ /* 0x000fe400018e0600 */
[----:B------:R-:W2:Y:S01]  /*6d880*/  LDL.LU R27, [R1+0x1650] ;  /* 0x00165000011b7983 */ /* 0x000ea20000300800 */
[----:B------:R-:W-:Y:S01]  /*6d890*/  IADD3.X R37, R37, R0, RZ, P4, !PT ;  /* 0x0000000025257210 */ /* 0x000fe200027fe4ff */
[----:B------:R-:W-:Y:S04]  /*6d8a0*/  STL [R1+0x1728], R28 ;  /* 0x0017281c01007387 */ /* 0x000fe80000100800 */
[----:B------:R1:W-:Y:S01]  /*6d8b0*/  LDGSTS.E [R22+0xd400], [R24.64], P2 ;  /* 0x0d40000018167fae */ /* 0x0003e20009121844 */
[----:B------:R1:W-:Y:S02]  /*6d8c0*/  STL [R1+0x1724], R36 ;  /* 0x0017242401007387 */ /* 0x0003e40000100800 */
[----:B------:R1:W-:Y:S02]  /*6d8d0*/  STL [R1+0x16d0], R23 ;  /* 0x0016d01701007387 */ /* 0x0003e40000100800 */
[----:B-1----:R-:W-:-:S02]  /*6d8e0*/  IMAD.MOV.U32 R25, RZ, RZ, R36 ;  /* 0x000000ffff197224 */ /* 0x002fc400078e0024 */
[----:B------:R-:W-:Y:S01]  /*6d8f0*/  IMAD.MOV.U32 R24, RZ, RZ, R28 ;  /* 0x000000ffff187224 */ /* 0x000fe200078e001c */
[----:B------:R-:W2:Y:S01]  /*6d900*/  LDL.LU R36, [R1+0x1694] ;  /* 0x0016940001247983 */ /* 0x000ea20000300800 */
[----:B------:R-:W-:Y:S02]  /*6d910*/  STL [R1+0x16cc], R37 ;  /* 0x0016cc2501007387 */ /* 0x000fe40000100800 */
[----:B------:R-:W2:Y:S01]  /*6d920*/  LDL.LU R28, [R1+0x164c] ;  /* 0x00164c00011c7983 */ /* 0x000ea20000300800 */
[----:B------:R-:W-:Y:S01]  /*6d930*/  ISETP.GT.AND P1, PT, R3, 0x39, PT ;  /* 0x000000390300780c */ /* 0x000fe20003f24270 */
[----:B------:R1:W-:Y:S04]  /*6d940*/  LDGSTS.E [R22+0xd600], [R24.64], P2 ;  /* 0x0d60000018167fae */ /* 0x0003e80009121844 */
[----:B------:R-:W2:Y:S01]  /*6d950*/  LDL.LU R38, [R1+0x1658] ;  /* 0x0016580001267983 */ /* 0x000ea20000300800 */
[----:B------:R-:W-:-:S04]  /*6d960*/  SEL R20, RZ, 0x4, !P1 ;  /* 0x00000004ff147807 */ /* 0x000fc80004800000 */
[----:B------:R-:W-:-:S04]  /*6d970*/  SEL R20, R20, RZ, !P0 ;  /* 0x000000ff14147207 */ /* 0x000fc80004000000 */
[----:B------:R-:W-:Y:S01]  /*6d980*/  ISETP.NE.U32.AND P1, PT, R20, RZ, PT ;  /* 0x000000ff1400720c */ /* 0x000fe20003f25070 */
[----:B-1----:R-:W-:Y:S01]  /*6d990*/  IMAD.MOV.U32 R24, RZ, RZ, R23 ;  /* 0x000000ffff187224 */ /* 0x002fe200078e0017 */
[----:B------:R-:W-:Y:S01]  /*6d9a0*/  MOV R25, R37 ;  /* 0x0000002500197202 */ /* 0x000fe20000000f00 */
[----:B------:R-:W2:Y:S01]  /*6d9b0*/  LDL.LU R23, [R1+0x1610] ;  /* 0x0016100001177983 */ /* 0x000ea20000300800 */
[----:B------:R-:W-:-:S04]  /*6d9c0*/  ISETP.GT.AND P2, PT, R3, 0x3d, PT ;  /* 0x0000003d0300780c */ /* 0x000fc80003f44270 */
[----:B------:R-:W-:-:S05]  /*6d9d0*/  SEL R20, RZ, 0x4, !P2 ;  /* 0x00000004ff147807 */ /* 0x000fca0005000000 */
[----:B------:R1:W-:Y:S01]  /*6d9e0*/  LDGSTS.E [R22+0xe400], [R24.64], P1 ;  /* 0x0e40000018167fae */ /* 0x0003e20008921844 */
[----:B------:R-:W-:-:S04]  /*6d9f0*/  SEL R20, R20, RZ, !P0 ;  /* 0x000000ff14147207 */ /* 0x000fc80004000000 */
[----:B------:R-:W-:Y:S02]  /*6da00*/  ISETP.NE.U32.AND P2, PT, R20, RZ, PT ;  /* 0x000000ff1400720c */ /* 0x000fe40003f45070 */
[----:B----4-:R-:W-:-:S05]  /*6da10*/  IADD3 R34, P3, R34, R29, RZ ;  /* 0x0000001d22227210 */ /* 0x010fca0007f7e0ff */
[----:B------:R-:W-:Y:S01]  /*6da20*/  IMAD.X R35, R35, 0x1, R0, P3 ;  /* 0x0000000123237824 */ /* 0x000fe200018e0600 */
[----:B---3--:R-:W-:Y:S01]  /*6da30*/  IADD3 R26, P4, R26, R29, RZ ;  /* 0x0000001d1a1a7210 */ /* 0x008fe20007f9e0ff */
[----:B------:R3:W-:Y:S03]  /*6da40*/  STL [R1+0x16d8], R34 ;  /* 0x0016d82201007387 */ /* 0x0007e60000100800 */
[----:B------:R4:W-:Y:S02]  /*6da50*/  STL [R1+0x16d4], R35 ;  /* 0x0016d42301007387 */ /* 0x0009e40000100800 */
[----:B-1----:R-:W-:Y:S01]  /*6da60*/  IMAD.MOV.U32 R24, RZ, RZ, R34 ;  /* 0x000000ffff187224 */ /* 0x002fe200078e0022 */
[----:B------:R-:W-:Y:S01]  /*6da70*/  MOV R25, R35 ;  /* 0x0000002300197202 */ /* 0x000fe20000000f00 */
[----:B--2---:R-:W-:Y:S01]  /*6da80*/  IMAD.X R31, R31, 0x1, R0, P4 ;  /* 0x000000011f1f7824 */ /* 0x004fe200020e0600 */
[----:B------:R-:W-:Y:S01]  /*6da90*/  STL [R1+0x1690], R26 ;  /* 0x0016901a01007387 */ /* 0x000fe20000100800 */
        /* <DEDUP_REMOVED lines=41> */
[----:B--2---:R-:W-:-:S05]  /*6dd30*/  IMAD.X R39, R39, 0x1, R0, P3 ;  /* 0x0000000127277824 */ /* 0x004fca00018e0600 */
[----:B------:R-:W-:Y:S01]  /*6dd40*/  MOV R25, R39 ;  /* 0x0000002700197202 */ /* 0x000fe20000000f00 */
[----:B---3--:R-:W-:Y:S01]  /*6dd50*/  IMAD.X R34, R34, 0x1, R0, P4 ;  /* 0x0000000122227824 */ /* 0x008fe200020e0600 */
[----:B------:R-:W-:Y:S04]  /*6dd60*/  STL [R1+0x1654], R39 ;  /* 0x0016542701007387 */ /* 0x000fe80000100800 */
[----:B------:R1:W-:Y:S01]  /*6dd70*/  LDGSTS.E [R22+0x10600], [R24.64], P1 ;  /* 0x1060000018167fae */ /* 0x0003e20008921844 */
[----:B------:R-:W-:Y:S01]  /*6dd80*/  ISETP.GT.AND P1, PT, R3, 0x49, PT ;  /* 0x000000490300780c */ /* 0x000fe20003f24270 */
[----:B------:R-:W-:Y:S01]  /*6dd90*/  STL [R1+0x1610], R23 ;  /* 0x0016101701007387 */ /* 0x000fe20000100800 */
[-C--:B----4-:R-:W-:Y:S01]  /*6dda0*/  IADD3 R31, P3, R31, R29.reuse, RZ ;  /* 0x0000001d1f1f7210 */ /* 0x090fe20007f7e0ff */
[----:B------:R2:W-:Y:S01]  /*6ddb0*/  STL [R1+0x160c], R34 ;  /* 0x00160c2201007387 */ /* 0x0005e20000100800 */
[----:B------:R-:W-:Y:S01]  /*6ddc0*/  IADD3 R26, P4, R26, R29, RZ ;  /* 0x0000001d1a1a7210 */ /* 0x000fe20007f9e0ff */
[----:B-1----:R-:W-:-:S02]  /*6ddd0*/  IMAD.MOV.U32 R24, RZ, RZ, R23 ;  /* 0x000000ffff187224 */ /* 0x002fc400078e0017 */
[----:B------:R-:W-:Y:S02]  /*6dde0*/  IMAD.MOV.U32 R25, RZ, RZ, R34 ;  /* 0x000000ffff197224 */ /* 0x000fe400078e0022 */
[----:B------:R-:W-:Y:S01]  /*6ddf0*/  IMAD.X R35, R35, 0x1, R0, P3 ;  /* 0x0000000123237824 */ /* 0x000fe200018e0600 */
[----:B------:R-:W-:Y:S01]  /*6de00*/  SEL R20, RZ, 0x4, !P1 ;  /* 0x00000004ff147807 */ /* 0x000fe20004800000 */
[----:B--2---:R-:W2:Y:S01]  /*6de10*/  LDL.LU R34, [R1+0x13a0] ;  /* 0x0013a00001227983 */ /* 0x004ea20000300800 */
[----:B------:R-:W3:Y:S02]  /*6de20*/  LDL.LU R23, [R1+0x13d8] ;  /* 0x0013d80001177983 */ /* 0x000ee40000300800 */
[----:B------:R-:W-:Y:S01]  /*6de30*/  STL [R1+0x1618], R31 ;  /* 0x0016181f01007387 */ /* 0x000fe20000100800 */
[----:B------:R1:W-:Y:S01]  /*6de40*/  LDGSTS.E [R22+0x11400], [R24.64], P2 ;  /* 0x1140000018167fae */ /* 0x0003e20009121844 */
[----:B------:R4:W-:Y:S02]  /*6de50*/  STL [R1+0x1614], R35 ;  /* 0x0016142301007387 */ /* 0x0009e40000100800 */
[----:B------:R1:W-:Y:S01]  /*6de60*/  STL [R1+0x15d0], R26 ;  /* 0x0015d01a01007387 */ /* 0x0003e20000100800 */
[----:B------:R-:W-:-:S02]  /*6de70*/  SEL R20, R20, RZ, !P0 ;  /* 0x000000ff14147207 */ /* 0x000fc40004000000 */
[----:B------:R-:W-:Y:S02]  /*6de80*/  IADD3.X R37, R37, R0, RZ, P4, !PT ;  /* 0x0000000025257210 */ /* 0x000fe400027fe4ff */
[----:B------:R-:W-:Y:S01]  /*6de90*/  ISETP.NE.U32.AND P1, PT, R20, RZ, PT ;  /* 0x000000ff1400720c */ /* 0x000fe20003f25070 */
[----:B-1----:R-:W-:Y:S02]  /*6dea0*/  IMAD.MOV.U32 R25, RZ, RZ, R35 ;  /* 0x000000ffff197224 */ /* 0x002fe400078e0023 */
[----:B----4-:R-:W4:Y:S01]  /*6deb0*/  LDL.LU R35, [R1+0x139c] ;  /* 0x00139c0001237983 */ /* 0x010f220000300800 */
[----:B------:R-:W-:Y:S02]  /*6dec0*/  IMAD.MOV.U32 R24, RZ, RZ, R31 ;  /* 0x000000ffff187224 */ /* 0x000fe400078e001f */
[----:B------:R-:W-:Y:S02]  /*6ded0*/  STL [R1+0x15cc], R37 ;  /* 0x0015cc2501007387 */ /* 0x000fe40000100800 */
[----:B------:R-:W4:Y:S01]  /*6dee0*/  LDL.LU R31, [R1+0x13d4] ;  /* 0x0013d400011f7983 */ /* 0x000f220000300800 */
[----:B------:R-:W4:Y:S04]  /*6def0*/  LDL.LU R38, [R1+0x13e0] ;  /* 0x0013e00001267983 */ /* 0x000f280000300800 */
[----:B------:R1:W-:Y:S02]  /*6df00*/  LDGSTS.E [R22+0x11600], [R24.64], P2 ;  /* 0x1160000018167fae */ /* 0x0003e40009121844 */
[----:B-1----:R-:W-:Y:S01]  /*6df10*/  IMAD.MOV.U32 R24, RZ, RZ, R26 ;  /* 0x000000ffff187224 */ /* 0x002fe200078e001a */
[----:B------:R-:W-:Y:S01]  /*6df20*/  MOV R25, R37 ;  /* 0x0000002500197202 */ /* 0x000fe20000000f00 */
[----:B------:R-:W4:Y:S04]  /*6df30*/  LDL.LU R26, [R1+0x1418] ;  /* 0x00141800011a7983 */ /* 0x000f280000300800 */
[----:B------:R1:W-:Y:S01]  /*6df40*/  LDGSTS.E [R22+0x12400], [R24.64], P1 ;  /* 0x1240000018167fae */ /* 0x0003e20008921844 */
[----:B------:R-:W-:-:S05]  /*6df50*/  IADD3 R30, P3, R30, R29, RZ ;  /* 0x0000001d1e1e7210 */ /* 0x000fca0007f7e0ff */
[----:B------:R-:W-:Y:S01]  /*6df60*/  IMAD.X R36, R36, 0x1, R0, P3 ;  /* 0x0000000124247824 */ /* 0x000fe200018e0600 */
[----:B------:R-:W-:Y:S01]  /*6df70*/  IADD3 R27, P4, R27, R29, RZ ;  /* 0x0000001d1b1b7210 */ /* 0x000fe20007f9e0ff */
[----:B------:R1:W-:Y:S03]  /*6df80*/  STL [R1+0x15d8], R30 ;  /* 0x0015d81e01007387 */ /* 0x0003e60000100800 */
[----:B------:R1:W-:Y:S02]  /*6df90*/  STL [R1+0x15d4], R36 ;  /* 0x0015d42401007387 */ /* 0x0003e40000100800 */
[----:B-1----:R-:W-:Y:S01]  /*6dfa0*/  IMAD.MOV.U32 R24, RZ, RZ, R30 ;  /* 0x000000ffff187224 */ /* 0x002fe200078e001e */
[----:B------:R-:W-:Y:S01]  /*6dfb0*/  MOV R25, R36 ;  /* 0x0000002400197202 */ /* 0x000fe20000000f00 */
[----:B------:R-:W-:Y:S01]  /*6dfc0*/  IMAD.X R28, R28, 0x1, R0, P4 ;  /* 0x000000011c1c7824 */ /* 0x000fe200020e0600 */
[----:B------:R1:W-:Y:S01]  /*6dfd0*/  STL [R1+0x1398], R27 ;  /* 0x0013981b01007387 */ /* 0x0003e20000100800 */
        /* <DEDUP_REMOVED lines=21> */
[----:B-1----:R-:W-:Y:S01]  /*6e130*/  IMAD.MOV.U32 R24, RZ, RZ, R34 ;  /* 0x000000ffff187224 */ /* 0x002fe200078e0022 */
[----:B------:R-:W-:Y:S01]  /*6e140*/  STL [R1+0x13a0], R34 ;  /* 0x0013a02201007387 */ /* 0x000fe20000100800 */
[----:B----4-:R-:W-:-:S04]  /*6e150*/  IMAD.X R35, R35, 0x1, R0, P3 ;  /* 0x0000000123237824 */ /* 0x010fc800018e0600 */
[----:B------:R-:W-:Y:S01]  /*6e160*/  IMAD.MOV.U32 R25, RZ, RZ, R35 ;  /* 0x000000ffff197224 */ /* 0x000fe200078e0023 */
[----:B------:R-:W-:Y:S01]  /*6e170*/  IADD3.X R31, R31, R0, RZ, P4, !PT ;  /* 0x000000001f1f7210 */ /* 0x000fe200027fe4ff */
[----:B------:R1:W-:Y:S04]  /*6e180*/  STL [R1+0x139c], R35 ;  /* 0x00139c2301007387 */ /* 0x0003e80000100800 */
[----:B------:R2:W-:Y:S01]  /*6e190*/  LDGSTS.E [R22+0x13600], [R24.64], P2 ;  /* 0x1360000018167fae */ /* 0x0005e20009121844 */
[----:B------:R-:W-:Y:S01]  /*6e1a0*/  ISETP.GT.AND P2, PT, R3, 0x55, PT ;  /* 0x000000550300780c */ /* 0x000fe20003f44270 */
[----:B------:R-:W-:Y:S02]  /*6e1b0*/  STL [R1+0x13d8], R23 ;  /* 0x0013d81701007387 */ /* 0x000fe40000100800 */
[----:B------:R3:W-:Y:S01]  /*6e1c0*/  STL [R1+0x13d4], R31 ;  /* 0x0013d41f01007387 */ /* 0x0007e20000100800 */
[----:B------:R-:W-:-:S02]  /*6e1d0*/  IADD3 R38, P3, R38, R29, RZ ;  /* 0x0000001d26267210 */ /* 0x000fc40007f7e0ff */
[----:B------:R-:W-:Y:S01]  /*6e1e0*/  SEL R20, RZ, 0x4, !P2 ;  /* 0x00000004ff147807 */ /* 0x000fe20005000000 */
[----:B-1----:R-:W4:Y:S01]  /*6e1f0*/  LDL.LU R35, [R1+0x145c] ;  /* 0x00145c0001237983 */ /* 0x002f220000300800 */
[----:B------:R-:W4:Y:S02]  /*6e200*/  LDL.LU R34, [R1+0x1460] ;  /* 0x0014600001227983 */ /* 0x000f240000300800 */
[----:B------:R-:W-:Y:S01]  /*6e210*/  SEL R20, R20, RZ, !P0 ;  /* 0x000000ff14147207 */ /* 0x000fe20004000000 */
[----:B--2---:R-:W-:Y:S01]  /*6e220*/  IMAD.MOV.U32 R24, RZ, RZ, R23 ;  /* 0x000000ffff187224 */ /* 0x004fe200078e0017 */
[----:B------:R-:W-:Y:S02]  /*6e230*/  MOV R25, R31 ;  /* 0x0000001f00197202 */ /* 0x000fe40000000f00 */
[----:B------:R-:W-:Y:S01]  /*6e240*/  IADD3 R26, P4, R26, R29, RZ ;  /* 0x0000001d1a1a7210 */ /* 0x000fe20007f9e0ff */
[----:B---3--:R-:W3:Y:S01]  /*6e250*/  LDL.LU R31, [R1+0x1494] ;  /* 0x00149400011f7983 */ /* 0x008ee20000300800 */
[----:B------:R-:W3:Y:S01]  /*6e260*/  LDL.LU R23, [R1+0x1498] ;  /* 0x0014980001177983 */ /* 0x000ee20000300800 */
[----:B------:R-:W-:-:S02]  /*6e270*/  ISETP.NE.U32.AND P2, PT, R20, RZ, PT ;  /* 0x000000ff1400720c */ /* 0x000fc40003f45070 */
[----:B------:R1:W-:Y:S01]  /*6e280*/  LDGSTS.E [R22+0x14400], [R24.64], P1 ;  /* 0x1440000018167fae */ /* 0x0003e20008921844 */
[----:B------:R-:W-:Y:S02]  /*6e290*/  STL [R1+0x13e0], R38 ;  /* 0x0013e02601007387 */ /* 0x000fe40000100800 */
[----:B------:R-:W-:Y:S02]  /*6e2a0*/  IMAD.X R39, R39, 0x1, R0, P3 ;  /* 0x0000000127277824 */ /* 0x000fe400018e0600 */
[----:B-1----:R-:W-:Y:S02]  /*6e2b0*/  IMAD.MOV.U32 R24, RZ, RZ, R38 ;  /* 0x000000ffff187224 */ /* 0x002fe400078e0026 */
[----:B------:R-:W-:Y:S01]  /*6e2c0*/  IMAD.X R30, R30, 0x1, R0, P4 ;  /* 0x000000011e1e7824 */ /* 0x000fe200020e0600 */
[----:B------:R-:W-:Y:S01]  /*6e2d0*/  MOV R25, R39 ;  /* 0x0000002700197202 */ /* 0x000fe20000000f00 */
        /* <DEDUP_REMOVED lines=8> */
[----:B------:R-:W-:Y:S02]  /*6e360*/  IMAD.MOV.U32 R25, RZ, RZ, R30 ;  /* 0x000000ffff197224 */ /* 0x000fe400078e001e */
[----:B------:R-:W3:Y:S01]  /*6e370*/  LDL.LU R30, [R1+0x14a0] ;  /* 0x0014a000011e7983 */ /* 0x000ee20000300800 */
[----:B------:R-:W3:Y:S02]  /*6e380*/  LDL.LU R26, [R1+0x14d8] ;  /* 0x0014d800011a7983 */ /* 0x000ee40000300800 */
[----:B------:R-:W-:Y:S01]  /*6e390*/  STL [R1+0x1420], R27 ;  /* 0x0014201b01007387 */ /* 0x000fe20000100800 */
[----:B------:R1:W-:Y:S01]  /*6e3a0*/  LDGSTS.E [R22+0x15400], [R24.64], P2 ;  /* 0x1540000018167fae */ /* 0x0003e20009121844 */
[----:B------:R-:W-:Y:S01]  /*6e3b0*/  IADD3.X R37, R37, R0, RZ, P4, !PT ;  /* 0x0000000025257210 */ /* 0x000fe200027fe4ff */
[----:B------:R1:W-:Y:S02]  /*6e3c0*/  STL [R1+0x141c], R36 ;  /* 0x00141c2401007387 */ /* 0x0003e40000100800 */
[----:B------:R1:W-:Y:S02]  /*6e3d0*/  STL [R1+0x1458], R28 ;  /* 0x0014581c01007387 */ /* 0x0003e40000100800 */
[----:B-1----:R-:W-:-:S02]  /*6e3e0*/  IMAD.MOV.U32 R25, RZ, RZ, R36 ;  /* 0x000000ffff197224 */ /* 0x002fc400078e0024 */
[----:B------:R-:W3:Y:S01]  /*6e3f0*/  LDL.LU R36, [R1+0x149c] ;  /* 0x00149c0001247983 */ /* 0x000ee20000300800 */
[----:B------:R-:W-:Y:S02]  /*6e400*/  IMAD.MOV.U32 R24, RZ, RZ, R27 ;  /* 0x000000ffff187224 */ /* 0x000fe400078e001b */
[----:B------:R-:W-:Y:S02]  /*6e410*/  STL [R1+0x1454], R37 ;  /* 0x0014542501007387 */ /* 0x000fe40000100800 */
[----:B------:R-:W3:Y:S01]  /*6e420*/  LDL.LU R27, [R1+0x14d4] ;  /* 0x0014d400011b7983 */ /* 0x000ee20000300800 */
[----:B------:R-:W-:Y:S01]  /*6e430*/  ISETP.GT.AND P1, PT, R3, 0x59, PT ;  /* 0x000000590300780c */ /* 0x000fe20003f24270 */
[----:B------:R-:W3:Y:S04]  /*6e440*/  LDL.LU R38, [R1+0x14e0] ;  /* 0x0014e00001267983 */ /* 0x000ee80000300800 */
[----:B------:R1:W-:Y:S01]  /*6e450*/  LDGSTS.E [R22+0x15600], [R24.64], P2 ;  /* 0x1560000018167fae */ /* 0x0003e20009121844 */
[----:B------:R-:W-:-:S04]  /*6e460*/  SEL R20, RZ, 0x4, !P1 ;  /* 0x00000004ff147807 */ /* 0x000fc80004800000 */
[----:B------:R-:W-:Y:S02]  /*6e470*/  SEL R20, R20, RZ, !P0 ;  /* 0x000000ff14147207 */ /* 0x000fe40004000000 */
[----:B------:R-:W-:Y:S02]  /*6e480*/  ISETP.GT.AND P2, PT, R3, 0x5d, PT ;  /* 0x0000005d0300780c */ /* 0x000fe40003f44270 */
[----:B------:R-:W-:Y:S02]  /*6e490*/  ISETP.NE.U32.AND P1, PT, R20, RZ, PT ;  /* 0x000000ff1400720c */ /* 0x000fe40003f25070 */
[----:B------:R-:W-:Y:S02]  /*6e4a0*/  SEL R20, RZ, 0x4, !P2 ;  /* 0x00000004ff147807 */ /* 0x000fe40005000000 */
[----:B-1----:R-:W-:Y:S01]  /*6e4b0*/  IMAD.MOV.U32 R24, RZ, RZ, R28 ;  /* 0x000000ffff187224 */ /* 0x002fe200078e001c */
[----:B------:R-:W-:Y:S01]  /*6e4c0*/  MOV R25, R37 ;  /* 0x0000002500197202 */ /* 0x000fe20000000f00 */
[----:B------:R-:W3:Y:S01]  /*6e4d0*/  LDL.LU R28, [R1+0x1518] ;  /* 0x00151800011c7983 */ /* 0x000ee20000300800 */
[----:B------:R-:W-:-:S04]  /*6e4e0*/  SEL R20, R20, RZ, !P0 ;  /* 0x000000ff14147207 */ /* 0x000fc80004000000 */
[----:B------:R-:W-:Y:S02]  /*6e4f0*/  ISETP.NE.U32.AND P2, PT, R20, RZ, PT ;  /* 0x000000ff1400720c */ /* 0x000fe40003f45070 */
[----:B------:R1:W-:Y:S01]  /*6e500*/  LDGSTS.E [R22+0x16400], [R24.64], P1 ;  /* 0x1640000018167fae */ /* 0x0003e20008921844 */
[----:B----4-:R-:W-:-:S05]  /*6e510*/  IADD3 R34, P3, R34, R29, RZ ;  /* 0x0000001d22227210 */ /* 0x010fca0007f7e0ff */
[----:B------:R-:W-:Y:S01]  /*6e520*/  IMAD.X R35, R35, 0x1, R0, P3 ;  /* 0x0000000123237824 */ /* 0x000fe200018e0600 */
[----:B---3--:R-:W-:Y:S01]  /*6e530*/  IADD3 R23, P4, R23, R29, RZ ;  /* 0x0000001d17177210 */ /* 0x008fe20007f9e0ff */
[----:B------:R3:W-:Y:S03]  /*6e540*/  STL [R1+0x1460], R34 ;  /* 0x0014602201007387 */ /* 0x0007e60000100800 */
[----:B------:R4:W-:Y:S02]  /*6e550*/  STL [R1+0x145c], R35 ;  /* 0x00145c2301007387 */ /* 0x0009e40000100800 */
[----:B-1----:R-:W-:Y:S01]  /*6e560*/  IMAD.MOV.U32 R24, RZ, RZ, R34 ;  /* 0x000000ffff187224 */ /* 0x002fe200078e0022 */
[----:B------:R-:W-:Y:S01]  /*6e570*/  STL [R1+0x1498], R23 ;  /* 0x0014981701007387 */ /* 0x000fe20000100800 */
[----:B------:R-:W2:Y:S02]  /*6e580*/  LDL.LU R39, [R1+0x14dc] ;  /* 0x0014dc0001277983 */ /* 0x000ea40000300800 */
[----:B---3--:R-:W-:Y:S01]  /*6e590*/  IMAD.X R31, R31, 0x1, R0, P4 ;  /* 0x000000011f1f7824 */ /* 0x008fe200020e0600 */
[----:B------:R-:W-:-:S04]  /*6e5a0*/  MOV R25, R35 ;  /* 0x0000002300197202 */ /* 0x000fc80000000f00 */
[----:B------:R1:W-:Y:S04]  /*6e5b0*/  STL [R1+0x1494], R31 ;  /* 0x0014941f01007387 */ /* 0x0003e80000100800 */
[----:B------:R3:W-:Y:S01]  /*6e5c0*/  LDGSTS.E [R22+0x16600], [R24.64], P1 ;  /* 0x1660000018167fae */ /* 0x0007e20008921844 */
[----:B------:R-:W2:Y:S02]  /*6e5d0*/  LDL.LU R34, [R1+0x1514] ;  /* 0x0015140001227983 */ /* 0x000ea40000300800 */
[----:B----4-:R-:W4:Y:S02]  /*6e5e0*/  LDL.LU R35, [R1+0x151c] ;  /* 0x00151c0001237983 */ /* 0x010f240000300800 */
[----:B---3--:R-:W-:Y:S02]  /*6e5f0*/  IMAD.MOV.U32 R24, RZ, RZ, R23 ;  /* 0x000000ffff187224 */ /* 0x008fe400078e0017 */
[----:B------:R-:W-:-:S02]  /*6e600*/  IMAD.MOV.U32 R25, RZ, RZ, R31 ;  /* 0x000000ffff197224 */ /* 0x000fc400078e001f */
[----:B-1----:R-:W3:Y:S04]  /*6e610*/  LDL.LU R31, [R1+0x1520] ;  /* 0x00152000011f7983 */ /* 0x002ee80000300800 */
[----:B------:R1:W-:Y:S01]  /*6e620*/  LDGSTS.E [R22+0x17400], [R24.64], P2 ;  /* 0x1740000018167fae */ /* 0x0003e20009121844 */
[----:B------:R-:W4:Y:S02]  /*6e630*/  LDL.LU R37, [R1+0x1554] ;  /* 0x0015540001257983 */ /* 0x000f240000300800 */
[----:B------:R-:W4:Y:S01]  /*6e640*/  LDL.LU R23, [R1+0x1558] ;  /* 0x0015580001177983 */ /* 0x000f220000300800 */
        /* <DEDUP_REMOVED lines=10> */
[----:B------:R1:W-:Y:S04]  /*6e6f0*/  LDGSTS.E [R22+0x17600], [R24.64], P2 ;  /* 0x1760000018167fae */ /* 0x0003e80009121844 */
[----:B-1----:R-:W4:Y:S01]  /*6e700*/  LDL.LU R36, [R1+0x155c] ;  /* 0x00155c0001247983 */ /* 0x002f220000300800 */
[----:B------:R-:W-:-:S03]  /*6e710*/  IMAD.MOV.U32 R24, RZ, RZ, R26 ;  /* 0x000000ffff187224 */ /* 0x000fc600078e001a */
[----:B------:R-:W4:Y:S01]  /*6e720*/  LDL.LU R26, [R1+0x1560] ;  /* 0x00156000011a7983 */ /* 0x000f220000300800 */
[----:B------:R-:W-:Y:S01]  /*6e730*/  MOV R25, R27 ;  /* 0x0000001b00197202 */ /* 0x000fe20000000f00 */
[----:B------:R-:W4:Y:S02]  /*6e740*/  LDL.LU R30, [R1+0x1594] ;  /* 0x00159400011e7983 */ /* 0x000f240000300800 */
        /* <DEDUP_REMOVED lines=16> */
[----:B------:R-:W-:-:S04]  /*6e850*/  IMAD.X R34, R34, 0x1, R0, P4 ;  /* 0x0000000122227824 */ /* 0x000fc800020e0600 */
[----:B------:R1:W-:Y:S01]  /*6e860*/  LDGSTS.E [R22+0x18600], [R24.64], P1 ;  /* 0x1860000018167fae */ /* 0x0003e20008921844 */
[----:B------:R-:W-:-:S03]  /*6e870*/  ISETP.GT.AND P1, PT, R3, 0x69, PT ;  /* 0x000000690300780c */ /* 0x000fc60003f24270 */
[----:B------:R-:W-:Y:S01]  /*6e880*/  STL [R1+0x14dc], R39 ;  /* 0x0014dc2701007387 */ /* 0x000fe20000100800 */
[----:B------:R-:W-:Y:S02]  /*6e890*/  STL [R1+0x1518], R28 ;  /* 0x0015181c01007387 */ /* 0x000fe40000100800 */
[----:B------:R2:W-:Y:S01]  /*6e8a0*/  STL [R1+0x1514], R34 ;  /* 0x0015142201007387 */ /* 0x0005e20000100800 */
[----:B------:R-:W-:Y:S02]  /*6e8b0*/  SEL R20, RZ, 0x4, !P1 ;  /* 0x00000004ff147807 */ /* 0x000fe40004800000 */
[-C--:B---3--:R-:W-:Y:S01]  /*6e8c0*/  IADD3 R31, P3, R31, R29.reuse, RZ ;  /* 0x0000001d1f1f7210 */ /* 0x088fe20007f7e0ff */
[----:B-1----:R-:W-:Y:S02]  /*6e8d0*/  IMAD.MOV.U32 R24, RZ, RZ, R28 ;  /* 0x000000ffff187224 */ /* 0x002fe400078e001c */
[----:B------:R-:W-:Y:S01]  /*6e8e0*/  IMAD.MOV.U32 R25, RZ, RZ, R34 ;  /* 0x000000ffff197224 */ /* 0x000fe200078e0022 */
[----:B----4-:R-:W-:Y:S01]  /*6e8f0*/  IADD3 R23, P4, R23, R29, RZ ;  /* 0x0000001d17177210 */ /* 0x010fe20007f9e0ff */
[----:B--2---:R-:W2:Y:S01]  /*6e900*/  LDL.LU R34, [R1+0x15a0] ;  /* 0x0015a00001227983 */ /* 0x004ea20000300800 */
[----:B------:R-:W-:-:S02]  /*6e910*/  IMAD.X R35, R35, 0x1, R0, P3 ;  /* 0x0000000123237824 */ /* 0x000fc400018e0600 */
[----:B------:R-:W3:Y:S02]  /*6e920*/  LDL.LU R28, [R1+0x1350] ;  /* 0x00135000011c7983 */ /* 0x000ee40000300800 */
[----:B------:R-:W-:Y:S01]  /*6e930*/  STL [R1+0x1520], R31 ;  /* 0x0015201f01007387 */ /* 0x000fe20000100800 */
[----:B------:R1:W-:Y:S01]  /*6e940*/  LDGSTS.E [R22+0x19400], [R24.64], P2 ;  /* 0x1940000018167fae */ /* 0x0003e20009121844 */
[----:B------:R-:W-:-:S03]  /*6e950*/  SEL R20, R20, RZ, !P0 ;  /* 0x000000ff14147207 */ /* 0x000fc60004000000 */
[----:B------:R4:W-:Y:S01]  /*6e960*/  STL [R1+0x151c], R35 ;  /* 0x00151c2301007387 */ /* 0x0009e20000100800 */
[----:B------:R-:W-:Y:S01]  /*6e970*/  IADD3.X R37, R37, R0, RZ, P4, !PT ;  /* 0x0000000025257210 */ /* 0x000fe200027fe4ff */
[----:B------:R4:W-:Y:S01]  /*6e980*/  STL [R1+0x1558], R23 ;  /* 0x0015581701007387 */ /* 0x0009e20000100800 */
[----:B------:R-:W-:Y:S01]  /*6e990*/  ISETP.NE.U32.AND P1, PT, R20, RZ, PT ;  /* 0x000000ff1400720c */ /* 0x000fe20003f25070 */
[----:B-1----:R-:W-:Y:S02]  /*6e9a0*/  IMAD.MOV.U32 R25, RZ, RZ, R35 ;  /* 0x000000ffff197224 */ /* 0x002fe400078e0023 */
[----:B------:R-:W-:Y:S01]  /*6e9b0*/  IMAD.MOV.U32 R24, RZ, RZ, R31 ;  /* 0x000000ffff187224 */ /* 0x000fe200078e001f */
[----:B----4-:R-:W4:Y:S01]  /*6e9c0*/  LDL.LU R35, [R1+0x159c] ;  /* 0x00159c0001237983 */ /* 0x010f220000300800 */
[----:B------:R-:W-:Y:S02]  /*6e9d0*/  STL [R1+0x1554], R37 ;  /* 0x0015542501007387 */ /* 0x000fe40000100800 */
[----:B------:R-:W4:Y:S02]  /*6e9e0*/  LDL.LU R31, [R1+0x134c] ;  /* 0x00134c00011f7983 */ /* 0x000f240000300800 */
[----:B------:R-:W4:Y:S01]  /*6e9f0*/  LDL.LU R38, [R1+0x1358] ;  /* 0x0013580001267983 */ /* 0x000f220000300800 */
[----:B------:R1:W-:Y:S02]  /*6ea00*/  LDGSTS.E [R22+0x19600], [R24.64], P2 ;  /* 0x1960000018167fae */ /* 0x0003e40009121844 */
[----:B-1----:R-:W-:-:S02]  /*6ea10*/  IMAD.MOV.U32 R24, RZ, RZ, R23 ;  /* 0x000000ffff187224 */ /* 0x002fc400078e0017 */
[----:B------:R-:W4:Y:S01]  /*6ea20*/  LDL.LU R23, [R1+0x1310] ;  /* 0x0013100001177983 */ /* 0x000f220000300800 */
[----:B------:R-:W-:-:S05]  /*6ea30*/  MOV R25, R37 ;  /* 0x0000002500197202 */ /* 0x000fca0000000f00 */
[----:B------:R1:W-:Y:S01]  /*6ea40*/  LDGSTS.E [R22+0x1a400], [R24.64], P1 ;  /* 0x1a40000018167fae */ /* 0x0003e20008921844 */
[-C--:B------:R-:W-:Y:S02]  /*6ea50*/  IADD3 R26, P3, R26, R29.reuse, RZ ;  /* 0x0000001d1a1a7210 */ /* 0x080fe40007f7e0ff */
[----:B------:R-:W-:-:S03]  /*6ea60*/  IADD3 R27, P4, R27, R29, RZ ;  /* 0x0000001d1b1b7210 */ /* 0x000fc60007f9e0ff */
[--C-:B------:R-:W-:Y:S01]  /*6ea70*/  IMAD.X R36, R36, 0x1, R0.reuse, P3 ;  /* 0x0000000124247824 */ /* 0x100fe200018e0600 */
[----:B------:R1:W-:Y:S01]  /*6ea80*/  STL [R1+0x1560], R26 ;  /* 0x0015601a01007387 */ /* 0x0003e20000100800 */
[----:B------:R-:W-:-:S03]  /*6ea90*/  IMAD.X R30, R30, 0x1, R0, P4 ;  /* 0x000000011e1e7824 */ /* 0x000fc600020e0600 */
[----:B------:R1:W-:Y:S01]  /*6eaa0*/  STL [R1+0x155c], R36 ;  /* 0x00155c2401007387 */ /* 0x0003e20000100800 */
[----:B------:R-:W-:Y:S02]  /*6eab0*/  STL [R1+0x1598], R27 ;  /* 0x0015981b01007387 */ /* 0x000fe40000100800 */
[----:B------:R-:W4:Y:S02]  /*6eac0*/  LDL.LU R39, [R1+0x1354] ;  /* 0x0013540001277983 */ /* 0x000f240000300800 */
[----:B-1----:R-:W-:Y:S01]  /*6ead0*/  IMAD.MOV.U32 R24, RZ, RZ, R26 ;  /* 0x000000ffff187224 */ /* 0x002fe200078e001a */
[----:B------:R1:W-:Y:S01]  /*6eae0*/  STL [R1+0x1594], R30 ;  /* 0x0015941e01007387 */ /* 0x0003e20000100800 */
[----:B------:R-:W4:Y:S01]  /*6eaf0*/  LDL.LU R26, [R1+0x130c] ;  /* 0x00130c00011a7983 */ /* 0x000f220000300800 */
[----:B------:R-:W-:Y:S01]  /*6eb00*/  MOV R25, R36 ;  /* 0x0000002400197202 */ /* 0x000fe20000000f00 */
[----:B------:R-:W4:Y:S01]  /*6eb10*/  LDL.LU R37, [R1+0x1314] ;  /* 0x0013140001257983 */ /* 0x000f220000300800 */
[----:B------:R-:W4:Y:S04]  /*6eb20*/  LDL.LU R36, [R1+0x1318] ;  /* 0x0013180001247983 */ /* 0x000f280000300800 */
[----:B------:R1:W-:Y:S01]  /*6eb30*/  LDGSTS.E [R22+0x1a600], [R24.64], P1 ;  /* 0x1a60000018167fae */ /* 0x0003e20008921844 */
[----:B------:R-:W-:-:S04]  /*6eb40*/  ISETP.GT.AND P2, PT, R3, 0x6d, PT ;  /* 0x0000006d0300780c */ /* 0x000fc80003f44270 */
[----:B------:R-:W-:Y:S01]  /*6eb50*/  SEL R20, RZ, 0x4, !P2 ;  /* 0x00000004ff147807 */ /* 0x000fe20005000000 */
[----:B-1----:R-:W-:Y:S02]  /*6eb60*/  IMAD.MOV.U32 R25, RZ, RZ, R30 ;  /* 0x000000ffff197224 */ /* 0x002fe400078e001e */
[----:B------:R-:W-:Y:S01]  /*6eb70*/  IMAD.MOV.U32 R24, RZ, RZ, R27 ;  /* 0x000000ffff187224 */ /* 0x000fe200078e001b */
[----:B------:R-:W4:Y:S01]  /*6eb80*/  LDL.LU R30, [R1+0x12cc] ;  /* 0x0012cc00011e7983 */ /* 0x000f220000300800 */
[----:B------:R-:W4:Y:S01]  /*6eb90*/  LDL.LU R27, [R1+0x12d0] ;  /* 0x0012d000011b7983 */ /* 0x000f220000300800 */
[----:B------:R-:W-:Y:S02]  /*6eba0*/  SEL R20, R20, RZ, !P0 ;  /* 0x000000ff14147207 */ /* 0x000fe40004000000 */
[----:B------:R-:W-:Y:S02]  /*6ebb0*/  ISETP.GT.AND P1, PT, R3, 0x71, PT ;  /* 0x000000710300780c */ /* 0x000fe40003f24270 */
[----:B------:R-:W-:-:S02]  /*6ebc0*/  ISETP.NE.U32.AND P2, PT, R20, RZ, PT ;  /* 0x000000ff1400720c */ /* 0x000fc40003f45070 */
[----:B------:R-:W-:-:S04]  /*6ebd0*/  SEL R20, RZ, 0x4, !P1 ;  /* 0x00000004ff147807 */ /* 0x000fc80004800000 */
[----:B------:R-:W-:-:S04]  /*6ebe0*/  SEL R20, R20, RZ, !P0 ;  /* 0x000000ff14147207 */ /* 0x000fc80004000000 */
[----:B------:R-:W-:-:S03]  /*6ebf0*/  ISETP.NE.U32.AND P1, PT, R20, RZ, PT ;  /* 0x000000ff1400720c */ /* 0x000fc60003f25070 */
[----:B------:R1:W-:Y:S01]  /*6ec00*/  LDGSTS.E [R22+0x1b400], [R24.64], P2 ;  /* 0x1b40000018167fae */ /* 0x0003e20009121844 */
[-C--:B--2---:R-:W-:Y:S02]  /*6ec10*/  IADD3 R34, P3, R34, R29.reuse, RZ ;  /* 0x0000001d22227210 */ /* 0x084fe40007f7e0ff */
[----:B---3--:R-:W-:-:S03]  /*6ec20*/  IADD3 R28, P4, R28, R29, RZ ;  /* 0x0000001d1c1c7210 */ /* 0x008fc60007f9e0ff */
[----:B-1----:R-:W-:Y:S01]  /*6ec30*/  IMAD.MOV.U32 R24, RZ, RZ, R34 ;  /* 0x000000ffff187224 */ /* 0x002fe200078e0022 */
[----:B------:R-:W-:Y:S01]  /*6ec40*/  STL [R1+0x15a0], R34 ;  /* 0x0015a02201007387 */ /* 0x000fe20000100800 */
[----:B----4-:R-:W-:Y:S01]  /*6ec50*/  IMAD.X R35, R35, 0x1, R0, P3 ;  /* 0x0000000123237824 */ /* 0x010fe200018e0600 */
[----:B------:R-:W-:-:S03]  /*6ec60*/  IADD3.X R31, R31, R0, RZ, P4, !PT ;  /* 0x000000001f1f7210 */ /* 0x000fc600027fe4ff */
[----:B------:R-:W-:Y:S01]  /*6ec70*/  IMAD.MOV.U32 R25, RZ, RZ, R35 ;  /* 0x000000ffff197224 */ /* 0x000fe200078e0023 */
[----:B------:R-:W-:Y:S01]  /*6ec80*/  IADD3 R38, P3, R38, R29, RZ ;  /* 0x0000001d26267210 */ /* 0x000fe20007f7e0ff */
[----:B------:R1:W-:Y:S04]  /*6ec90*/  STL [R1+0x159c], R35 ;  /* 0x00159c2301007387 */ /* 0x0003e80000100800 */
[----:B------:R2:W-:Y:S01]  /*6eca0*/  LDGSTS.E [R22+0x1b600], [R24.64], P2 ;  /* 0x1b60000018167fae */ /* 0x0005e20009121844 */
[----:B------:R3:W-:Y:S02]  /*6ecb0*/  STL [R1+0x1350], R28 ;  /* 0x0013501c01007387 */ /* 0x0007e40000100800 */
[----:B------:R2:W-:Y:S01]  /*6ecc0*/  STL [R1+0x134c], R31 ;  /* 0x00134c1f01007387 */ /* 0x0005e20000100800 */
[----:B-1----:R-:W4:Y:S01]  /*6ecd0*/  LDL.LU R35, [R1+0x12d4] ;  /* 0x0012d40001237983 */ /* 0x002f220000300800 */
[----:B--2---:R-:W-:Y:S01]  /*6ece0*/  IMAD.MOV.U32 R24, RZ, RZ, R28 ;  /* 0x000000ffff187224 */ /* 0x004fe200078e001c */
[----:B------:R-:W-:-:S02]  /*6ecf0*/  MOV R25, R31 ;  /* 0x0000001f00197202 */ /* 0x000fc40000000f00 */
[----:B------:R-:W-:Y:S01]  /*6ed00*/  IADD3 R23, P4, R23, R29, RZ ;  /* 0x0000001d17177210 */ /* 0x000fe20007f9e0ff */
[----:B---3--:R-:W2:Y:S04]  /*6ed10*/  LDL.LU R28, [R1+0x12d8] ;  /* 0x0012d800011c7983 */ /* 0x008ea80000300800 */
[----:B------:R1:W-:Y:S01]  /*6ed20*/  LDGSTS.E [R22+0x1c400], [R24.64], P1 ;  /* 0x1c40000018167fae */ /* 0x0003e20008921844 */
[----:B------:R-:W3:Y:S02]  /*6ed30*/  LDL.LU R34, [R1+0x128c] ;  /* 0x00128c0001227983 */ /* 0x000ee40000300800 */
[----:B------:R-:W3:Y:S02]  /*6ed40*/  LDL.LU R31, [R1+0x1290] ;  /* 0x00129000011f7983 */ /* 0x000ee40000300800 */
[----:B------:R-:W-:Y:S02]  /*6ed50*/  STL [R1+0x1358], R38 ;  /* 0x0013582601007387 */ /* 0x000fe40000100800 */
[----:B-1----:R-:W-:-:S02]  /*6ed60*/  IMAD.MOV.U32 R24, RZ, RZ, R38 ;  /* 0x000000ffff187224 */ /* 0x002fc400078e0026 */
[--C-:B------:R-:W-:Y:S02]  /*6ed70*/  IMAD.X R39, R39, 0x1, R0.reuse, P3 ;  /* 0x0000000127277824 */ /* 0x100fe400018e0600 */
[----:B------:R-:W-:-:S03]  /*6ed80*/  IMAD.X R26, R26, 0x1, R0, P4 ;  /* 0x000000011a1a7824 */ /* 0x000fc600020e0600 */
[----:B------:R-:W-:Y:S01]  /*6ed90*/  MOV R25, R39 ;  /* 0x0000002700197202 */ /* 0x000fe20000000f00 */
[----:B------:R-:W-:Y:S01]  /*6eda0*/  STL [R1+0x1354], R39 ;  /* 0x0013542701007387 */ /* 0x000fe20000100800 */
[----:B------:R-:W-:Y:S02]  /*6edb0*/  STL [R1+0x1310], R23 ;  /* 0x0013101701007387 */ /* 0x000fe40000100800 */
[----:B------:R1:W-:Y:S01]  /*6edc0*/  STL [R1+0x130c], R26 ;  /* 0x00130c1a01007387 */ /* 0x0003e20000100800 */
[----:B------:R1:W-:Y:S02]  /*6edd0*/  LDGSTS.E [R22+0x1c600], [R24.64], P1 ;  /* 0x1c60000018167fae */ /* 0x0003e40008921844 */
[----:B-1----:R-:W-:Y:S02]  /*6ede0*/  IMAD.MOV.U32 R25, RZ, RZ, R26 ;  /* 0x000000ffff197224 */ /* 0x002fe400078e001a */
[----:B------:R-:W-:Y:S01]  /*6edf0*/  IMAD.MOV.U32 R24, RZ, RZ, R23 ;  /* 0x000000ffff187224 */ /* 0x000fe200078e0017 */
[----:B------:R-:W4:Y:S01]  /*6ee00*/  LDL.LU R26, [R1+0x1294] ;  /* 0x00129400011a7983 */ /* 0x000f220000300800 */
[----:B------:R-:W4:Y:S01]  /*6ee10*/  LDL.LU R23, [R1+0x1298] ;  /* 0x0012980001177983 */ /* 0x000f220000300800 */
[----:B------:R-:W-:-:S04]  /*6ee20*/  ISETP.GT.AND P2, PT, R3, 0x75, PT ;  /* 0x000000750300780c */ /* 0x000fc80003f44270 */
[----:B------:R-:W-:-:S04]  /*6ee30*/  SEL R20, RZ, 0x4, !P2 ;  /* 0x00000004ff147807 */ /* 0x000fc80005000000 */
[----:B------:R-:W-:-:S04]  /*6ee40*/  SEL R20, R20, RZ, !P0 ;  /* 0x000000ff14147207 */ /* 0x000fc80004000000 */
[----:B------:R-:W-:Y:S02]  /*6ee50*/  ISETP.NE.U32.AND P2, PT, R20, RZ, PT ;  /* 0x000000ff1400720c */ /* 0x000fe40003f45070 */
[-C--:B------:R-:W-:Y:S02]  /*6ee60*/  IADD3 R36, P3, R36, R29.reuse, RZ ;  /* 0x0000001d24247210 */ /* 0x080fe40007f7e0ff */
[----:B------:R-:W-:-:S03]  /*6ee70*/  IADD3 R27, P4, R27, R29, RZ ;  /* 0x0000001d1b1b7210 */ /* 0x000fc60007f9e0ff */
[----:B------:R-:W-:Y:S01]  /*6ee80*/  IMAD.X R37, R37, 0x1, R0, P3 ;  /* 0x0000000125257824 */ /* 0x000fe200018e0600 */
[----:B------:R-:W-:Y:S01]  /*6ee90*/  IADD3.X R30, R30, R0, RZ, P4, !PT ;  /* 0x000000001e1e7210 */ /* 0x000fe200027fe4ff */
[----:B------:R-:W-:Y:S04]  /*6eea0*/  STL [R1+0x1318], R36 ;  /* 0x0013182401007387 */ /* 0x000fe80000100800 */
[----:B------:R1:W-:Y:S01]  /*6eeb0*/  LDGSTS.E [R22+0x1d400], [R24.64], P2 ;  /* 0x1d40000018167fae */ /* 0x0003e20009121844 */
        /* <DEDUP_REMOVED lines=8> */
[----:B------:R-:W4:Y:S01]  /*6ef40*/  LDL.LU R30, [R1+0x1a40] ;  /* 0x001a4000011e7983 */ /* 0x000f220000300800 */
[----:B------:R-:W4:Y:S01]  /*6ef50*/  LDL.LU R27, [R1+0x1a4c] ;  /* 0x001a4c00011b7983 */ /* 0x000f220000300800 */
[----:B------:R-:W-:-:S04]  /*6ef60*/  ISETP.GT.AND P1, PT, R3, 0x79, PT ;  /* 0x000000790300780c */ /* 0x000fc80003f24270 */
[----:B------:R-:W-:Y:S01]  /*6ef70*/  SEL R20, RZ, 0x4, !P1 ;  /* 0x00000004ff147807 */ /* 0x000fe20004800000 */
[----:B------:R-:W1:Y:S03]  /*6ef80*/  S2R R37, SR_TID.X ;  /* 0x0000000000257919 */ /* 0x000e660000002100 */
[----:B------:R-:W-:Y:S02]  /*6ef90*/  SEL R20, R20, RZ, !P0 ;  /* 0x000000ff14147207 */ /* 0x000fe40004000000 */
[----:B------:R-:W-:Y:S02]  /*6efa0*/  ISETP.GT.AND P2, PT, R3, 0x7d, PT ;  /* 0x0000007d0300780c */ /* 0x000fe40003f44270 */
[----:B------:R-:W-:Y:S02]  /*6efb0*/  ISETP.NE.U32.AND P1, PT, R20, RZ, PT ;  /* 0x000000ff1400720c */ /* 0x000fe40003f25070 */
[----:B------:R-:W-:-:S04]  /*6efc0*/  SEL R20, RZ, 0x4, !P2 ;  /* 0x00000004ff147807 */ /* 0x000fc80005000000 */
[----:B------:R-:W-:-:S04]  /*6efd0*/  SEL R20, R20, RZ, !P0 ;  /* 0x000000ff14147207 */ /* 0x000fc80004000000 */
[----:B------:R-:W-:-:S03]  /*6efe0*/  ISETP.NE.U32.AND P2, PT, R20, RZ, PT ;  /* 0x000000ff1400720c */ /* 0x000fc60003f45070 */
[----:B------:R2:W-:Y:S01]  /*6eff0*/  LDGSTS.E [R22+0x1e400], [R24.64], P1 ;  /* 0x1e40000018167fae */ /* 0x0005e20008921844 */
[----:B-1----:R-:W-:Y:S02]  /*6f000*/  LOP3.LUT R36, R37, 0x7f, RZ, 0xc0, !PT ;  /* 0x0000007f25247812 */ /* 0x002fe400078ec0ff */
[-C--:B--2---:R-:W-:Y:S02]  /*6f010*/  IADD3 R28, P3, R28, R29.reuse, RZ ;  /* 0x0000001d1c1c7210 */ /* 0x084fe40007f7e0ff */
[----:B---3--:R-:W-:-:S03]  /*6f020*/  IADD3 R31, P4, R31, R29, RZ ;  /* 0x0000001d1f1f7210 */ /* 0x008fc60007f9e0ff */
[--C-:B----4-:R-:W-:Y:S01]  /*6f030*/  IMAD.X R35, R35, 0x1, R0.reuse, P3 ;  /* 0x0000000123237824 */ /* 0x110fe200018e0600 */
[----:B------:R1:W-:Y:S01]  /*6f040*/  STL [R1+0x12d8], R28 ;  /* 0x0012d81c01007387 */ /* 0x0003e20000100800 */
[----:B------:R-:W-:-:S03]  /*6f050*/  IMAD.X R34, R34, 0x1, R0, P4 ;  /* 0x0000000122227824 */ /* 0x000fc600020e0600 */
[----:B------:R2:W-:Y:S01]  /*6f060*/  STL [R1+0x12d4], R35 ;  /* 0x0012d42301007387 */ /* 0x0005e20000100800 */
[----:B------:R-:W-:Y:S02]  /*6f070*/  STL [R1+0x1290], R31 ;  /* 0x0012901f01007387 */ /* 0x000fe40000100800 */
[----:B------:R-:W-:Y:S01]  /*6f080*/  IMAD.MOV.U32 R24, RZ, RZ, R28 ;  /* 0x000000ffff187224 */ /* 0x000fe200078e001c */
[----:B------:R-:W-:Y:S01]  /*6f090*/  MOV R25, R35 ;  /* 0x0000002300197202 */ /* 0x000fe20000000f00 */
[----:B------:R-:W3:Y:S01]  /*6f0a0*/  LDL.LU R39, [R1+0x1a44] ;  /* 0x001a440001277983 */ /* 0x000ee20000300800 */
[----:B------:R4:W-:Y:S02]  /*6f0b0*/  STL [R1+0x128c], R34 ;  /* 0x00128c2201007387 */ /* 0x0009e40000100800 */
[----:B-1----:R-:W3:Y:S02]  /*6f0c0*/  LDL.LU R28, [R1+0x1a0c] ;  /* 0x001a0c00011c7983 */ /* 0x002ee40000300800 */
[----:B------:R-:W3:Y:S01]  /*6f0d0*/  LDL.LU R42, [R1+0x1a38] ;  /* 0x001a3800012a7983 */ /* 0x000ee20000300800 */
[----:B------:R1:W-:Y:S04]  /*6f0e0*/  LDGSTS.E [R22+0x1e600], [R24.64], P1 ;  /* 0x1e60000018167fae */ /* 0x0003e80008921844 */
[----:B--2---:R-:W2:Y:S01]  /*6f0f0*/  LDL.LU R35, [R1+0x1a00] ;  /* 0x001a000001237983 */ /* 0x004ea20000300800 */
[----:B-1----:R-:W-:-:S02]  /*6f100*/  IMAD.MOV.U32 R24, RZ, RZ, R31 ;  /* 0x000000ffff187224 */ /* 0x002fc400078e001f */
[----:B------:R-:W-:-:S05]  /*6f110*/  IMAD.MOV.U32 R25, RZ, RZ, R34 ;  /* 0x000000ffff197224 */ /* 0x000fca00078e0022 */
[----:B------:R1:W-:Y:S01]  /*6f120*/  LDGSTS.E [R22+0x1f400], [R24.64], P2 ;  /* 0x1f40000018167fae */ /* 0x0003e20009121844 */
[----:B------:R-:W-:-:S05]  /*6f130*/  IADD3 R23, P3, R23, R29, RZ ;  /* 0x0000001d17177210 */ /* 0x000fca0007f7e0ff */
[----:B------:R-:W-:Y:S01]  /*6f140*/  IMAD.X R26, R26, 0x1, R0, P3 ;  /* 0x000000011a1a7824 */ /* 0x000fe200018e0600 */
[----:B------:R-:W-:Y:S04]  /*6f150*/  STL [R1+0x1298], R23 ;  /* 0x0012981701007387 */ /* 0x000fe80000100800 */
[----:B------:R4:W-:Y:S01]  /*6f160*/  STL [R1+0x1294], R26 ;  /* 0x0012941a01007387 */ /* 0x0009e20000100800 */
[----:B------:R-:W2:Y:S02]  /*6f170*/  LDL.LU R37, [R1+0x19f8] ;  /* 0x0019f80001257983 */ /* 0x000ea40000300800 */
[----:B----4-:R-:W4:Y:S02]  /*6f180*/  LDL.LU R34, [R1+0x1a04] ;  /* 0x001a040001227983 */ /* 0x010f240000300800 */
[----:B-1----:R-:W-:Y:S01]  /*6f190*/  IMAD.MOV.U32 R25, RZ, RZ, R26 ;  /* 0x000000ffff197224 */ /* 0x002fe200078e001a */
[----:B------:R-:W4:Y:S04]  /*6f1a0*/  LDL.LU R38, [R1+0x19c0] ;  /* 0x0019c00001267983 */ /* 0x000f280000300800 */
[----:B------:R-:W4:Y:S01]  /*6f1b0*/  LDL.LU R26, [R1+0x19cc] ;  /* 0x0019cc00011a7983 */ /* 0x000f220000300800 */
[----:B------:R-:W-:-:S05]  /*6f1c0*/  MOV R24, R23 ;  /* 0x0000001700187202 */ /* 0x000fca0000000f00 */
[----:B------:R1:W-:Y:S01]  /*6f1d0*/  LDGSTS.E [R22+0x1f600], [R24.64], P2 ;  /* 0x1f60000018167fae */ /* 0x0003e20009121844 */
[----:B------:R-:W-:-:S05]  /*6f1e0*/  IMAD.SHL.U32 R36, R36, 0x4, RZ ;  /* 0x0000000424247824 */ /* 0x000fca00078e00ff */
[----:B------:R-:W-:Y:S02]  /*6f1f0*/  LOP3.LUT R23, R36, 0x40, RZ, 0x3c, !PT ;  /* 0x0000004024177812 */ /* 0x000fe400078e3cff */
[----:B------:R-:W-:Y:S02]  /*6f200*/  ISETP.GT.AND P1, PT, R3, 0x2, PT ;  /* 0x000000020300780c */ /* 0x000fe40003f24270 */
[----:B------:R-:W-:-:S05]  /*6f210*/  IADD3 R27, P2, R27, R29, RZ ;  /* 0x0000001d1b1b7210 */ /* 0x000fca0007f5e0ff */
[----:B------:R-:W-:Y:S01]  /*6f220*/  IMAD.X R30, R30, 0x1, R0, P2 ;  /* 0x000000011e1e7824 */ /* 0x000fe200010e0600 */
[----:B------:R-:W-:Y:S04]  /*6f230*/  STL [R1+0x1a4c], R27 ;  /* 0x001a4c1b01007387 */ /* 0x000fe80000100800 */
[----:B------:R1:W-:Y:S01]  /*6f240*/  STL [R1+0x1a40], R30 ;  /* 0x001a401e01007387 */ /* 0x0003e20000100800 */
[----:B------:R-:W4:Y:S02]  /*6f250*/  LDL.LU R36, [R1+0x19b8] ;  /* 0x0019b80001247983 */ /* 0x000f240000300800 */
[----:B------:R-:W4:Y:S02]  /*6f260*/  LDL.LU R31, [R1+0x19c4] ;  /* 0x0019c400011f7983 */ /* 0x000f240000300800 */
[----:B-1----:R-:W-:-:S02]  /*6f270*/  IMAD.MOV.U32 R25, RZ, RZ, R30 ;  /* 0x000000ffff197224 */ /* 0x002fc400078e001e */
[----:B------:R-:W-:Y:S01]  /*6f280*/  IMAD.MOV.U32 R24, RZ, RZ, R27 ;  /* 0x000000ffff187224 */ /* 0x000fe200078e001b */
[----:B------:R-:W4:Y:S01]  /*6f290*/  LDL.LU R30, [R1+0x1980] ;  /* 0x00198000011e7983 */ /* 0x000f220000300800 */
[----:B------:R-:W4:Y:S01]  /*6f2a0*/  LDL.LU R27, [R1+0x198c] ;  /* 0x00198c00011b7983 */ /* 0x000f220000300800 */
[----:B------:R-:W-:-:S04]  /*6f2b0*/  SEL R20, RZ, 0x4, !P1 ;  /* 0x00000004ff147807 */ /* 0x000fc80004800000 */
[----:B------:R-:W-:Y:S02]  /*6f2c0*/  SEL R20, R20, RZ, !P0 ;  /* 0x000000ff14147207 */ /* 0x000fe40004000000 */
[----:B------:R-:W-:Y:S02]  /*6f2d0*/  ISETP.GT.AND P2, PT, R3, 0x6, PT ;  /* 0x000000060300780c */ /* 0x000fe40003f44270 */
[----:B------:R-:W-:Y:S02]  /*6f2e0*/  ISETP.NE.U32.AND P1, PT, R20, RZ, PT ;  /* 0x000000ff1400720c */ /* 0x000fe40003f25070 */
[----:B------:R-:W-:Y:S01]  /*6f2f0*/  SEL R20, RZ, 0x4, !P2 ;  /* 0x00000004ff147807 */ /* 0x000fe20005000000 */
[----:B------:R-:W-:-:S03]  /*6f300*/  LEA R23, R40, R23, 0x11 ;  /* 0x0000001728177211 */ /* 0x000fc600078e88ff */
[----:B------:R-:W-:-:S04]  /*6f310*/  SEL R20, R20, RZ, !P0 ;  /* 0x000000ff14147207 */ /* 0x000fc80004000000 */
[----:B------:R-:W-:-:S03]  /*6f320*/  ISETP.NE.U32.AND P2, PT, R20, RZ, PT ;  /* 0x000000ff1400720c */ /* 0x000fc60003f45070 */
[----:B------:R1:W-:Y:S01]  /*6f330*/  LDGSTS.E [R23+0x800], [R24.64], P1 ;  /* 0x0080000018177fae */ /* 0x0003e20008921844 */
[-C--:B---3--:R-:W-:Y:S02]  /*6f340*/  IADD3 R39, P3, R39, R29.reuse, RZ ;  /* 0x0000001d27277210 */ /* 0x088fe40007f7e0ff */
[----:B------:R-:W-:-:S03]  /*6f350*/  IADD3 R28, P4, R28, R29, RZ ;  /* 0x0000001d1c1c7210 */ /* 0x000fc60007f9e0ff */
[----:B------:R-:W-:Y:S02]  /*6f360*/  IMAD.X R42, R42, 0x1, R0, P3 ;  /* 0x000000012a2a7824 */ /* 0x000fe400018e0600 */
[----:B-1----:R-:W-:Y:S01]  /*6f370*/  IMAD.MOV.U32 R24, RZ, RZ, R39 ;  /* 0x000000ffff187224 */ /* 0x002fe200078e0027 */
[----:B--2---:R-:W-:Y:S01]  /*6f380*/  IADD3.X R35, R35, R0, RZ, P4, !PT ;  /* 0x0000000023237210 */ /* 0x004fe200027fe4ff */
[----:B------:R-:W-:Y:S01]  /*6f390*/  IMAD.MOV.U32 R25, RZ, RZ, R42 ;  /* 0x000000ffff197224 */ /* 0x000fe200078e002a */
[----:B------:R-:W-:Y:S01]  /*6f3a0*/  STL [R1+0x1a44], R39 ;  /* 0x001a442701007387 */ /* 0x000fe20000100800 */
[----:B------:R-:W-:Y:S02]  /*6f3b0*/  STL [R1+0x1a38], R42 ;  /* 0x001a382a01007387 */ /* 0x000fe40000100800 */
[----:B------:R-:W-:Y:S01]  /*6f3c0*/  STL [R1+0x1a0c], R28 ;  /* 0x001a0c1c01007387 */ /* 0x000fe20000100800 */
[----:B------:R1:W-:Y:S01]  /*6f3d0*/  LDGSTS.E [R23+0xa00], [R24.64], P1 ;  /* 0x00a0000018177fae */ /* 0x0003e20008921844 */
[----:B------:R2:W-:Y:S02]  /*6f3e0*/  STL [R1+0x1a00], R35 ;  /* 0x001a002301007387 */ /* 0x0005e40000100800 */
[----:B-1----:R-:W-:Y:S01]  /*6f3f0*/  IMAD.MOV.U32 R24, RZ, RZ, R28 ;  /* 0x000000ffff187224 */ /* 0x002fe200078e001c */
[----:B------:R-:W-:-:S02]  /*6f400*/  MOV R25, R35 ;  /* 0x0000002300197202 */ /* 0x000fc40000000f00 */
[----:B--2---:R-:W2:Y:S01]  /*6f410*/  LDL.LU R35, [R1+0x1984] ;  /* 0x0019840001237983 */ /* 0x004ea20000300800 */
[----:B------:R-:W3:Y:S03]  /*6f420*/  LDL.LU R28, [R1+0x194c] ;  /* 0x00194c00011c7983 */ /* 0x000ee60000300800 */
[----:B------:R1:W-:Y:S01]  /*6f430*/  LDGSTS.E [R23+0x1800], [R24.64], P2 ;  /* 0x0180000018177fae */ /* 0x0003e20009121844 */
[----:B----4-:R-:W-:-:S05]  /*6f440*/  IADD3 R34, P3, R34, R29, RZ ;  /* 0x0000001d22227210 */ /* 0x010fca0007f7e0ff */
[--C-:B------:R-:W-:Y:S01]  /*6f450*/  IMAD.X R37, R37, 0x1, R0.reuse, P3 ;  /* 0x0000000125257824 */ /* 0x100fe200018e0600 */
[----:B------:R-:W-:Y:S01]  /*6f460*/  IADD3 R26, P4, R26, R29, RZ ;  /* 0x0000001d1a1a7210 */ /* 0x000fe20007f9e0ff */
[----:B------:R-:W-:Y:S03]  /*6f470*/  STL [R1+0x1a04], R34 ;  /* 0x001a042201007387 */ /* 0x000fe60000100800 */
[----:B------:R4:W-:Y:S02]  /*6f480*/  STL [R1+0x19f8], R37 ;  /* 0x0019f82501007387 */ /* 0x0009e40000100800 */
[----:B------:R-:W-:Y:S01]  /*6f490*/  IMAD.X R38, R38, 0x1, R0, P4 ;  /* 0x0000000126267824 */ /* 0x000fe200020e0600 */
[----:B-1----:R-:W-:Y:S01]  /*6f4a0*/  MOV R25, R37 ;  /* 0x0000002500197202 */ /* 0x002fe20000000f00 */
[----:B------:R1:W-:Y:S01]  /*6f4b0*/  STL [R1+0x19cc], R26 ;  /* 0x0019cc1a01007387 */ /* 0x0003e20000100800 */
[----:B------:R-:W-:-:S03]  /*6f4c0*/  IMAD.MOV.U32 R24, RZ, RZ, R34 ;  /* 0x000000ffff187224 */ /* 0x000fc600078e0022 */
        /* <DEDUP_REMOVED lines=9> */
[----:B-1----:R-:W-:Y:S02]  /*6f560*/  IMAD.MOV.U32 R24, RZ, RZ, R26 ;  /* 0x000000ffff187224 */ /* 0x002fe400078e001a */
[----:B------:R-:W-:Y:S01]  /*6f570*/  IMAD.MOV.U32 R25, RZ, RZ, R38 ;  /* 0x000000ffff197224 */ /* 0x000fe200078e0026 */
[----:B------:R-:W4:Y:S09]  /*6f580*/  LDL.LU R26, [R1+0x190c] ;  /* 0x00190c00011a7983 */ /* 0x000f320000300800 */
[----:B------:R1:W-:Y:S01]  /*6f590*/  LDGSTS.E [R23+0x2800], [R24.64], P1 ;  /* 0x0280000018177fae */ /* 0x0003e20008921844 */
[----:B------:R-:W-:-:S05]  /*6f5a0*/  IADD3 R31, P3, R31, R29, RZ ;  /* 0x0000001d1f1f7210 */ /* 0x000fca0007f7e0ff */
[----:B------:R-:W-:Y:S01]  /*6f5b0*/  IMAD.X R36, R36, 0x1, R0, P3 ;  /* 0x0000000124247824 */ /* 0x000fe200018e0600 */
[----:B------:R-:W-:Y:S01]  /*6f5c0*/  IADD3 R27, P4, R27, R29, RZ ;  /* 0x0000001d1b1b7210 */ /* 0x000fe20007f9e0ff */
[----:B------:R1:W-:Y:S03]  /*6f5d0*/  STL [R1+0x19c4], R31 ;  /* 0x0019c41f01007387 */ /* 0x0003e60000100800 */
[----:B------:R1:W-:Y:S02]  /*6f5e0*/  STL [R1+0x19b8], R36 ;  /* 0x0019b82401007387 */ /* 0x0003e40000100800 */
[----:B-1----:R-:W-:Y:S01]  /*6f5f0*/  IMAD.MOV.U32 R24, RZ, RZ, R31 ;  /* 0x000000ffff187224 */ /* 0x002fe200078e001f */
[----:B------:R-:W-:Y:S01]  /*6f600*/  IADD3.X R30, R30, R0, RZ, P4, !PT ;  /* 0x000000001e1e7210 */ /* 0x000fe200027fe4ff */
[----:B------:R-:W-:Y:S01]  /*6f610*/  IMAD.MOV.U32 R25, RZ, RZ, R36 ;  /* 0x000000ffff197224 */ /* 0x000fe200078e0024 */
[----:B------:R-:W-:Y:S01]  /*6f620*/  STL [R1+0x198c], R27 ;  /* 0x00198c1b01007387 */ /* 0x000fe20000100800 */
[----:B------:R-:W4:Y:S02]  /*6f630*/  LDL.LU R42, [R1+0x1938] ;  /* 0x00193800012a7983 */ /* 0x000f240000300800 */
[----:B------:R1:W-:Y:S01]  /*6f640*/  STL [R1+0x1980], R30 ;  /* 0x0019801e01007387 */ /* 0x0003e20000100800 */
[----:B------:R1:W-:Y:S04]  /*6f650*/  LDGSTS.E [R23+0x2a00], [R24.64], P1 ;  /* 0x02a0000018177fae */ /* 0x0003e80008921844 */
[----:B------:R-:W4:Y:S01]  /*6f660*/  LDL.LU R31, [R1+0x1900] ;  /* 0x00190000011f7983 */ /* 0x000f220000300800 */
[----:B------:R-:W4:Y:S01]  /*6f670*/  LDL.LU R36, [R1+0x18f8] ;  /* 0x0018f80001247983 */ /* 0x000f220000300800 */
[----:B-1----:R-:W-:-:S02]  /*6f680*/  MOV R25, R30 ;  /* 0x0000001e00197202 */ /* 0x002fc40000000f00 */
[----:B------:R-:W4:Y:S01]  /*6f690*/  LDL.LU R30, [R1+0x1904] ;  /* 0x00190400011e7983 */ /* 0x000f220000300800 */
[----:B------:R-:W-:Y:S02]  /*6f6a0*/  IMAD.MOV.U32 R24, RZ, RZ, R27 ;  /* 0x000000ffff187224 */ /* 0x000fe400078e001b */
[----:B------:R-:W4:Y:S02]  /*6f6b0*/  LDL.LU R38, [R1+0x18c0] ;  /* 0x0018c00001267983 */ /* 0x000f240000300800 */
[----:B------:R-:W4:Y:S01]  /*6f6c0*/  LDL.LU R27, [R1+0x18cc] ;  /* 0x0018cc00011b7983 */ /* 0x000f220000300800 */
[----:B------:R-:W-:-:S04]  /*6f6d0*/  ISETP.GT.AND P2, PT, R3, 0xe, PT ;  /* 0x0000000e0300780c */ /* 0x000fc80003f44270 */
[----:B------:R-:W-:-:S04]  /*6f6e0*/  SEL R20, RZ, 0x4, !P2 ;  /* 0x00000004ff147807 */ /* 0x000fc80005000000 */
[----:B------:R-:W-:-:S04]  /*6f6f0*/  SEL R20, R20, RZ, !P0 ;  /* 0x000000ff14147207 */ /* 0x000fc80004000000 */
[----:B------:R-:W-:Y:S11]  /*6f700*/  ISETP.NE.U32.AND P2, PT, R20, RZ, PT ;  /* 0x000000ff1400720c */ /* 0x000ff60003f45070 */
[----:B------:R-:W-:Y:S02]  /*6f710*/  @!UPT UIADD3 URZ, URZ, URZ, URZ ;  /* 0x0000003f3f3ff290 */ /* 0x000fe4000fffe03f */
[----:B------:R1:W-:Y:S01]  /*6f720*/  LDGSTS.E [R23+0x3800], [R24.64], P2 ;  /* 0x0380000018177fae */ /* 0x0003e20009121844 */
[-C--:B--2---:R-:W-:Y:S02]  /*6f730*/  IADD3 R35, P3, R35, R29.reuse, RZ ;  /* 0x0000001d23237210 */ /* 0x084fe40007f7e0ff */
[----:B---3--:R-:W-:-:S03]  /*6f740*/  IADD3 R28, P4, R28, R29, RZ ;  /* 0x0000001d1c1c7210 */ /* 0x008fc60007f9e0ff */
[----:B------:R-:W-:Y:S01]  /*6f750*/  STL [R1+0x1984], R35 ;  /* 0x0019842301007387 */ /* 0x000fe20000100800 */
[----:B-1----:R-:W-:Y:S02]  /*6f760*/  IMAD.MOV.U32 R24, RZ, RZ, R35 ;  /* 0x000000ffff187224 */ /* 0x002fe400078e0023 */
[--C-:B----4-:R-:W-:Y:S02]  /*6f770*/  IMAD.X R37, R37, 0x1, R0.reuse, P3 ;  /* 0x0000000125257824 */ /* 0x110fe400018e0600 */
[----:B------:R-:W-:-:S03]  /*6f780*/  IMAD.X R34, R34, 0x1, R0, P4 ;  /* 0x0000000122227824 */ /* 0x000fc600020e0600 */
[----:B------:R1:W-:Y:S01]  /*6f790*/  STL [R1+0x1978], R37 ;  /* 0x0019782501007387 */ /* 0x0003e20000100800 */
[----:B------:R-:W-:Y:S01]  /*6f7a0*/  MOV R25, R37 ;  /* 0x0000002500197202 */ /* 0x000fe20000000f00 */
[----:B------:R-:W-:Y:S02]  /*6f7b0*/  STL [R1+0x194c], R28 ;  /* 0x00194c1c01007387 */ /* 0x000fe40000100800 */
[----:B------:R2:W-:Y:S02]  /*6f7c0*/  STL [R1+0x1940], R34 ;  /* 0x0019402201007387 */ /* 0x0005e40000100800 */
[----:B------:R3:W-:Y:S04]  /*6f7d0*/  LDGSTS.E [R23+0x3a00], [R24.64], P2 ;  /* 0x03a0000018177fae */ /* 0x0007e80009121844 */
[----:B-1----:R-:W4:Y:S01]  /*6f7e0*/  LDL.LU R37, [R1+0x18b8] ;  /* 0x0018b80001257983 */ /* 0x002f220000300800 */
[----:B------:R-:W4:Y:S02]  /*6f7f0*/  LDL.LU R35, [R1+0x18c4] ;  /* 0x0018c40001237983 */ /* 0x000f240000300800 */
[----:B---3--:R-:W-:-:S02]  /*6f800*/  IMAD.MOV.U32 R25, RZ, RZ, R34 ;  /* 0x000000ffff197224 */ /* 0x008fc400078e0022 */
        /* <DEDUP_REMOVED lines=13> */
[----:B------:R1:W-:Y:S01]  /*6f8e0*/  LDGSTS.E [R23+0x4800], [R24.64], P1 ;  /* 0x0480000018177fae */ /* 0x0003e20008921844 */
[----:B------:R-:W-:-:S03]  /*6f8f0*/  IMAD.X R42, R42, 0x1, R0, P3 ;  /* 0x000000012a2a7824 */ /* 0x000fc600018e0600 */
[----:B------:R-:W-:Y:S01]  /*6f900*/  STL [R1+0x1944], R39 ;  /* 0x0019442701007387 */ /* 0x000fe20000100800 */
[----:B------:R-:W-:Y:S01]  /*6f910*/  IADD3.X R31, R31, R0, RZ, P4, !PT ;  /* 0x000000001f1f7210 */ /* 0x000fe200027fe4ff */
[----:B-1----:R-:W-:Y:S02]  /*6f920*/  IMAD.MOV.U32 R24, RZ, RZ, R39 ;  /* 0x000000ffff187224 */ /* 0x002fe400078e0027 */
[----:B------:R-:W-:Y:S01]  /*6f930*/  IMAD.MOV.U32 R25, RZ, RZ, R42 ;  /* 0x000000ffff197224 */ /* 0x000fe200078e002a */
[----:B------:R-:W-:Y:S01]  /*6f940*/  STL [R1+0x1938], R42 ;  /* 0x0019382a01007387 */ /* 0x000fe20000100800 */
[----:B------:R-:W-:Y:S01]  /*6f950*/  STL [R1+0x190c], R26 ;  /* 0x00190c1a01007387 */ /* 0x000fe20000100800 */
[-C--:B------:R-:W-:Y:S02]  /*6f960*/  IADD3 R30, P3, R30, R29.reuse, RZ ;  /* 0x0000001d1e1e7210 */ /* 0x080fe40007f7e0ff */
[----:B------:R1:W-:Y:S01]  /*6f970*/  LDGSTS.E [R23+0x4a00], [R24.64], P1 ;  /* 0x04a0000018177fae */ /* 0x0003e20008921844 */
[----:B------:R-:W-:-:S03]  /*6f980*/  IADD3 R27, P4, R27, R29, RZ ;  /* 0x0000001d1b1b7210 */ /* 0x000fc60007f9e0ff */
[----:B------:R1:W-:Y:S01]  /*6f990*/  STL [R1+0x1900], R31 ;  /* 0x0019001f01007387 */ /* 0x0003e20000100800 */
[--C-:B------:R-:W-:Y:S02]  /*6f9a0*/  IMAD.X R36, R36, 0x1, R0.reuse, P3 ;  /* 0x0000000124247824 */ /* 0x100fe400018e0600 */
[----:B------:R-:W-:Y:S02]  /*6f9b0*/  IMAD.X R38, R38, 0x1, R0, P4 ;  /* 0x0000000126267824 */ /* 0x000fe400020e0600 */
[----:B-1----:R-:W-:Y:S01]  /*6f9c0*/  IMAD.MOV.U32 R24, RZ, RZ, R26 ;  /* 0x000000ffff187224 */ /* 0x002fe200078e001a */
[----:B------:R-:W-:Y:S02]  /*6f9d0*/  MOV R25, R31 ;  /* 0x0000001f00197202 */ /* 0x000fe40000000f00 */
[----:B------:R-:W2:Y:S01]  /*6f9e0*/  LDL.LU R31, [R1+0x1884] ;  /* 0x00188400011f7983 */ /* 0x000ea20000300800 */
[----:B------:R-:W2:Y:S02]  /*6f9f0*/  LDL.LU R26, [R1+0x184c] ;  /* 0x00184c00011a7983 */ /* 0x000ea40000300800 */
[----:B------:R-:W-:Y:S01]  /*6fa00*/  STL [R1+0x1904], R30 ;  /* 0x0019041e01007387 */ /* 0x000fe20000100800 */
[----:B------:R1:W-:Y:S01]  /*6fa10*/  LDGSTS.E [R23+0x5800], [R24.64], P2 ;  /* 0x0580000018177fae */ /* 0x0003e20009121844 */
[----:B------:R1:W-:Y:S02]  /*6fa20*/  STL [R1+0x18f8], R36 ;  /* 0x0018f82401007387 */ /* 0x0003e40000100800 */
[----:B------:R1:W-:Y:S02]  /*6fa30*/  STL [R1+0x18cc], R27 ;  /* 0x0018cc1b01007387 */ /* 0x0003e40000100800 */
[----:B-1----:R-:W-:Y:S01]  /*6fa40*/  MOV R25, R36 ;  /* 0x0000002400197202 */ /* 0x002fe20000000f00 */
        /* <DEDUP_REMOVED lines=10> */
[----:B-1----:R-:W-:Y:S02]  /*6faf0*/  IMAD.MOV.U32 R24, RZ, RZ, R27 ;  /* 0x000000ffff187224 */ /* 0x002fe400078e001b */
[----:B------:R-:W-:Y:S01]  /*6fb00*/  IMAD.MOV.U32 R25, RZ, RZ, R38 ;  /* 0x000000ffff197224 */ /* 0x000fe200078e0026 */
[----:B------:R-:W2:Y:S09]  /*6fb10*/  LDL.LU R27, [R1+0x180c] ;  /* 0x00180c00011b7983 */ /* 0x000eb20000300800 */
[----:B------:R1:W-:Y:S01]  /*6fb20*/  LDGSTS.E [R23+0x6800], [R24.64], P1 ;  /* 0x0680000018177fae */ /* 0x0003e20008921844 */
[----:B----4-:R-:W-:-:S05]  /*6fb30*/  IADD3 R35, P3, R35, R29, RZ ;  /* 0x0000001d23237210 */ /* 0x010fca0007f7e0ff */
[----:B------:R-:W-:Y:S01]  /*6fb40*/  IMAD.X R37, R37, 0x1, R0, P3 ;  /* 0x0000000125257824 */ /* 0x000fe200018e0600 */
[----:B------:R4:W-:Y:S01]  /*6fb50*/  STL [R1+0x18c4], R35 ;  /* 0x0018c42301007387 */ /* 0x0009e20000100800 */
[----:B---3--:R-:W-:-:S03]  /*6fb60*/  IADD3 R28, P4, R28, R29, RZ ;  /* 0x0000001d1c1c7210 */ /* 0x008fc60007f9e0ff */
[----:B------:R3:W-:Y:S01]  /*6fb70*/  STL [R1+0x18b8], R37 ;  /* 0x0018b82501007387 */ /* 0x0007e20000100800 */
[----:B-1----:R-:W-:Y:S02]  /*6fb80*/  IMAD.MOV.U32 R24, RZ, RZ, R35 ;  /* 0x000000ffff187224 */ /* 0x002fe400078e0023 */
[----:B------:R-:W-:Y:S01]  /*6fb90*/  IMAD.MOV.U32 R25, RZ, RZ, R37 ;  /* 0x000000ffff197224 */ /* 0x000fe200078e0025 */
[----:B--2---:R-:W-:Y:S01]  /*6fba0*/  IADD3.X R34, R34, R0, RZ, P4, !PT ;  /* 0x0000000022227210 */ /* 0x004fe200027fe4ff */
[----:B------:R-:W-:Y:S01]  /*6fbb0*/  STL [R1+0x188c], R28 ;  /* 0x00188c1c01007387 */ /* 0x000fe20000100800 */
[----:B------:R-:W2:Y:S03]  /*6fbc0*/  LDL.LU R42, [R1+0x1838] ;  /* 0x00183800012a7983 */ /* 0x000ea60000300800 */
[----:B------:R1:W-:Y:S04]  /*6fbd0*/  LDGSTS.E [R23+0x6a00], [R24.64], P1 ;  /* 0x06a0000018177fae */ /* 0x0003e80008921844 */
[----:B------:R1:W-:Y:S01]  /*6fbe0*/  STL [R1+0x1880], R34 ;  /* 0x0018802201007387 */ /* 0x0003e20000100800 */
[----:B----4-:R-:W4:Y:S02]  /*6fbf0*/  LDL.LU R35, [R1+0x1800] ;  /* 0x0018000001237983 */ /* 0x010f240000300800 */
[----:B---3--:R-:W3:Y:S01]  /*6fc00*/  LDL.LU R37, [R1+0x17f8] ;  /* 0x0017f80001257983 */ /* 0x008ee20000300800 */
[----:B-1----:R-:W-:-:S02]  /*6fc10*/  MOV R25, R34 ;  /* 0x0000002200197202 */ /* 0x002fc40000000f00 */
        /* <DEDUP_REMOVED lines=8> */
[----:B------:R-:W-:-:S11]  /*6fca0*/  ISETP.GT.AND P1, PT, R3, 0x22, PT ;  /* 0x000000220300780c */ /* 0x000fd60003f24270 */
[----:B------:R1:W-:Y:S01]  /*6fcb0*/  LDGSTS.E [R23+0x7800], [R24.64], P2 ;  /* 0x0780000018177fae */ /* 0x0003e20009121844 */
[-C--:B------:R-:W-:Y:S02]  /*6fcc0*/  IADD3 R31, P3, R31, R29.reuse, RZ ;  /* 0x0000001d1f1f7210 */ /* 0x080fe40007f7e0ff */
[----:B------:R-:W-:-:S03]  /*6fcd0*/  IADD3 R26, P4, R26, R29, RZ ;  /* 0x0000001d1a1a7210 */ /* 0x000fc60007f9e0ff */
[----:B------:R-:W-:Y:S01]  /*6fce0*/  STL [R1+0x1884], R31 ;  /* 0x0018841f01007387 */ /* 0x000fe20000100800 */
[----:B-1----:R-:W-:Y:S02]  /*6fcf0*/  IMAD.MOV.U32 R24, RZ, RZ, R31 ;  /* 0x000000ffff187224 */ /* 0x002fe400078e001f */
[--C-:B------:R-:W-:Y:S02]  /*6fd00*/  IMAD.X R36, R36, 0x1, R0.reuse, P3 ;  /* 0x0000000124247824 */ /* 0x100fe400018e0600 */
[----:B------:R-:W-:-:S03]  /*6fd10*/  IMAD.X R30, R30, 0x1, R0, P4 ;  /* 0x000000011e1e7824 */ /* 0x000fc600020e0600 */
[----:B------:R1:W-:Y:S01]  /*6fd20*/  STL [R1+0x1878], R36 ;  /* 0x0018782401007387 */ /* 0x0003e20000100800 */
[----:B------:R-:W-:Y:S01]  /*6fd30*/  MOV R25, R36 ;  /* 0x0000002400197202 */ /* 0x000fe20000000f00 */
[----:B------:R-:W-:Y:S02]  /*6fd40*/  STL [R1+0x184c], R26 ;  /* 0x00184c1a01007387 */ /* 0x000fe40000100800 */
[----:B------:R1:W-:Y:S02]  /*6fd50*/  STL [R1+0x1840], R30 ;  /* 0x0018401e01007387 */ /* 0x0003e40000100800 */
[----:B------:R1:W-:Y:S04]  /*6fd60*/  LDGSTS.E [R23+0x7a00], [R24.64], P2 ;  /* 0x07a0000018177fae */ /* 0x0003e80009121844 */
[----:B-1----:R-:W3:Y:S01]  /*6fd70*/  LDL.LU R36, [R1+0x17b8] ;  /* 0x0017b80001247983 */ /* 0x002ee20000300800 */
[----:B------:R-:W3:Y:S02]  /*6fd80*/  LDL.LU R31, [R1+0x17c4] ;  /* 0x0017c400011f7983 */ /* 0x000ee40000300800 */
[----:B------:R-:W-:-:S02]  /*6fd90*/  IMAD.MOV.U32 R25, RZ, RZ, R30 ;  /* 0x000000ffff197224 */ /* 0x000fc400078e001e */
[----:B------:R-:W-:Y:S01]  /*6fda0*/  IMAD.MOV.U32 R24, RZ, RZ, R26 ;  /* 0x000000ffff187224 */ /* 0x000fe200078e001a */
[----:B------:R-:W3:Y:S01]  /*6fdb0*/  LDL.LU R30, [R1+0x1780] ;  /* 0x00178000011e7983 */ /* 0x000ee20000300800 */
[----:B------:R-:W3:Y:S01]  /*6fdc0*/  LDL.LU R26, [R1+0x17ac] ;  /* 0x0017ac00011a7983 */ /* 0x000ee20000300800 */
        /* <DEDUP_REMOVED lines=12> */
[----:B--2---:R-:W-:-:S04]  /*6fe90*/  IMAD.X R42, R42, 0x1, R0, P3 ;  /* 0x000000012a2a7824 */ /* 0x004fc800018e0600 */
[----:B------:R-:W-:Y:S01]  /*6fea0*/  IMAD.MOV.U32 R25, RZ, RZ, R42 ;  /* 0x000000ffff197224 */ /* 0x000fe200078e002a */
[----:B----4-:R-:W-:Y:S01]  /*6feb0*/  IADD3.X R35, R35, R0, RZ, P4, !PT ;  /* 0x0000000023237210 */ /* 0x010fe200027fe4ff */
[----:B------:R-:W-:Y:S04]  /*6fec0*/  STL [R1+0x1838], R42 ;  /* 0x0018382a01007387 */ /* 0x000fe80000100800 */
[----:B------:R1:W-:Y:S01]  /*6fed0*/  LDGSTS.E [R23+0x8a00], [R24.64], P1 ;  /* 0x08a0000018177fae */ /* 0x0003e20008921844 */
[----:B------:R-:W-:Y:S02]  /*6fee0*/  STL [R1+0x180c], R27 ;  /* 0x00180c1b01007387 */ /* 0x000fe40000100800 */
[----:B------:R2:W-:Y:S01]  /*6fef0*/  STL [R1+0x1800], R35 ;  /* 0x0018002301007387 */ /* 0x0005e20000100800 */
[----:B---3--:R-:W-:-:S02]  /*6ff00*/  IADD3 R34, P3, R34, R29, RZ ;  /* 0x0000001d22227210 */ /* 0x008fc40007f7e0ff */
[----:B------:R-:W-:Y:S01]  /*6ff10*/  IADD3 R28, P4, R28, R29, RZ ;  /* 0x0000001d1c1c7210 */ /* 0x000fe20007f9e0ff */
[----:B-1----:R-:W-:Y:S01]  /*6ff20*/  IMAD.MOV.U32 R24, RZ, RZ, R27 ;  /* 0x000000ffff187224 */ /* 0x002fe200078e001b */
[----:B------:R-:W-:Y:S01]  /*6ff30*/  MOV R25, R35 ;  /* 0x0000002300197202 */ /* 0x000fe20000000f00 */
[--C-:B------:R-:W-:Y:S01]  /*6ff40*/  IMAD.X R37, R37, 0x1, R0.reuse, P3 ;  /* 0x0000000125257824 */ /* 0x100fe200018e0600 */
[----:B--2---:R-:W2:Y:S01]  /*6ff50*/  LDL.LU R35, [R1+0x1784] ;  /* 0x0017840001237983 */ /* 0x004ea20000300800 */
[----:B------:R-:W3:Y:S02]  /*6ff60*/  LDL.LU R27, [R1+0x176c] ;  /* 0x00176c00011b7983 */ /* 0x000ee40000300800 */
[----:B------:R-:W-:Y:S02]  /*6ff70*/  IMAD.X R38, R38, 0x1, R0, P4 ;  /* 0x0000000126267824 */ /* 0x000fe400020e0600 */
[----:B------:R-:W-:Y:S01]  /*6ff80*/  STL [R1+0x1804], R34 ;  /* 0x0018042201007387 */ /* 0x000fe20000100800 */
[----:B------:R1:W-:Y:S04]  /*6ff90*/  LDGSTS.E [R23+0x9800], [R24.64], P2 ;  /* 0x0980000018177fae */ /* 0x0003e80009121844 */
[----:B------:R4:W-:Y:S01]  /*6ffa0*/  STL [R1+0x17f8], R37 ;  /* 0x0017f82501007387 */ /* 0x0009e20000100800 */
[----:B------:R1:W-:Y:S02]  /*6ffb0*/  STL [R1+0x17ec], R28 ;  /* 0x0017ec1c01007387 */ /* 0x0003e40000100800 */
[----:B-1----:R-:W-:Y:S01]  /*6ffc0*/  MOV R25, R37 ;  /* 0x0000002500197202 */ /* 0x002fe20000000f00 */
        /* <DEDUP_REMOVED lines=16> */
[----:B------:R1:W-:Y:S01]  /*700d0*/  STL [R1+0x17c4], R31 ;  /* 0x0017c41f01007387 */ /* 0x0003e20000100800 */
[----:B------:R-:W-:-:S03]  /*700e0*/  IADD3 R26, P4, R26, R29, RZ ;  /* 0x0000001d1a1a7210 */ /* 0x000fc60007f9e0ff */
[----:B------:R1:W-:Y:S02]  /*700f0*/  STL [R1+0x17b8], R36 ;  /* 0x0017b82401007387 */ /* 0x0003e40000100800 */
[----:B-1----:R-:W-:Y:S02]  /*70100*/  IMAD.MOV.U32 R24, RZ, RZ, R31 ;  /* 0x000000ffff187224 */ /* 0x002fe400078e001f */
[----:B------:R-:W-:Y:S01]  /*70110*/  IMAD.MOV.U32 R25, RZ, RZ, R36 ;  /* 0x000000ffff197224 */ /* 0x000fe200078e0024 */
[----:B------:R-:W-:Y:S01]  /*70120*/  IADD3.X R30, R30, R0, RZ, P4, !PT ;  /* 0x000000001e1e7210 */ /* 0x000fe200027fe4ff */
[----:B------:R-:W-:Y:S01]  /*70130*/  STL [R1+0x17ac], R26 ;  /* 0x0017ac1a01007387 */ /* 0x000fe20000100800 */
[----:B------:R-:W4:Y:S03]  /*70140*/  LDL.LU R42, [R1+0x1738] ;  /* 0x00173800012a7983 */ /* 0x000f260000300800 */
[----:B------:R1:W-:Y:S04]  /*70150*/  LDGSTS.E [R23+0xaa00], [R24.64], P1 ;  /* 0x0aa0000018177fae */ /* 0x0003e80008921844 */
[----:B------:R1:W-:Y:S01]  /*70160*/  STL [R1+0x1780], R30 ;  /* 0x0017801e01007387 */ /* 0x0003e20000100800 */
[----:B------:R-:W4:Y:S02]  /*70170*/  LDL.LU R31, [R1+0x1700] ;  /* 0x00170000011f7983 */ /* 0x000f240000300800 */
        /* <DEDUP_REMOVED lines=41> */
[----:B------:R-:W-:Y:S02]  /*70410*/  IMAD.X R42, R42, 0x1, R0, P3 ;  /* 0x000000012a2a7824 */ /* 0x000fe400018e0600 */
[----:B-1----:R-:W-:Y:S02]  /*70420*/  IMAD.MOV.U32 R24, RZ, RZ, R39 ;  /* 0x000000ffff187224 */ /* 0x002fe400078e0027 */
[----:B------:R-:W-:Y:S01]  /*70430*/  IMAD.MOV.U32 R25, RZ, RZ, R42 ;  /* 0x000000ffff197224 */ /* 0x000fe200078e002a */
[----:B------:R-:W-:Y:S01]  /*70440*/  IADD3.X R31, R31, R0, RZ, P4, !PT ;  /* 0x000000001f1f7210 */ /* 0x000fe200027fe4ff */
[----:B------:R-:W-:Y:S04]  /*70450*/  STL [R1+0x1738], R42 ;  /* 0x0017382a01007387 */ /* 0x000fe80000100800 */
[----:B------:R1:W-:Y:S01]  /*70460*/  LDGSTS.E [R23+0xca00], [R24.64], P1 ;  /* 0x0ca0000018177fae */ /* 0x0003e20008921844 */
[----:B------:R-:W-:Y:S02]  /*70470*/  STL [R1+0x172c], R28 ;  /* 0x00172c1c01007387 */ /* 0x000fe40000100800 */
[----:B------:R1:W-:Y:S01]  /*70480*/  STL [R1+0x1700], R31 ;  /* 0x0017001f01007387 */ /* 0x0003e20000100800 */
[----:B------:R-:W-:-:S02]  /*70490*/  IADD3 R30, P3, R30, R29, RZ ;  /* 0x0000001d1e1e7210 */ /* 0x000fc40007f7e0ff */
[----:B------:R-:W-:Y:S01]  /*704a0*/  IADD3 R26, P4, R26, R29, RZ ;  /* 0x0000001d1a1a7210 */ /* 0x000fe20007f9e0ff */
[----:B-1----:R-:W-:Y:S01]  /*704b0*/  IMAD.MOV.U32 R24, RZ, RZ, R28 ;  /* 0x000000ffff187224 */ /* 0x002fe200078e001c */
[----:B------:R-:W-:Y:S01]  /*704c0*/  MOV R25, R31 ;  /* 0x0000001f00197202 */ /* 0x000fe20000000f00 */
[--C-:B------:R-:W-:Y:S01]  /*704d0*/  IMAD.X R36, R36, 0x1, R0.reuse, P3 ;  /* 0x0000000124247824 */ /* 0x100fe200018e0600 */
[----:B------:R-:W2:Y:S01]  /*704e0*/  LDL.LU R31, [R1+0x16a8] ;  /* 0x0016a800011f7983 */ /* 0x000ea20000300800 */
[----:B------:R-:W2:Y:S02]  /*704f0*/  LDL.LU R28, [R1+0x1660] ;  /* 0x00166000011c7983 */ /* 0x000ea40000300800 */
[----:B------:R-:W-:Y:S01]  /*70500*/  STL [R1+0x1704], R30 ;  /* 0x0017041e01007387 */ /* 0x000fe20000100800 */
[----:B------:R1:W-:Y:S04]  /*70510*/  LDGSTS.E [R23+0xd800], [R24.64], P2 ;  /* 0x0d80000018177fae */ /* 0x0003e80009121844 */
[----:B------:R1:W-:Y:S01]  /*70520*/  STL [R1+0x16f8], R36 ;  /* 0x0016f82401007387 */ /* 0x0003e20000100800 */
[----:B------:R-:W-:-:S02]  /*70530*/  IMAD.X R38, R38, 0x1, R0, P4 ;  /* 0x0000000126267824 */ /* 0x000fc400020e0600 */
[----:B------:R1:W-:Y:S02]  /*70540*/  STL [R1+0x16e0], R26 ;  /* 0x0016e01a01007387 */ /* 0x0003e40000100800 */
[----:B-1----:R-:W-:Y:S02]  /*70550*/  MOV R25, R36 ;  /* 0x0000002400197202 */ /* 0x002fe40000000f00 */
[----:B------:R-:W2:Y:S01]  /*70560*/  LDL.LU R36, [R1+0x16a4] ;  /* 0x0016a40001247983 */ /* 0x000ea20000300800 */
[----:B------:R-:W-:Y:S02]  /*70570*/  IMAD.MOV.U32 R24, RZ, RZ, R30 ;  /* 0x000000ffff187224 */ /* 0x000fe400078e001e */
[----:B------:R-:W-:Y:S02]  /*70580*/  STL [R1+0x16dc], R38 ;  /* 0x0016dc2601007387 */ /* 0x000fe40000100800 */
[----:B------:R-:W2:Y:S01]  /*70590*/  LDL.LU R30, [R1+0x165c] ;  /* 0x00165c00011e7983 */ /* 0x000ea20000300800 */
[----:B------:R-:W-:Y:S01]  /*705a0*/  ISETP.GT.AND P1, PT, R3, 0x3a, PT ;  /* 0x0000003a0300780c */ /* 0x000fe20003f24270 */
[----:B------:R-:W2:Y:S04]  /*705b0*/  LDL.LU R39, [R1+0x1668] ;  /* 0x0016680001277983 */ /* 0x000ea80000300800 */
[----:B------:R1:W-:Y:S01]  /*705c0*/  LDGSTS.E [R23+0xda00], [R24.64], P2 ;  /* 0x0da0000018177fae */ /* 0x0003e20009121844 */
        /* <DEDUP_REMOVED lines=34> */
[----:B-1----:R-:W-:Y:S01]  /*707f0*/  IMAD.MOV.U32 R24, RZ, RZ, R31 ;  /* 0x000000ffff187224 */ /* 0x002fe200078e001f */
[----:B------:R-:W-:Y:S01]  /*70800*/  STL [R1+0x16a8], R31 ;  /* 0x0016a81f01007387 */ /* 0x000fe20000100800 */
[--C-:B------:R-:W-:Y:S02]  /*70810*/  IMAD.X R36, R36, 0x1, R0.reuse, P3 ;  /* 0x0000000124247824 */ /* 0x100fe400018e0600 */
[----:B------:R-:W-:-:S03]  /*70820*/  IMAD.X R30, R30, 0x1, R0, P4 ;  /* 0x000000011e1e7824 */ /* 0x000fc600020e0600 */
[----:B------:R-:W-:Y:S01]  /*70830*/  MOV R25, R36 ;  /* 0x0000002400197202 */ /* 0x000fe20000000f00 */
[----:B------:R1:W-:Y:S01]  /*70840*/  STL [R1+0x16a4], R36 ;  /* 0x0016a42401007387 */ /* 0x0003e20000100800 */
[----:B------:R-:W-:Y:S02]  /*70850*/  STL [R1+0x1660], R28 ;  /* 0x0016601c01007387 */ /* 0x000fe40000100800 */
[----:B------:R1:W-:Y:S01]  /*70860*/  STL [R1+0x165c], R30 ;  /* 0x00165c1e01007387 */ /* 0x0003e20000100800 */
[----:B------:R1:W-:Y:S04]  /*70870*/  LDGSTS.E [R23+0xfa00], [R24.64], P2 ;  /* 0x0fa0000018177fae */ /* 0x0003e80009121844 */
[----:B-1----:R-:W3:Y:S01]  /*70880*/  LDL.LU R36, [R1+0x15e4] ;  /* 0x0015e40001247983 */ /* 0x002ee20000300800 */
[----:B------:R-:W-:-:S03]  /*70890*/  IMAD.MOV.U32 R25, RZ, RZ, R30 ;  /* 0x000000ffff197224 */ /* 0x000fc600078e001e */
[----:B------:R-:W3:Y:S01]  /*708a0*/  LDL.LU R30, [R1+0x15e8] ;  /* 0x0015e800011e7983 */ /* 0x000ee20000300800 */
[----:B------:R-:W-:Y:S02]  /*708b0*/  IMAD.MOV.U32 R24, RZ, RZ, R28 ;  /* 0x000000ffff187224 */ /* 0x000fe400078e001c */
[----:B------:R-:W3:Y:S02]  /*708c0*/  LDL.LU R31, [R1+0x13a4] ;  /* 0x0013a400011f7983 */ /* 0x000ee40000300800 */
        /* <DEDUP_REMOVED lines=47> */
[----:B------:R-:W-:-:S02]  /*70bc0*/  ISETP.GT.AND P2, PT, R3, 0x4e, PT ;  /* 0x0000004e0300780c */ /* 0x000fc40003f44270 */
[-C--:B------:R-:W-:Y:S02]  /*70bd0*/  IADD3 R30, P3, R30, R29.reuse, RZ ;  /* 0x0000001d1e1e7210 */ /* 0x080fe40007f7e0ff */
[----:B------:R-:W-:-:S03]  /*70be0*/  IADD3 R28, P4, R28, R29, RZ ;  /* 0x0000001d1c1c7210 */ /* 0x000fc60007f9e0ff */
[----:B------:R-:W-:Y:S01]  /*70bf0*/  IMAD.X R36, R36, 0x1, R0, P3 ;  /* 0x0000000124247824 */ /* 0x000fe200018e0600 */
[----:B------:R1:W-:Y:S01]  /*70c00*/  STL [R1+0x15e8], R30 ;  /* 0x0015e81e01007387 */ /* 0x0003e20000100800 */
[----:B------:R-:W-:Y:S01]  /*70c10*/  IADD3.X R31, R31, R0, RZ, P4, !PT ;  /* 0x000000001f1f7210 */ /* 0x000fe200027fe4ff */
[----:B-1----:R-:W-:Y:S02]  /*70c20*/  IMAD.MOV.U32 R24, RZ, RZ, R30 ;  /* 0x000000ffff187224 */ /* 0x002fe400078e001e */
[----:B------:R-:W-:Y:S01]  /*70c30*/  IMAD.MOV.U32 R25, RZ, RZ, R36 ;  /* 0x000000ffff197224 */ /* 0x000fe200078e0024 */
[----:B------:R1:W-:Y:S01]  /*70c40*/  STL [R1+0x15e4], R36 ;  /* 0x0015e42401007387 */ /* 0x0003e20000100800 */
[----:B------:R1:W-:Y:S02]  /*70c50*/  STL [R1+0x13a8], R28 ;  /* 0x0013a81c01007387 */ /* 0x0003e40000100800 */
[----:B------:R-:W4:Y:S02]  /*70c60*/  LDL.LU R42, [R1+0x13ec] ;  /* 0x0013ec00012a7983 */ /* 0x000f240000300800 */
[----:B------:R1:W-:Y:S01]  /*70c70*/  STL [R1+0x13a4], R31 ;  /* 0x0013a41f01007387 */ /* 0x0003e20000100800 */
[----:B------:R1:W-:Y:S04]  /*70c80*/  LDGSTS.E [R23+0x12a00], [R24.64], P1 ;  /* 0x12a0000018177fae */ /* 0x0003e80008921844 */
[----:B------:R-:W4:Y:S04]  /*70c90*/  LDL.LU R30, [R1+0x1424] ;  /* 0x00142400011e7983 */ /* 0x000f280000300800 */
[----:B-1----:R-:W4:Y:S01]  /*70ca0*/  LDL.LU R36, [R1+0x142c] ;  /* 0x00142c0001247983 */ /* 0x002f220000300800 */
[----:B------:R-:W-:-:S03]  /*70cb0*/  IMAD.MOV.U32 R24, RZ, RZ, R28 ;  /* 0x000000ffff187224 */ /* 0x000fc600078e001c */
[----:B------:R-:W4:Y:S01]  /*70cc0*/  LDL.LU R28, [R1+0x1430] ;  /* 0x00143000011c7983 */ /* 0x000f220000300800 */
[----:B------:R-:W-:Y:S01]  /*70cd0*/  MOV R25, R31 ;  /* 0x0000001f00197202 */ /* 0x000fe20000000f00 */
[----:B------:R-:W4:Y:S02]  /*70ce0*/  LDL.LU R38, [R1+0x1464] ;  /* 0x0014640001267983 */ /* 0x000f240000300800 */
[----:B------:R-:W4:Y:S01]  /*70cf0*/  LDL.LU R31, [R1+0x1468] ;  /* 0x00146800011f7983 */ /* 0x000f220000300800 */
        /* <DEDUP_REMOVED lines=35> */
[----:B------:R-:W-:-:S04]  /*70f30*/  IMAD.X R42, R42, 0x1, R0, P3 ;  /* 0x000000012a2a7824 */ /* 0x000fc800018e0600 */
        /* <DEDUP_REMOVED lines=13> */
[----:B------:R-:W-:Y:S02]  /*71010*/  IMAD.X R38, R38, 0x1, R0, P4 ;  /* 0x0000000126267824 */ /* 0x000fe400020e0600 */
[----:B------:R-:W-:Y:S01]  /*71020*/  STL [R1+0x1430], R28 ;  /* 0x0014301c01007387 */ /* 0x000fe20000100800 */
[----:B------:R1:W-:Y:S04]  /*71030*/  LDGSTS.E [R23+0x15800], [R24.64], P2 ;  /* 0x1580000018177fae */ /* 0x0003e80009121844 */
[----:B------:R1:W-:Y:S01]  /*71040*/  STL [R1+0x142c], R36 ;  /* 0x00142c2401007387 */ /* 0x0003e20000100800 */
[----:B------:R1:W-:Y:S01]  /*71050*/  STL [R1+0x1468], R31 ;  /* 0x0014681f01007387 */ /* 0x0003e20000100800 */
[----:B------:R-:W-:-:S02]  /*71060*/  ISETP.GT.AND P1, PT, R3, 0x5a, PT ;  /* 0x0000005a0300780c */ /* 0x000fc40003f24270 */
[----:B-1----:R-:W-:Y:S01]  /*71070*/  MOV R25, R36 ;  /* 0x0000002400197202 */ /* 0x002fe20000000f00 */
[----:B------:R-:W-:Y:S01]  /*71080*/  IMAD.MOV.U32 R24, RZ, RZ, R28 ;  /* 0x000000ffff187224 */ /* 0x000fe200078e001c */
[----:B------:R-:W2:Y:S01]  /*71090*/  LDL.LU R36, [R1+0x14ac] ;  /* 0x0014ac0001247983 */ /* 0x000ea20000300800 */
[----:B------:R-:W-:Y:S02]  /*710a0*/  STL [R1+0x1464], R38 ;  /* 0x0014642601007387 */ /* 0x000fe40000100800 */
[----:B------:R-:W2:Y:S01]  /*710b0*/  LDL.LU R28, [R1+0x14e4] ;  /* 0x0014e400011c7983 */ /* 0x000ea20000300800 */
[----:B------:R-:W-:Y:S01]  /*710c0*/  SEL R20, RZ, 0x4, !P1 ;  /* 0x00000004ff147807 */ /* 0x000fe20004800000 */
[----:B------:R1:W-:Y:S04]  /*710d0*/  LDGSTS.E [R23+0x15a00], [R24.64], P2 ;  /* 0x15a0000018177fae */ /* 0x0003e80009121844 */
[----:B------:R-:W2:Y:S01]  /*710e0*/  LDL.LU R39, [R1+0x14f0] ;  /* 0x0014f00001277983 */ /* 0x000ea20000300800 */
        /* <DEDUP_REMOVED lines=38> */
[----:B------:R-:W-:Y:S01]  /*71350*/  STL [R1+0x14e8], R27 ;  /* 0x0014e81b01007387 */ /* 0x000fe20000100800 */
[----:B------:R-:W-:Y:S01]  /*71360*/  MOV R25, R36 ;  /* 0x0000002400197202 */ /* 0x000fe20000000f00 */
[----:B------:R1:W-:Y:S04]  /*71370*/  STL [R1+0x14e4], R28 ;  /* 0x0014e41c01007387 */ /* 0x0003e80000100800 */
[----:B------:R1:W-:Y:S04]  /*71380*/  LDGSTS.E [R23+0x17a00], [R24.64], P2 ;  /* 0x17a0000018177fae */ /* 0x0003e80009121844 */
[----:B-1----:R-:W3:Y:S01]  /*71390*/  LDL.LU R36, [R1+0x156c] ;  /* 0x00156c0001247983 */ /* 0x002ee20000300800 */
[----:B------:R-:W3:Y:S01]  /*713a0*/  LDL.LU R30, [R1+0x1570] ;  /* 0x00157000011e7983 */ /* 0x000ee20000300800 */
[----:B------:R-:W-:Y:S01]  /*713b0*/  SEL R20, RZ, 0x4, !P1 ;  /* 0x00000004ff147807 */ /* 0x000fe20004800000 */
[----:B------:R-:W-:-:S02]  /*713c0*/  IMAD.MOV.U32 R25, RZ, RZ, R28 ;  /* 0x000000ffff197224 */ /* 0x000fc400078e001c */
[----:B------:R-:W-:Y:S01]  /*713d0*/  IMAD.MOV.U32 R24, RZ, RZ, R27 ;  /* 0x000000ffff187224 */ /* 0x000fe200078e001b */
[----:B------:R-:W3:Y:S01]  /*713e0*/  LDL.LU R28, [R1+0x15a4] ;  /* 0x0015a400011c7983 */ /* 0x000ee20000300800 */
[----:B------:R-:W3:Y:S01]  /*713f0*/  LDL.LU R27, [R1+0x15a8] ;  /* 0x0015a800011b7983 */ /* 0x000ee20000300800 */
        /* <DEDUP_REMOVED lines=25> */
[----:B------:R-:W-:Y:S01]  /*71590*/  STL [R1+0x1530], R34 ;  /* 0x0015302201007387 */ /* 0x000fe20000100800 */
[----:B------:R1:W-:Y:S04]  /*715a0*/  LDGSTS.E [R23+0x19800], [R24.64], P2 ;  /* 0x1980000018177fae */ /* 0x0003e80009121844 */
[----:B------:R4:W-:Y:S01]  /*715b0*/  STL [R1+0x152c], R37 ;  /* 0x00152c2501007387 */ /* 0x0009e20000100800 */
[----:B------:R-:W-:-:S02]  /*715c0*/  IMAD.X R38, R38, 0x1, R0, P4 ;  /* 0x0000000126267824 */ /* 0x000fc400020e0600 */
[----:B------:R4:W-:Y:S01]  /*715d0*/  STL [R1+0x1568], R26 ;  /* 0x0015681a01007387 */ /* 0x0009e20000100800 */
[----:B-1----:R-:W-:Y:S02]  /*715e0*/  MOV R25, R37 ;  /* 0x0000002500197202 */ /* 0x002fe40000000f00 */
[----:B----4-:R-:W4:Y:S01]  /*715f0*/  LDL.LU R37, [R1+0x15ac] ;  /* 0x0015ac0001257983 */ /* 0x010f220000300800 */
[----:B------:R-:W-:Y:S02]  /*71600*/  IMAD.MOV.U32 R24, RZ, RZ, R34 ;  /* 0x000000ffff187224 */ /* 0x000fe400078e0022 */
[----:B------:R-:W-:Y:S02]  /*71610*/  STL [R1+0x1564], R38 ;  /* 0x0015642601007387 */ /* 0x000fe40000100800 */
[----:B------:R-:W4:Y:S01]  /*71620*/  LDL.LU R34, [R1+0x135c] ;  /* 0x00135c0001227983 */ /* 0x000f220000300800 */
[----:B------:R-:W-:Y:S01]  /*71630*/  ISETP.GT.AND P1, PT, R3, 0x6a, PT ;  /* 0x0000006a0300780c */ /* 0x000fe20003f24270 */
[----:B------:R-:W4:Y:S04]  /*71640*/  LDL.LU R39, [R1+0x1368] ;  /* 0x0013680001277983 */ /* 0x000f280000300800 */
[----:B------:R1:W-:Y:S01]  /*71650*/  LDGSTS.E [R23+0x19a00], [R24.64], P2 ;  /* 0x19a0000018177fae */ /* 0x0003e20009121844 */
[----:B------:R-:W-:-:S04]  /*71660*/  SEL R20, RZ, 0x4, !P1 ;  /* 0x00000004ff147807 */ /* 0x000fc80004800000 */
[----:B------:R-:W-:-:S04]  /*71670*/  SEL R20, R20, RZ, !P0 ;  /* 0x000000ff14147207 */ /* 0x000fc80004000000 */
[----:B------:R-:W-:Y:S01]  /*71680*/  ISETP.NE.U32.AND P1, PT, R20, RZ, PT ;  /* 0x000000ff1400720c */ /* 0x000fe20003f25070 */
[----:B-1----:R-:W-:Y:S02]  /*71690*/  IMAD.MOV.U32 R24, RZ, RZ, R26 ;  /* 0x000000ffff187224 */ /* 0x002fe400078e001a */
[----:B------:R-:W4:Y:S01]  /*716a0*/  LDL.LU R26, [R1+0x1320] ;  /* 0x00132000011a7983 */ /* 0x000f220000300800 */
[----:B------:R-:W-:Y:S01]  /*716b0*/  IMAD.MOV.U32 R25, RZ, RZ, R38 ;  /* 0x000000ffff197224 */ /* 0x000fe200078e0026 */
[----:B------:R-:W-:-:S08]  /*716c0*/  ISETP.GT.AND P2, PT, R3, 0x6e, PT ;  /* 0x0000006e0300780c */ /* 0x000fd00003f44270 */
[----:B------:R1:W-:Y:S01]  /*716d0*/  LDGSTS.E [R23+0x1a800], [R24.64], P1 ;  /* 0x1a80000018177fae */ /* 0x0003e20008921844 */
[----:B------:R-:W-:-:S05]  /*716e0*/  IADD3 R30, P3, R30, R29, RZ ;  /* 0x0000001d1e1e7210 */ /* 0x000fca0007f7e0ff */
[----:B------:R-:W-:Y:S01]  /*716f0*/  IMAD.X R36, R36, 0x1, R0, P3 ;  /* 0x0000000124247824 */ /* 0x000fe200018e0600 */
[----:B------:R1:W-:Y:S01]  /*71700*/  STL [R1+0x1570], R30 ;  /* 0x0015701e01007387 */ /* 0x0003e20000100800 */
[----:B------:R-:W-:-:S03]  /*71710*/  IADD3 R27, P4, R27, R29, RZ ;  /* 0x0000001d1b1b7210 */ /* 0x000fc60007f9e0ff */
[----:B------:R-:W-:Y:S01]  /*71720*/  STL [R1+0x156c], R36 ;  /* 0x00156c2401007387 */ /* 0x000fe20000100800 */
[----:B------:R-:W-:-:S03]  /*71730*/  IADD3.X R28, R28, R0, RZ, P4, !PT ;  /* 0x000000001c1c7210 */ /* 0x000fc600027fe4ff */
[----:B------:R1:W-:Y:S01]  /*71740*/  STL [R1+0x15a8], R27 ;  /* 0x0015a81b01007387 */ /* 0x0003e20000100800 */
[----:B------:R-:W4:Y:S02]  /*71750*/  LDL.LU R42, [R1+0x1364] ;  /* 0x00136400012a7983 */ /* 0x000f240000300800 */
[----:B-1----:R-:W-:Y:S01]  /*71760*/  IMAD.MOV.U32 R24, RZ, RZ, R30 ;  /* 0x000000ffff187224 */ /* 0x002fe200078e001e */
[----:B------:R1:W-:Y:S01]  /*71770*/  STL [R1+0x15a4], R28 ;  /* 0x0015a41c01007387 */ /* 0x0003e20000100800 */
[----:B------:R-:W4:Y:S02]  /*71780*/  LDL.LU R30, [R1+0x131c] ;  /* 0x00131c00011e7983 */ /* 0x000f240000300800 */
[----:B------:R-:W-:Y:S02]  /*71790*/  IMAD.MOV.U32 R25, RZ, RZ, R36 ;  /* 0x000000ffff197224 */ /* 0x000fe400078e0024 */
[----:B------:R-:W4:Y:S01]  /*717a0*/  LDL.LU R38, [R1+0x1324] ;  /* 0x0013240001267983 */ /* 0x000f220000300800 */
[----:B------:R-:W-:-:S02]  /*717b0*/  SEL R20, RZ, 0x4, !P2 ;  /* 0x00000004ff147807 */ /* 0x000fc40005000000 */
[----:B------:R1:W-:Y:S02]  /*717c0*/  LDGSTS.E [R23+0x1aa00], [R24.64], P1 ;  /* 0x1aa0000018177fae */ /* 0x0003e40008921844 */
[----:B------:R-:W-:Y:S01]  /*717d0*/  SEL R20, R20, RZ, !P0 ;  /* 0x000000ff14147207 */ /* 0x000fe20004000000 */
[----:B-1----:R-:W-:Y:S02]  /*717e0*/  IMAD.MOV.U32 R24, RZ, RZ, R27 ;  /* 0x000000ffff187224 */ /* 0x002fe400078e001b */
[----:B------:R-:W4:Y:S01]  /*717f0*/  LDL.LU R27, [R1+0x1328] ;  /* 0x00132800011b7983 */ /* 0x000f220000300800 */
[----:B------:R-:W-:Y:S01]  /*71800*/  MOV R25, R28 ;  /* 0x0000001c00197202 */ /* 0x000fe20000000f00 */
[----:B------:R-:W4:Y:S02]  /*71810*/  LDL.LU R36, [R1+0x12dc] ;  /* 0x0012dc0001247983 */ /* 0x000f240000300800 */
[----:B------:R-:W4:Y:S01]  /*71820*/  LDL.LU R28, [R1+0x12e0] ;  /* 0x0012e000011c7983 */ /* 0x000f220000300800 */
[----:B------:R-:W-:Y:S11]  /*71830*/  ISETP.NE.U32.AND P2, PT, R20, RZ, PT ;  /* 0x000000ff1400720c */ /* 0x000ff60003f45070 */
[----:B------:R-:W-:Y:S02]  /*71840*/  @!UPT UIADD3 URZ, URZ, URZ, URZ ;  /* 0x0000003f3f3ff290 */ /* 0x000fe4000fffe03f */
[----:B------:R1:W-:Y:S01]  /*71850*/  LDGSTS.E [R23+0x1b800], [R24.64], P2 ;  /* 0x1b80000018177fae */ /* 0x0003e20009121844 */
[-C--:B--2---:R-:W-:Y:S02]  /*71860*/  IADD3 R35, P3, R35, R29.reuse, RZ ;  /* 0x0000001d23237210 */ /* 0x084fe40007f7e0ff */
[----:B---3--:R-:W-:-:S03]  /*71870*/  IADD3 R31, P4, R31, R29, RZ ;  /* 0x0000001d1f1f7210 */ /* 0x008fc60007f9e0ff */
[----:B-1----:R-:W-:Y:S01]  /*71880*/  IMAD.MOV.U32 R24, RZ, RZ, R35 ;  /* 0x000000ffff187224 */ /* 0x002fe200078e0023 */
[----:B------:R-:W-:Y:S01]  /*71890*/  STL [R1+0x15b0], R35 ;  /* 0x0015b02301007387 */ /* 0x000fe20000100800 */
[--C-:B----4-:R-:W-:Y:S02]  /*718a0*/  IMAD.X R37, R37, 0x1, R0.reuse, P3 ;  /* 0x0000000125257824 */ /* 0x110fe400018e0600 */
[----:B------:R-:W-:-:S03]  /*718b0*/  IMAD.X R34, R34, 0x1, R0, P4 ;  /* 0x0000000122227824 */ /* 0x000fc600020e0600 */
[----:B------:R-:W-:Y:S01]  /*718c0*/  MOV R25, R37 ;  /* 0x0000002500197202 */ /* 0x000fe20000000f00 */
[----:B------:R1:W-:Y:S01]  /*718d0*/  STL [R1+0x15ac], R37 ;  /* 0x0015ac2501007387 */ /* 0x0003e20000100800 */
[----:B------:R-:W-:Y:S02]  /*718e0*/  STL [R1+0x1360], R31 ;  /* 0x0013601f01007387 */ /* 0x000fe40000100800 */
[----:B------:R2:W-:Y:S01]  /*718f0*/  STL [R1+0x135c], R34 ;  /* 0x00135c2201007387 */ /* 0x0005e20000100800 */
[----:B------:R3:W-:Y:S04]  /*71900*/  LDGSTS.E [R23+0x1ba00], [R24.64], P2 ;  /* 0x1ba0000018177fae */ /* 0x0007e80009121844 */
[----:B-1----:R-:W4:Y:S01]  /*71910*/  LDL.LU R37, [R1+0x12e4] ;  /* 0x0012e40001257983 */ /* 0x002f220000300800 */
[----:B---3--:R-:W-:-:S03]  /*71920*/  IMAD.MOV.U32 R25, RZ, RZ, R34 ;  /* 0x000000ffff197224 */ /* 0x008fc600078e0022 */
[----:B--2---:R-:W2:Y:S01]  /*71930*/  LDL.LU R34, [R1+0x12e8] ;  /* 0x0012e80001227983 */ /* 0x004ea20000300800 */
[----:B------:R-:W-:Y:S02]  /*71940*/  IMAD.MOV.U32 R24, RZ, RZ, R31 ;  /* 0x000000ffff187224 */ /* 0x000fe400078e001f */
[----:B------:R-:W3:Y:S02]  /*71950*/  LDL.LU R35, [R1+0x129c] ;  /* 0x00129c0001237983 */ /* 0x000ee40000300800 */
[----:B------:R-:W3:Y:S01]  /*71960*/  LDL.LU R31, [R1+0x12a0] ;  /* 0x0012a000011f7983 */ /* 0x000ee20000300800 */
[----:B------:R-:W-:-:S04]  /*71970*/  ISETP.GT.AND P1, PT, R3, 0x72, PT ;  /* 0x000000720300780c */ /* 0x000fc80003f24270 */
[----:B------:R-:W-:-:S04]  /*71980*/  SEL R20, RZ, 0x4, !P1 ;  /* 0x00000004ff147807 */ /* 0x000fc80004800000 */
[----:B------:R-:W-:-:S04]  /*71990*/  SEL R20, R20, RZ, !P0 ;  /* 0x000000ff14147207 */ /* 0x000fc80004000000 */
[----:B------:R-:W-:Y:S02]  /*719a0*/  ISETP.NE.U32.AND P1, PT, R20, RZ, PT ;  /* 0x000000ff1400720c */ /* 0x000fe40003f25070 */
[-C--:B------:R-:W-:Y:S02]  /*719b0*/  IADD3 R39, P3, R39, R29.reuse, RZ ;  /* 0x0000001d27277210 */ /* 0x080fe40007f7e0ff */
[----:B------:R-:W-:Y:S02]  /*719c0*/  ISETP.GT.AND P2, PT, R3, 0x76, PT ;  /* 0x000000760300780c */ /* 0x000fe40003f44270 */
[----:B------:R-:W-:Y:S02]  /*719d0*/  IADD3 R26, P4, R26, R29, RZ ;  /* 0x0000001d1a1a7210 */ /* 0x000fe40007f9e0ff */
[----:B------:R-:W-:Y:S01]  /*719e0*/  SEL R20, RZ, 0x4, !P2 ;  /* 0x00000004ff147807 */ /* 0x000fe20005000000 */
[----:B------:R-:W-:Y:S04]  /*719f0*/  STL [R1+0x1368], R39 ;  /* 0x0013682701007387 */ /* 0x000fe80000100800 */
[----:B------:R1:W-:Y:S01]  /*71a00*/  LDGSTS.E [R23+0x1c800], [R24.64], P1 ;  /* 0x1c80000018177fae */ /* 0x0003e20008921844 */
[----:B------:R-:W-:-:S04]  /*71a10*/  SEL R20, R20, RZ, !P0 ;  /* 0x000000ff14147207 */ /* 0x000fc80004000000 */
[----:B------:R-:W-:Y:S01]  /*71a20*/  ISETP.NE.U32.AND P2, PT, R20, RZ, PT ;  /* 0x000000ff1400720c */ /* 0x000fe20003f45070 */
[----:B-1----:R-:W-:Y:S02]  /*71a30*/  IMAD.MOV.U32 R24, RZ, RZ, R39 ;  /* 0x000000ffff187224 */ /* 0x002fe400078e0027 */
[----:B------:R-:W-:-:S04]  /*71a40*/  IMAD.X R42, R42, 0x1, R0, P3 ;  /* 0x000000012a2a7824 */ /* 0x000fc800018e0600 */
[----:B------:R-:W-:Y:S01]  /*71a50*/  IMAD.MOV.U32 R25, RZ, RZ, R42 ;  /* 0x000000ffff197224 */ /* 0x000fe200078e002a */
[----:B------:R-:W-:Y:S01]  /*71a60*/  IADD3.X R30, R30, R0, RZ, P4, !PT ;  /* 0x000000001e1e7210 */ /* 0x000fe200027fe4ff */
[----:B------:R-:W-:Y:S01]  /*71a70*/  STL [R1+0x1364], R42 ;  /* 0x0013642a01007387 */ /* 0x000fe20000100800 */
[----:B------:R-:W-:Y:S03]  /*71a80*/  STL [R1+0x1320], R26 ;  /* 0x0013201a01007387 */ /* 0x000fe60000100800 */
[----:B------:R1:W-:Y:S04]  /*71a90*/  LDGSTS.E [R23+0x1ca00], [R24.64], P1 ;  /* 0x1ca0000018177fae */ /* 0x0003e80008921844 */
[----:B------:R1:W-:Y:S02]  /*71aa0*/  STL [R1+0x131c], R30 ;  /* 0x00131c1e01007387 */ /* 0x0003e40000100800 */
[----:B-1----:R-:W-:Y:S01]  /*71ab0*/  MOV R25, R30 ;  /* 0x0000001e00197202 */ /* 0x002fe20000000f00 */
[----:B------:R-:W-:Y:S01]  /*71ac0*/  IMAD.MOV.U32 R24, RZ, RZ, R26 ;  /* 0x000000ffff187224 */ /* 0x000fe200078e001a */
[----:B------:R-:W4:Y:S01]  /*71ad0*/  LDL.LU R30, [R1+0x12a4] ;  /* 0x0012a400011e7983 */ /* 0x000f220000300800 */
[----:B------:R-:W4:Y:S01]  /*71ae0*/  LDL.LU R26, [R1+0x12a8] ;  /* 0x0012a800011a7983 */ /* 0x000f220000300800 */
[----:B------:R-:W-:-:S02]  /*71af0*/  IADD3 R27, P3, R27, R29, RZ ;  /* 0x0000001d1b1b7210 */ /* 0x000fc40007f7e0ff */
[----:B------:R1:W-:Y:S01]  /*71b00*/  LDGSTS.E [R23+0x1d800], [R24.64], P2 ;  /* 0x1d80000018177fae */ /* 0x0003e20009121844 */
[----:B------:R-:W-:Y:S02]  /*71b10*/  IADD3 R28, P4, R28, R29, RZ ;  /* 0x0000001d1c1c7210 */ /* 0x000fe40007f9e0ff */
[--C-:B------:R-:W-:Y:S01]  /*71b20*/  IMAD.X R38, R38, 0x1, R0.reuse, P3 ;  /* 0x0000000126267824 */ /* 0x100fe200018e0600 */
[----:B------:R-:W-:Y:S02]  /*71b30*/  STL [R1+0x1328], R27 ;  /* 0x0013281b01007387 */ /* 0x000fe40000100800 */
[----:B------:R-:W-:Y:S02]  /*71b40*/  IMAD.X R36, R36, 0x1, R0, P4 ;  /* 0x0000000124247824 */ /* 0x000fe400020e0600 */
[----:B------:R1:W-:Y:S01]  /*71b50*/  STL [R1+0x1324], R38 ;  /* 0x0013242601007387 */ /* 0x0003e20000100800 */
[----:B------:R-:W-:Y:S01]  /*71b60*/  STL [R1+0x12e0], R28 ;  /* 0x0012e01c01007387 */ /* 0x000fe20000100800 */
[----:B-1----:R-:W-:Y:S01]  /*71b70*/  MOV R25, R38 ;  /* 0x0000002600197202 */ /* 0x002fe20000000f00 */
[----:B------:R-:W-:Y:S01]  /*71b80*/  IMAD.MOV.U32 R24, RZ, RZ, R27 ;  /* 0x000000ffff187224 */ /* 0x000fe200078e001b */
[----:B------:R-:W-:Y:S01]  /*71b90*/  ISETP.GT.AND P1, PT, R3, 0x7a, PT ;  /* 0x0000007a0300780c */ /* 0x000fe20003f24270 */
[----:B------:R-:W4:Y:S01]  /*71ba0*/  LDL.LU R38, [R1+0x1a30] ;  /* 0x001a300001267983 */ /* 0x000f220000300800 */
[----:B------:R1:W-:Y:S02]  /*71bb0*/  STL [R1+0x12dc], R36 ;  /* 0x0012dc2401007387 */ /* 0x0003e40000100800 */
[----:B------:R-:W4:Y:S01]  /*71bc0*/  LDL.LU R27, [R1+0x1a3c] ;  /* 0x001a3c00011b7983 */ /* 0x000f220000300800 */
[----:B------:R-:W-:Y:S01]  /*71bd0*/  SEL R20, RZ, 0x4, !P1 ;  /* 0x00000004ff147807 */ /* 0x000fe20004800000 */
[----:B------:R1:W-:Y:S03]  /*71be0*/  LDGSTS.E [R23+0x1da00], [R24.64], P2 ;  /* 0x1da0000018177fae */ /* 0x0003e60009121844 */
[----:B------:R-:W-:-:S04]  /*71bf0*/  SEL R20, R20, RZ, !P0 ;  /* 0x000000ff14147207 */ /* 0x000fc80004000000 */
[----:B------:R-:W-:Y:S01]  /*71c00*/  ISETP.NE.U32.AND P1, PT, R20, RZ, PT ;  /* 0x000000ff1400720c */ /* 0x000fe20003f25070 */
[----:B-1----:R-:W-:Y:S02]  /*71c10*/  IMAD.MOV.U32 R24, RZ, RZ, R28 ;  /* 0x000000ffff187224 */ /* 0x002fe400078e001c */
[----:B------:R-:W-:Y:S02]  /*71c20*/  IMAD.MOV.U32 R25, RZ, RZ, R36 ;  /* 0x000000ffff197224 */ /* 0x000fe400078e0024 */
[----:B------:R-:W4:Y:S01]  /*71c30*/  LDL.LU R36, [R1+0x1a34] ;  /* 0x001a340001247983 */ /* 0x000f220000300800 */
[----:B------:R-:W4:Y:S07]  /*71c40*/  LDL.LU R28, [R1+0x19fc] ;  /* 0x0019fc00011c7983 */ /* 0x000f2e0000300800 */
[----:B------:R1:W-:Y:S01]  /*71c50*/  LDGSTS.E [R23+0x1e800], [R24.64], P1 ;  /* 0x1e80000018177fae */ /* 0x0003e20008921844 */
[----:B--2---:R-:W-:-:S02]  /*71c60*/  IADD3 R34, P3, R34, R29, RZ ;  /* 0x0000001d22227210 */ /* 0x004fc40007f7e0ff */
[----:B---3--:R-:W-:-:S03]  /*71c70*/  IADD3 R31, P4, R31, R29, RZ ;  /* 0x0000001d1f1f7210 */ /* 0x008fc60007f9e0ff */
[----:B----4-:R-:W-:Y:S01]  /*71c80*/  IMAD.X R37, R37, 0x1, R0, P3 ;  /* 0x0000000125257824 */ /* 0x010fe200018e0600 */
[----:B------:R-:W-:Y:S03]  /*71c90*/  STL [R1+0x12e8], R34 ;  /* 0x0012e82201007387 */ /* 0x000fe60000100800 */
[----:B-1----:R-:W-:Y:S01]  /*71ca0*/  IMAD.MOV.U32 R25, RZ, RZ, R37 ;  /* 0x000000ffff197224 */ /* 0x002fe200078e0025 */
[----:B------:R1:W-:Y:S01]  /*71cb0*/  STL [R1+0x12e4], R37 ;  /* 0x0012e42501007387 */ /* 0x0003e20000100800 */
[----:B------:R2:W-:Y:S01]  /*71cc0*/  STL [R1+0x12a0], R31 ;  /* 0x0012a01f01007387 */ /* 0x0005e20000100800 */
[----:B------:R-:W-:Y:S01]  /*71cd0*/  IADD3.X R35, R35, R0, RZ, P4, !PT ;  /* 0x0000000023237210 */ /* 0x000fe200027fe4ff */
[----:B------:R-:W-:Y:S01]  /*71ce0*/  IMAD.MOV.U32 R24, RZ, RZ, R34 ;  /* 0x000000ffff187224 */ /* 0x000fe200078e0022 */
[----:B------:R-:W-:Y:S01]  /*71cf0*/  ISETP.GT.AND P2, PT, R3, 0x7e, PT ;  /* 0x0000007e0300780c */ /* 0x000fe20003f44270 */
[----:B-1----:R-:W3:Y:S02]  /*71d00*/  LDL.LU R37, [R1+0x1a28] ;  /* 0x001a280001257983 */ /* 0x002ee40000300800 */
[----:B------:R-:W-:Y:S02]  /*71d10*/  STL [R1+0x129c], R35 ;  /* 0x00129c2301007387 */ /* 0x000fe40000100800 */
[----:B------:R-:W4:Y:S01]  /*71d20*/  LDL.LU R34, [R1+0x19f0] ;  /* 0x0019f00001227983 */ /* 0x000f220000300800 */
[----:B------:R-:W1:Y:S01]  /*71d30*/  S2R R45, SR_TID.X ;  /* 0x00000000002d7919 */ /* 0x000e620000002100 */
[----:B------:R-:W-:-:S03]  /*71d40*/  SEL R20, RZ, 0x4, !P2 ;  /* 0x00000004ff147807 */ /* 0x000fc60005000000 */
[----:B------:R2:W-:Y:S01]  /*71d50*/  LDGSTS.E [R23+0x1ea00], [R24.64], P1 ;  /* 0x1ea0000018177fae */ /* 0x0005e20008921844 */
[----:B------:R-:W-:-:S04]  /*71d60*/  SEL R20, R20, RZ, !P0 ;  /* 0x000000ff14147207 */ /* 0x000fc80004000000 */
[----:B------:R-:W-:Y:S01]  /*71d70*/  ISETP.NE.U32.AND P2, PT, R20, RZ, PT ;  /* 0x000000ff1400720c */ /* 0x000fe20003f45070 */
[----:B--2---:R-:W-:Y:S01]  /*71d80*/  IMAD.MOV.U32 R24, RZ, RZ, R31 ;  /* 0x000000ffff187224 */ /* 0x004fe200078e001f */
[----:B------:R-:W-:Y:S02]  /*71d90*/  MOV R25, R35 ;  /* 0x0000002300197202 */ /* 0x000fe40000000f00 */
[----:B------:R-:W-:-:S09]  /*71da0*/  ISETP.GT.AND P1, PT, R3, 0x3, PT ;  /* 0x000000030300780c */ /* 0x000fd20003f24270 */
[----:B------:R2:W-:Y:S01]  /*71db0*/  LDGSTS.E [R23+0x1f800], [R24.64], P2 ;  /* 0x1f80000018177fae */ /* 0x0005e20009121844 */
[----:B-1----:R-:W-:Y:S02]  /*71dc0*/  LOP3.LUT R45, R45, 0x7f, RZ, 0xc0, !PT ;  /* 0x0000007f2d2d7812 */ /* 0x002fe400078ec0ff */
[----:B------:R-:W-:-:S03]  /*71dd0*/  SEL R20, RZ, 0x4, !P1 ;  /* 0x00000004ff147807 */ /* 0x000fc60004800000 */
[----:B------:R-:W-:Y:S01]  /*71de0*/  IMAD.SHL.U32 R45, R45, 0x4, RZ ;  /* 0x000000042d2d7824 */ /* 0x000fe200078e00ff */
[----:B------:R-:W-:-:S05]  /*71df0*/  IADD3 R26, P3, R26, R29, RZ ;  /* 0x0000001d1a1a7210 */ /* 0x000fca0007f7e0ff */
[----:B------:R-:W-:Y:S02]  /*71e00*/  IMAD.X R30, R30, 0x1, R0, P3 ;  /* 0x000000011e1e7824 */ /* 0x000fe400018e0600 */
[----:B--2---:R-:W-:-:S03]  /*71e10*/  IMAD.MOV.U32 R24, RZ, RZ, R26 ;  /* 0x000000ffff187224 */ /* 0x004fc600078e001a */
[----:B------:R-:W-:Y:S01]  /*71e20*/  MOV R25, R30 ;  /* 0x0000001e00197202 */ /* 0x000fe20000000f00 */
[----:B------:R1:W-:Y:S04]  /*71e30*/  STL [R1+0x12a8], R26 ;  /* 0x0012a81a01007387 */ /* 0x0003e80000100800 */
[----:B------:R2:W-:Y:S01]  /*71e40*/  LDGSTS.E [R23+0x1fa00], [R24.64], P2 ;  /* 0x1fa0000018177fae */ /* 0x0005e20009121844 */
[----:B------:R2:W-:Y:S02]  /*71e50*/  STL [R1+0x12a4], R30 ;  /* 0x0012a41e01007387 */ /* 0x0005e40000100800 */
[----:B------:R-:W4:Y:S01]  /*71e60*/  LDL.LU R31, [R1+0x19f4] ;  /* 0x0019f400011f7983 */ /* 0x000f220000300800 */
[----:B------:R-:W-:Y:S01]  /*71e70*/  SEL R20, R20, RZ, !P0 ;  /* 0x000000ff14147207 */ /* 0x000fe20004000000 */
[----:B-1----:R-:W4:Y:S01]  /*71e80*/  LDL.LU R26, [R1+0x19bc] ;  /* 0x0019bc00011a7983 */ /* 0x002f220000300800 */
[----:B------:R-:W4:Y:S01]  /*71e90*/  LDL.LU R35, [R1+0x19e8] ;  /* 0x0019e80001237983 */ /* 0x000f220000300800 */
[----:B------:R-:W-:-:S02]  /*71ea0*/  IADD3 R27, P2, R27, R29, RZ ;  /* 0x0000001d1b1b7210 */ /* 0x000fc40007f5e0ff */
[----:B--2---:R-:W-:-:S03]  /*71eb0*/  LOP3.LUT R30, R45, 0x60, RZ, 0x3c, !PT ;  /* 0x000000602d1e7812 */ /* 0x004fc600078e3cff */
[----:B------:R-:W-:Y:S01]  /*71ec0*/  IMAD.X R38, R38, 0x1, R0, P2 ;  /* 0x0000000126267824 */ /* 0x000fe200010e0600 */
[----:B------:R-:W-:Y:S01]  /*71ed0*/  ISETP.NE.U32.AND P1, PT, R20, RZ, PT ;  /* 0x000000ff1400720c */ /* 0x000fe20003f25070 */
[----:B------:R1:W-:Y:S01]  /*71ee0*/  STL [R1+0x1a3c], R27 ;  /* 0x001a3c1b01007387 */ /* 0x0003e20000100800 */
[----:B------:R-:W-:Y:S02]  /*71ef0*/  IMAD R20, R40, 0x20000, R30 ;  /* 0x0002000028147824 */ /* 0x000fe400078e021e */
[----:B------:R-:W-:Y:S01]  /*71f00*/  STL [R1+0x1a30], R38 ;  /* 0x001a302601007387 */ /* 0x000fe20000100800 */
[----:B------:R-:W2:Y:S01]  /*71f10*/  LDL.LU R30, [R1+0x19b0] ;  /* 0x0019b000011e7983 */ /* 0x000ea20000300800 */
[----:B------:R-:W-:Y:S01]  /*71f20*/  IMAD.MOV.U32 R24, RZ, RZ, R27 ;  /* 0x000000ffff187224 */ /* 0x000fe200078e001b */
[----:B------:R-:W-:Y:S02]  /*71f30*/  MOV R25, R38 ;  /* 0x0000002600197202 */ /* 0x000fe40000000f00 */
[----:B------:R-:W-:-:S02]  /*71f40*/  IADD3 R36, P3, R36, R29, RZ ;  /* 0x0000001d24247210 */ /* 0x000fc40007f7e0ff */
[----:B------:R-:W-:Y:S02]  /*71f50*/  ISETP.GT.AND P2, PT, R3, 0x7, PT ;  /* 0x000000070300780c */ /* 0x000fe40003f44270 */
[----:B------:R-:W-:Y:S01]  /*71f60*/  IADD3 R28, P4, R28, R29, RZ ;  /* 0x0000001d1c1c7210 */ /* 0x000fe20007f9e0ff */
[----:B------:R-:W2:Y:S01]  /*71f70*/  LDL.LU R39, [R1+0x19b4] ;  /* 0x0019b40001277983 */ /* 0x000ea20000300800 */
[----:B-1----:R-:W2:Y:S03]  /*71f80*/  LDL.LU R27, [R1+0x197c] ;  /* 0x00197c00011b7983 */ /* 0x002ea60000300800 */
[----:B------:R1:W-:Y:S01]  /*71f90*/  LDGSTS.E [R20+0xc00], [R24.64], P1 ;  /* 0x00c0000018147fae */ /* 0x0003e20008921844 */
[----:B------:R1:W-:Y:S02]  /*71fa0*/  STL [R1+0x1a34], R36 ;  /* 0x001a342401007387 */ /* 0x0003e40000100800 */
[----:B-1----:R-:W-:-:S04]  /*71fb0*/  SEL R24, RZ, 0x4, !P2 ;  /* 0x00000004ff187807 */ /* 0x002fc80005000000 */
[----:B------:R-:W-:-:S04]  /*71fc0*/  SEL R24, R24, RZ, !P0 ;  /* 0x000000ff18187207 */ /* 0x000fc80004000000 */
[----:B------:R-:W-:Y:S01]  /*71fd0*/  ISETP.NE.U32.AND P2, PT, R24, RZ, PT ;  /* 0x000000ff1800720c */ /* 0x000fe20003f45070 */
[----:B------:R-:W-:Y:S02]  /*71fe0*/  IMAD.MOV.U32 R24, RZ, RZ, R36 ;  /* 0x000000ffff187224 */ /* 0x000fe400078e0024 */
[--C-:B---3--:R-:W-:Y:S02]  /*71ff0*/  IMAD.X R37, R37, 0x1, R0.reuse, P3 ;  /* 0x0000000125257824 */ /* 0x108fe400018e0600 */
[----:B----4-:R-:W-:-:S03]  /*72000*/  IMAD.X R34, R34, 0x1, R0, P4 ;  /* 0x0000000122227824 */ /* 0x010fc600020e0600 */
[----:B------:R1:W-:Y:S01]  /*72010*/  STL [R1+0x1a28], R37 ;  /* 0x001a282501007387 */ /* 0x0003e20000100800 */
[----:B------:R-:W-:Y:S02]  /*72020*/  STL [R1+0x19fc], R28 ;  /* 0x0019fc1c01007387 */ /* 0x000fe40000100800 */
[----:B------:R-:W3:Y:S01]  /*72030*/  LDL.LU R42, [R1+0x19a8] ;  /* 0x0019a800012a7983 */ /* 0x000ee20000300800 */
[----:B------:R-:W-:Y:S01]  /*72040*/  MOV R25, R37 ;  /* 0x0000002500197202 */ /* 0x000fe20000000f00 */
[----:B------:R4:W-:Y:S01]  /*72050*/  STL [R1+0x19f0], R34 ;  /* 0x0019f02201007387 */ /* 0x0009e20000100800 */
[----:B------:R-:W3:Y:S03]  /*72060*/  LDL.LU R36, [R1+0x1970] ;  /* 0x0019700001247983 */ /* 0x000ee60000300800 */
[----:B------:R4:W-:Y:S04]  /*72070*/  LDGSTS.E [R20+0xe00], [R24.64], P1 ;  /* 0x00e0000018147fae */ /* 0x0009e80008921844 */
[----:B-1----:R-:W3:Y:S01]  /*72080*/  LDL.LU R37, [R1+0x1968] ;  /* 0x0019680001257983 */ /* 0x002ee20000300800 */
[----:B----4-:R-:W-:-:S03]  /*72090*/  IMAD.MOV.U32 R25, RZ, RZ, R34 ;  /* 0x000000ffff197224 */ /* 0x010fc600078e0022 */
[----:B------:R-:W4:Y:S01]  /*720a0*/  LDL.LU R34, [R1+0x1974] ;  /* 0x0019740001227983 */ /* 0x000f220000300800 */
[----:B------:R-:W-:Y:S02]  /*720b0*/  IMAD.MOV.U32 R24, RZ, RZ, R28 ;  /* 0x000000ffff187224 */ /* 0x000fe400078e001c */
[----:B------:R-:W4:Y:S02]  /*720c0*/  LDL.LU R38, [R1+0x1930] ;  /* 0x0019300001267983 */ /* 0x000f240000300800 */
[----:B------:R-:W4:Y:S01]  /*720d0*/  LDL.LU R28, [R1+0x193c] ;  /* 0x00193c00011c7983 */ /* 0x000f220000300800 */
[----:B------:R-:W-:Y:S01]  /*720e0*/  ISETP.GT.AND P1, PT, R3, 0xb, PT ;  /* 0x0000000b0300780c */ /* 0x000fe20003f24270 */
[----:B------:R1:W-:Y:S03]  /*720f0*/  LDGSTS.E [R20+0x1c00], [R24.64], P2 ;  /* 0x01c0000018147fae */ /* 0x0003e60009121844 */
[----:B-1----:R-:W-:-:S04]  /*72100*/  SEL R24, RZ, 0x4, !P1 ;  /* 0x00000004ff187807 */ /* 0x002fc80004800000 */
[----:B------:R-:W-:-:S04]  /*72110*/  SEL R24, R24, RZ, !P0 ;  /* 0x000000ff18187207 */ /* 0x000fc80004000000 */
[----:B------:R-:W-:Y:S02]  /*72120*/  ISETP.NE.U32.AND P1, PT, R24, RZ, PT ;  /* 0x000000ff1800720c */ /* 0x000fe40003f25070 */
[-C--:B------:R-:W-:Y:S02]  /*72130*/  IADD3 R31, P3, R31, R29.reuse, RZ ;  /* 0x0000001d1f1f7210 */ /* 0x080fe40007f7e0ff */
[----:B------:R-:W-:-:S03]  /*72140*/  IADD3 R26, P4, R26, R29, RZ ;  /* 0x0000001d1a1a7210 */ /* 0x000fc60007f9e0ff */
[----:B------:R-:W-:Y:S01]  /*72150*/  IMAD.X R35, R35, 0x1, R0, P3 ;  /* 0x0000000123237824 */ /* 0x000fe200018e0600 */
[----:B------:R-:W-:Y:S01]  /*72160*/  STL [R1+0x19f4], R31 ;  /* 0x0019f41f01007387 */ /* 0x000fe20000100800 */
[----:B------:R-:W-:-:S03]  /*72170*/  IMAD.MOV.U32 R24, RZ, RZ, R31 ;  /* 0x000000ffff187224 */ /* 0x000fc600078e001f */
[----:B------:R1:W-:Y:S01]  /*72180*/  STL [R1+0x19e8], R35 ;  /* 0x0019e82301007387 */ /* 0x0003e20000100800 */
[----:B------:R-:W-:Y:S01]  /*72190*/  STL [R1+0x19bc], R26 ;  /* 0x0019bc1a01007387 */ /* 0x000fe20000100800 */
[----:B--2---:R-:W-:Y:S01]  /*721a0*/  IADD3.X R30, R30, R0, RZ, P4, !PT ;  /* 0x000000001e1e7210 */ /* 0x004fe200027fe4ff */
[----:B------:R-:W-:-:S04]  /*721b0*/  IMAD.MOV.U32 R25, RZ, RZ, R35 ;  /* 0x000000ffff197224 */ /* 0x000fc800078e0023 */
[----:B------:R2:W-:Y:S01]  /*721c0*/  STL [R1+0x19b0], R30 ;  /* 0x0019b01e01007387 */ /* 0x0005e20000100800 */
[----:B-1----:R-:W4:Y:S03]  /*721d0*/  LDL.LU R35, [R1+0x1928] ;  /* 0x0019280001237983 */ /* 0x002f260000300800 */
[----:B------:R-:W4:Y:S04]  /*721e0*/  LDL.LU R31, [R1+0x1934] ;  /* 0x00193400011f7983 */ /* 0x000f280000300800 */
[----:B------:R1:W-:Y:S01]  /*721f0*/  LDGSTS.E [R20+0x1e00], [R24.64], P2 ;  /* 0x01e0000018147fae */ /* 0x0003e20009121844 */
[----:B------:R-:W-:Y:S02]  /*72200*/  ISETP.GT.AND P2, PT, R3, 0xf, PT ;  /* 0x0000000f0300780c */ /* 0x000fe40003f44270 */
[----:B------:R-:W-:-:S02]  /*72210*/  IADD3 R39, P3, R39, R29, RZ ;  /* 0x0000001d27277210 */ /* 0x000fc40007f7e0ff */
[----:B-1----:R-:W-:Y:S01]  /*72220*/  MOV R25, R30 ;  /* 0x0000001e00197202 */ /* 0x002fe20000000f00 */
[----:B------:R-:W-:Y:S01]  /*72230*/  IMAD.MOV.U32 R24, RZ, RZ, R26 ;  /* 0x000000ffff187224 */ /* 0x000fe200078e001a */
[----:B--2---:R-:W2:Y:S01]  /*72240*/  LDL.LU R30, [R1+0x18f0] ;  /* 0x0018f000011e7983 */ /* 0x004ea20000300800 */
[----:B------:R-:W2:Y:S03]  /*72250*/  LDL.LU R26, [R1+0x18fc] ;  /* 0x0018fc00011a7983 */ /* 0x000ea60000300800 */
[----:B------:R1:W-:Y:S01]  /*72260*/  LDGSTS.E [R20+0x2c00], [R24.64], P1 ;  /* 0x02c0000018147fae */ /* 0x0003e20008921844 */
[----:B------:R-:W-:Y:S02]  /*72270*/  IADD3 R27, P4, R27, R29, RZ ;  /* 0x0000001d1b1b7210 */ /* 0x000fe40007f9e0ff */
[----:B-1----:R-:W-:-:S04]  /*72280*/  SEL R24, RZ, 0x4, !P2 ;  /* 0x00000004ff187807 */ /* 0x002fc80005000000 */
[----:B------:R-:W-:-:S04]  /*72290*/  SEL R24, R24, RZ, !P0 ;  /* 0x000000ff18187207 */ /* 0x000fc80004000000 */
[----:B------:R-:W-:Y:S01]  /*722a0*/  ISETP.NE.U32.AND P2, PT, R24, RZ, PT ;  /* 0x000000ff1800720c */ /* 0x000fe20003f45070 */
[----:B------:R-:W-:Y:S01]  /*722b0*/  IMAD.MOV.U32 R24, RZ, RZ, R39 ;  /* 0x000000ffff187224 */ /* 0x000fe200078e0027 */
[----:B------:R-:W-:Y:S01]  /*722c0*/  STL [R1+0x19b4], R39 ;  /* 0x0019b42701007387 */ /* 0x000fe20000100800 */
[--C-:B---3--:R-:W-:Y:S02]  /*722d0*/  IMAD.X R42, R42, 0x1, R0.reuse, P3 ;  /* 0x000000012a2a7824 */ /* 0x108fe400018e0600 */
[----:B------:R-:W-:-:S03]  /*722e0*/  IMAD.X R36, R36, 0x1, R0, P4 ;  /* 0x0000000124247824 */ /* 0x000fc600020e0600 */
[----:B------:R-:W-:-:S05]  /*722f0*/  MOV R25, R42 ;  /* 0x0000002a00197202 */ /* 0x000fca0000000f00 */
[----:B------:R1:W-:Y:S01]  /*72300*/  LDGSTS.E [R20+0x2e00], [R24.64], P1 ;  /* 0x02e0000018147fae */ /* 0x0003e20008921844 */
[----:B------:R-:W-:-:S03]  /*72310*/  ISETP.GT.AND P1, PT, R3, 0x13, PT ;  /* 0x000000130300780c */ /* 0x000fc60003f24270 */
[----:B------:R-:W-:Y:S01]  /*72320*/  STL [R1+0x19a8], R42 ;  /* 0x0019a82a01007387 */ /* 0x000fe20000100800 */
[----:B------:R-:W-:Y:S02]  /*72330*/  STL [R1+0x197c], R27 ;  /* 0x00197c1b01007387 */ /* 0x000fe40000100800 */
[----:B------:R3:W-:Y:S01]  /*72340*/  STL [R1+0x1970], R36 ;  /* 0x0019702401007387 */ /* 0x0007e20000100800 */
[-C--:B----4-:R-:W-:Y:S01]  /*72350*/  IADD3 R34, P3, R34, R29.reuse, RZ ;  /* 0x0000001d22227210 */ /* 0x090fe20007f7e0ff */
[----:B-1----:R-:W-:Y:S02]  /*72360*/  IMAD.MOV.U32 R24, RZ, RZ, R27 ;  /* 0x000000ffff187224 */ /* 0x002fe400078e001b */
[----:B------:R-:W-:Y:S01]  /*72370*/  IMAD.MOV.U32 R25, RZ, RZ, R36 ;  /* 0x000000ffff197224 */ /* 0x000fe200078e0024 */
[----:B------:R-:W-:Y:S01]  /*72380*/  IADD3 R28, P4, R28, R29, RZ ;  /* 0x0000001d1c1c7210 */ /* 0x000fe20007f9e0ff */
[----:B------:R-:W-:Y:S01]  /*72390*/  IMAD.X R37, R37, 0x1, R0, P3 ;  /* 0x0000000125257824 */ /* 0x000fe200018e0600 */
[----:B---3--:R-:W3:Y:S04]  /*723a0*/  LDL.LU R36, [R1+0x18f4] ;  /* 0x0018f40001247983 */ /* 0x008ee80000300800 */
[----:B------:R1:W-:Y:S01]  /*723b0*/  LDGSTS.E [R20+0x3c00], [R24.64], P2 ;  /* 0x03c0000018147fae */ /* 0x0003e20009121844 */
[----:B------:R-:W4:Y:S01]  /*723c0*/  LDL.LU R27, [R1+0x18bc] ;  /* 0x0018bc00011b7983 */ /* 0x000f220000300800 */
[----:B------:R-:W-:Y:S01]  /*723d0*/  IADD3.X R38, R38, R0, RZ, P4, !PT ;  /* 0x0000000026267210 */ /* 0x000fe200027fe4ff */
[----:B------:R-:W-:Y:S01]  /*723e0*/  STL [R1+0x1974], R34 ;  /* 0x0019742201007387 */ /* 0x000fe20000100800 */
[----:B------:R1:W-:Y:S01]  /*723f0*/  STL [R1+0x1968], R37 ;  /* 0x0019682501007387 */ /* 0x0003e20000100800 */
[----:B------:R1:W-:Y:S02]  /*72400*/  STL [R1+0x193c], R28 ;  /* 0x00193c1c01007387 */ /* 0x0003e40000100800 */
[----:B-1----:R-:W-:Y:S01]  /*72410*/  SEL R24, RZ, 0x4, !P1 ;  /* 0x00000004ff187807 */ /* 0x002fe20004800000 */
[----:B------:R-:W-:-:S02]  /*72420*/  IMAD.MOV.U32 R25, RZ, RZ, R37 ;  /* 0x000000ffff197224 */ /* 0x000fc400078e0025 */
[----:B------:R-:W4:Y:S01]  /*72430*/  LDL.LU R37, [R1+0x18d8] ;  /* 0x0018d80001257983 */ /* 0x000f220000300800 */
[----:B------:R-:W-:Y:S01]  /*72440*/  SEL R24, R24, RZ, !P0 ;  /* 0x000000ff18187207 */ /* 0x000fe20004000000 */
[----:B------:R-:W-:Y:S03]  /*72450*/  STL [R1+0x1930], R38 ;  /* 0x0019302601007387 */ /* 0x000fe60000100800 */
[----:B------:R-:W-:Y:S01]  /*72460*/  ISETP.NE.U32.AND P1, PT, R24, RZ, PT ;  /* 0x000000ff1800720c */ /* 0x000fe20003f25070 */
[----:B------:R-:W-:Y:S02]  /*72470*/  IMAD.MOV.U32 R24, RZ, RZ, R34 ;  /* 0x000000ffff187224 */ /* 0x000fe400078e0022 */
[----:B------:R-:W4:Y:S04]  /*72480*/  LDL.LU R34, [R1+0x18b0] ;  /* 0x0018b00001227983 */ /* 0x000f280000300800 */
[----:B------:R1:W-:Y:S01]  /*72490*/  LDGSTS.E [R20+0x3e00], [R24.64], P2 ;  /* 0x03e0000018147fae */ /* 0x0003e20009121844 */
[----:B------:R-:W-:Y:S01]  /*724a0*/  ISETP.GT.AND P2, PT, R3, 0x17, PT ;  /* 0x000000170300780c */ /* 0x000fe20003f44270 */
[----:B------:R-:W4:Y:S02]  /*724b0*/  LDL.LU R39, [R1+0x18b4] ;  /* 0x0018b40001277983 */ /* 0x000f240000300800 */
[----:B-1----:R-:W-:Y:S01]  /*724c0*/  IMAD.MOV.U32 R24, RZ, RZ, R28 ;  /* 0x000000ffff187224 */ /* 0x002fe200078e001c */
[----:B------:R-:W-:Y:S01]  /*724d0*/  MOV R25, R38 ;  /* 0x0000002600197202 */ /* 0x000fe20000000f00 */
[----:B------:R-:W4:Y:S04]  /*724e0*/  LDL.LU R28, [R1+0x187c] ;  /* 0x00187c00011c7983 */ /* 0x000f280000300800 */
[----:B------:R1:W-:Y:S01]  /*724f0*/  LDGSTS.E [R20+0x4c00], [R24.64], P1 ;  /* 0x04c0000018147fae */ /* 0x0003e20008921844 */
[----:B------:R-:W-:-:S02]  /*72500*/  IADD3 R31, P3, R31, R29, RZ ;  /* 0x0000001d1f1f7210 */ /* 0x000fc40007f7e0ff */
[----:B-1----:R-:W-:-:S03]  /*72510*/  SEL R24, RZ, 0x4, !P2 ;  /* 0x00000004ff187807 */ /* 0x002fc60005000000 */
[----:B------:R-:W-:Y:S01]  /*72520*/  IMAD.X R35, R35, 0x1, R0, P3 ;  /* 0x0000000123237824 */ /* 0x000fe200018e0600 */
[----:B------:R1:W-:Y:S01]  /*72530*/  STL [R1+0x1934], R31 ;  /* 0x0019341f01007387 */ /* 0x0003e20000100800 */
[----:B------:R-:W-:-:S03]  /*72540*/  SEL R24, R24, RZ, !P0 ;  /* 0x000000ff18187207 */ /* 0x000fc60004000000 */
[----:B------:R1:W-:Y:S01]  /*72550*/  STL [R1+0x1928], R35 ;  /* 0x0019282301007387 */ /* 0x0003e20000100800 */
[----:B--2---:R-:W-:Y:S02]  /*72560*/  IADD3 R26, P4, R26, R29, RZ ;  /* 0x0000001d1a1a7210 */ /* 0x004fe40007f9e0ff */
[----:B------:R-:W-:-:S03]  /*72570*/  ISETP.NE.U32.AND P2, PT, R24, RZ, PT ;  /* 0x000000ff1800720c */ /* 0x000fc60003f45070 */
[----:B------:R-:W-:Y:S01]  /*72580*/  STL [R1+0x18fc], R26 ;  /* 0x0018fc1a01007387 */ /* 0x000fe20000100800 */
[----:B------:R-:W2:Y:S02]  /*72590*/  LDL.LU R42, [R1+0x1898] ;  /* 0x00189800012a7983 */ /* 0x000ea40000300800 */
[----:B------:R-:W-:Y:S02]  /*725a0*/  IMAD.X R30, R30, 0x1, R0, P4 ;  /* 0x000000011e1e7824 */ /* 0x000fe400020e0600 */
[----:B------:R-:W-:Y:S01]  /*725b0*/  IMAD.MOV.U32 R24, RZ, RZ, R31 ;  /* 0x000000ffff187224 */ /* 0x000fe200078e001f */
[----:B------:R-:W-:Y:S02]  /*725c0*/  MOV R25, R35 ;  /* 0x0000002300197202 */ /* 0x000fe40000000f00 */
[----:B------:R1:W-:Y:S02]  /*725d0*/  STL [R1+0x18f0], R30 ;  /* 0x0018f01e01007387 */ /* 0x0003e40000100800 */
[----:B-1----:R-:W2:Y:S02]  /*725e0*/  LDL.LU R31, [R1+0x1870] ;  /* 0x00187000011f7983 */ /* 0x002ea40000300800 */
[----:B------:R1:W-:Y:S01]  /*725f0*/  LDGSTS.E [R20+0x4e00], [R24.64], P1 ;  /* 0x04e0000018147fae */ /* 0x0003e20008921844 */
[----:B------:R-:W2:Y:S02]  /*72600*/  LDL.LU R35, [R1+0x1858] ;  /* 0x0018580001237983 */ /* 0x000ea40000300800 */
[----:B-1----:R-:W-:-:S02]  /*72610*/  IMAD.MOV.U32 R25, RZ, RZ, R30 ;  /* 0x000000ffff197224 */ /* 0x002fc400078e001e */
[----:B------:R-:W2:Y:S01]  /*72620*/  LDL.LU R30, [R1+0x1874] ;  /* 0x00187400011e7983 */ /* 0x000ea20000300800 */
[----:B------:R-:W-:Y:S02]  /*72630*/  IMAD.MOV.U32 R24, RZ, RZ, R26 ;  /* 0x000000ffff187224 */ /* 0x000fe400078e001a */
[----:B------:R-:W2:Y:S02]  /*72640*/  LDL.LU R38, [R1+0x1830] ;  /* 0x0018300001267983 */ /* 0x000ea40000300800 */
[----:B------:R-:W2:Y:S01]  /*72650*/  LDL.LU R26, [R1+0x183c] ;  /* 0x00183c00011a7983 */ /* 0x000ea20000300800 */
[----:B------:R-:W-:Y:S01]  /*72660*/  ISETP.GT.AND P1, PT, R3, 0x1b, PT ;  /* 0x0000001b0300780c */ /* 0x000fe20003f24270 */
[----:B------:R1:W-:Y:S03]  /*72670*/  LDGSTS.E [R20+0x5c00], [R24.64], P2 ;  /* 0x05c0000018147fae */ /* 0x0003e60009121844 */
[----:B-1----:R-:W-:-:S04]  /*72680*/  SEL R24, RZ, 0x4, !P1 ;  /* 0x00000004ff187807 */ /* 0x002fc80004800000 */
[----:B------:R-:W-:-:S04]  /*72690*/  SEL R24, R24, RZ, !P0 ;  /* 0x000000ff18187207 */ /* 0x000fc80004000000 */
[----:B------:R-:W-:Y:S02]  /*726a0*/  ISETP.NE.U32.AND P1, PT, R24, RZ, PT ;  /* 0x000000ff1800720c */ /* 0x000fe40003f25070 */
[-C--:B---3--:R-:W-:Y:S02]  /*726b0*/  IADD3 R36, P3, R36, R29.reuse, RZ ;  /* 0x0000001d24247210 */ /* 0x088fe40007f7e0ff */
[----:B----4-:R-:W-:-:S03]  /*726c0*/  IADD3 R27, P4, R27, R29, RZ ;  /* 0x0000001d1b1b7210 */ /* 0x010fc60007f9e0ff */
[----:B------:R-:W-:Y:S01]  /*726d0*/  STL [R1+0x18f4], R36 ;  /* 0x0018f42401007387 */ /* 0x000fe20000100800 */
[----:B------:R-:W-:Y:S02]  /*726e0*/  IMAD.MOV.U32 R24, RZ, RZ, R36 ;  /* 0x000000ffff187224 */ /* 0x000fe400078e0024 */
[----:B------:R-:W-:-:S05]  /*726f0*/  IMAD.X R37, R37, 0x1, R0, P3 ;  /* 0x0000000125257824 */ /* 0x000fca00018e0600 */
[----:B------:R1:W-:Y:S01]  /*72700*/  STL [R1+0x18d8], R37 ;  /* 0x0018d82501007387 */ /* 0x0003e20000100800 */
[----:B------:R-:W-:-:S03]  /*72710*/  IADD3.X R34, R34, R0, RZ, P4, !PT ;  /* 0x0000000022227210 */ /* 0x000fc600027fe4ff */
[----:B------:R-:W-:Y:S01]  /*72720*/  STL [R1+0x18bc], R27 ;  /* 0x0018bc1b01007387 */ /* 0x000fe20000100800 */
[----:B------:R-:W-:-:S03]  /*72730*/  IMAD.MOV.U32 R25, RZ, RZ, R37 ;  /* 0x000000ffff197224 */ /* 0x000fc600078e0025 */
[----:B------:R3:W-:Y:S04]  /*72740*/  STL [R1+0x18b0], R34 ;  /* 0x0018b02201007387 */ /* 0x0007e80000100800 */
[----:B-1----:R-:W4:Y:S01]  /*72750*/  LDL.LU R37, [R1+0x1818] ;  /* 0x0018180001257983 */ /* 0x002f220000300800 */
[----:B------:R-:W4:Y:S03]  /*72760*/  LDL.LU R36, [R1+0x1834] ;  /* 0x0018340001247983 */ /* 0x000f260000300800 */
[----:B------:R1:W-:Y:S02]  /*72770*/  LDGSTS.E [R20+0x5e00], [R24.64], P2 ;  /* 0x05e0000018147fae */ /* 0x0003e40009121844 */
[----:B-1----:R-:W-:Y:S01]  /*72780*/  MOV R25, R34 ;  /* 0x0000002200197202 */ /* 0x002fe20000000f00 */
[----:B------:R-:W-:Y:S01]  /*72790*/  IMAD.MOV.U32 R24, RZ, RZ, R27 ;  /* 0x000000ffff187224 */ /* 0x000fe200078e001b */
[----:B---3--:R-:W3:Y:S01]  /*727a0*/  LDL.LU R34, [R1+0x17f0] ;  /* 0x0017f00001227983 */ /* 0x008ee20000300800 */
[----:B------:R-:W3:Y:S01]  /*727b0*/  LDL.LU R27, [R1+0x17fc] ;  /* 0x0017fc00011b7983 */ /* 0x000ee20000300800 */
[----:B------:R-:W-:-:S02]  /*727c0*/  ISETP.GT.AND P2, PT, R3, 0x1f, PT ;  /* 0x0000001f0300780c */ /* 0x000fc40003f44270 */
[-C--:B------:R-:W-:Y:S01]  /*727d0*/  IADD3 R39, P3, R39, R29.reuse, RZ ;  /* 0x0000001d27277210 */ /* 0x080fe20007f7e0ff */
[----:B------:R1:W-:Y:S01]  /*727e0*/  LDGSTS.E [R20+0x6c00], [R24.64], P1 ;  /* 0x06c0000018147fae */ /* 0x0003e20008921844 */
[----:B------:R-:W-:Y:S02]  /*727f0*/  IADD3 R28, P4, R28, R29, RZ ;  /* 0x0000001d1c1c7210 */ /* 0x000fe40007f9e0ff */
[----:B-1----:R-:W-:-:S04]  /*72800*/  SEL R24, RZ, 0x4, !P2 ;  /* 0x00000004ff187807 */ /* 0x002fc80005000000 */
[----:B------:R-:W-:-:S04]  /*72810*/  SEL R24, R24, RZ, !P0 ;  /* 0x000000ff18187207 */ /* 0x000fc80004000000 */
[----:B------:R-:W-:Y:S01]  /*72820*/  ISETP.NE.U32.AND P2, PT, R24, RZ, PT ;  /* 0x000000ff1800720c */ /* 0x000fe20003f45070 */
[----:B------:R-:W-:Y:S02]  /*72830*/  IMAD.MOV.U32 R24, RZ, RZ, R39 ;  /* 0x000000ffff187224 */ /* 0x000fe400078e0027 */
[----:B--2---:R-:W-:-:S05]  /*72840*/  IMAD.X R42, R42, 0x1, R0, P3 ;  /* 0x000000012a2a7824 */ /* 0x004fca00018e0600 */
[----:B------:R-:W-:Y:S01]  /*72850*/  MOV R25, R42 ;  /* 0x0000002a00197202 */ /* 0x000fe20000000f00 */
[----:B------:R-:W-:-:S04]  /*72860*/  IMAD.X R31, R31, 0x1, R0, P4 ;  /* 0x000000011f1f7824 */ /* 0x000fc800020e0600 */
[----:B------:R1:W-:Y:S01]  /*72870*/  LDGSTS.E [R20+0x6e00], [R24.64], P1 ;  /* 0x06e0000018147fae */ /* 0x0003e20008921844 */
[----:B------:R-:W-:-:S03]  /*72880*/  ISETP.GT.AND P1, PT, R3, 0x23, PT ;  /* 0x000000230300780c */ /* 0x000fc60003f24270 */
[----:B------:R-:W-:Y:S01]  /*72890*/  STL [R1+0x18b4], R39 ;  /* 0x0018b42701007387 */ /* 0x000fe20000100800 */
[----:B------:R-:W-:Y:S02]  /*728a0*/  STL [R1+0x1898], R42 ;  /* 0x0018982a01007387 */ /* 0x000fe40000100800 */
[----:B------:R-:W-:Y:S02]  /*728b0*/  STL [R1+0x187c], R28 ;  /* 0x00187c1c01007387 */ /* 0x000fe40000100800 */
[----:B------:R2:W-:Y:S02]  /*728c0*/  STL [R1+0x1870], R31 ;  /* 0x0018701f01007387 */ /* 0x0005e40000100800 */
[----:B-1----:R-:W-:Y:S02]  /*728d0*/  IMAD.MOV.U32 R24, RZ, RZ, R28 ;  /* 0x000000ffff187224 */ /* 0x002fe400078e001c */
[----:B------:R-:W-:Y:S01]  /*728e0*/  IMAD.MOV.U32 R25, RZ, RZ, R31 ;  /* 0x000000ffff197224 */ /* 0x000fe200078e001f */
[----:B------:R-:W-:-:S02]  /*728f0*/  IADD3 R30, P3, R30, R29, RZ ;  /* 0x0000001d1e1e7210 */ /* 0x000fc40007f7e0ff */
[----:B------:R-:W-:Y:S01]  /*72900*/  IADD3 R26, P4, R26, R29, RZ ;  /* 0x0000001d1a1a7210 */ /* 0x000fe20007f9e0ff */
[----:B--2---:R-:W2:Y:S04]  /*72910*/  LDL.LU R31, [R1+0x17f4] ;  /* 0x0017f400011f7983 */ /* 0x004ea80000300800 */
[----:B------:R1:W-:Y:S01]  /*72920*/  LDGSTS.E [R20+0x7c00], [R24.64], P2 ;  /* 0x07c0000018147fae */ /* 0x0003e20009121844 */
[----:B------:R-:W2:Y:S02]  /*72930*/  LDL.LU R28, [R1+0x17bc] ;  /* 0x0017bc00011c7983 */ /* 0x000ea40000300800 */
[----:B------:R-:W-:Y:S02]  /*72940*/  IMAD.X R35, R35, 0x1, R0, P3 ;  /* 0x0000000123237824 */ /* 0x000fe400018e0600 */
[----:B------:R-:W-:Y:S01]  /*72950*/  STL [R1+0x1874], R30 ;  /* 0x0018741e01007387 */ /* 0x000fe20000100800 */
[----:B------:R-:W-:-:S02]  /*72960*/  IADD3.X R38, R38, R0, RZ, P4, !PT ;  /* 0x0000000026267210 */ /* 0x000fc400027fe4ff */
[----:B------:R1:W-:Y:S02]  /*72970*/  STL [R1+0x1858], R35 ;  /* 0x0018582301007387 */ /* 0x0003e40000100800 */
[----:B-1----:R-:W-:Y:S01]  /*72980*/  SEL R24, RZ, 0x4, !P1 ;  /* 0x00000004ff187807 */ /* 0x002fe20004800000 */
[----:B------:R-:W-:Y:S01]  /*72990*/  IMAD.MOV.U32 R25, RZ, RZ, R35 ;  /* 0x000000ffff197224 */ /* 0x000fe200078e0023 */
[----:B------:R1:W-:Y:S01]  /*729a0*/  STL [R1+0x183c], R26 ;  /* 0x00183c1a01007387 */ /* 0x0003e20000100800 */
[----:B------:R-:W2:Y:S01]  /*729b0*/  LDL.LU R35, [R1+0x17c8] ;  /* 0x0017c80001237983 */ /* 0x000ea20000300800 */
[----:B------:R-:W-:Y:S01]  /*729c0*/  SEL R24, R24, RZ, !P0 ;  /* 0x000000ff18187207 */ /* 0x000fe20004000000 */
[----:B------:R-:W-:Y:S03]  /*729d0*/  STL [R1+0x1830], R38 ;  /* 0x0018302601007387 */ /* 0x000fe60000100800 */
[----:B------:R-:W-:Y:S01]  /*729e0*/  ISETP.NE.U32.AND P1, PT, R24, RZ, PT ;  /* 0x000000ff1800720c */ /* 0x000fe20003f25070 */
[----:B------:R-:W-:-:S02]  /*729f0*/  IMAD.MOV.U32 R24, RZ, RZ, R30 ;  /* 0x000000ffff187224 */ /* 0x000fc400078e001e */
[----:B------:R-:W2:Y:S04]  /*72a00*/  LDL.LU R30, [R1+0x17b0] ;  /* 0x0017b000011e7983 */ /* 0x000ea80000300800 */
[----:B------:R1:W-:Y:S01]  /*72a10*/  LDGSTS.E [R20+0x7e00], [R24.64], P2 ;  /* 0x07e0000018147fae */ /* 0x0003e20009121844 */
[----:B------:R-:W-:Y:S01]  /*72a20*/  ISETP.GT.AND P2, PT, R3, 0x27, PT ;  /* 0x000000270300780c */ /* 0x000fe20003f44270 */
[----:B------:R-:W2:Y:S02]  /*72a30*/  LDL.LU R39, [R1+0x17b4] ;  /* 0x0017b40001277983 */ /* 0x000ea40000300800 */
[----:B-1----:R-:W-:Y:S01]  /*72a40*/  IMAD.MOV.U32 R24, RZ, RZ, R26 ;  /* 0x000000ffff187224 */ /* 0x002fe200078e001a */
[----:B------:R-:W-:Y:S01]  /*72a50*/  MOV R25, R38 ;  /* 0x0000002600197202 */ /* 0x000fe20000000f00 */
[----:B------:R-:W2:Y:S04]  /*72a60*/  LDL.LU R26, [R1+0x177c] ;  /* 0x00177c00011a7983 */ /* 0x000ea80000300800 */
[----:B------:R1:W-:Y:S02]  /*72a70*/  LDGSTS.E [R20+0x8c00], [R24.64], P1 ;  /* 0x08c0000018147fae */ /* 0x0003e40008921844 */
[----:B-1----:R-:W-:-:S04]  /*72a80*/  SEL R24, RZ, 0x4, !P2 ;  /* 0x00000004ff187807 */ /* 0x002fc80005000000 */
[----:B------:R-:W-:-:S04]  /*72a90*/  SEL R24, R24, RZ, !P0 ;  /* 0x000000ff18187207 */ /* 0x000fc80004000000 */
[----:B------:R-:W-:Y:S02]  /*72aa0*/  ISETP.NE.U32.AND P2, PT, R24, RZ, PT ;  /* 0x000000ff1800720c */ /* 0x000fe40003f45070 */
[----:B----4-:R-:W-:-:S05]  /*72ab0*/  IADD3 R36, P3, R36, R29, RZ ;  /* 0x0000001d24247210 */ /* 0x010fca0007f7e0ff */
[----:B------:R-:W-:Y:S01]  /*72ac0*/  IMAD.X R37, R37, 0x1, R0, P3 ;  /* 0x0000000125257824 */ /* 0x000fe200018e0600 */
[----:B------:R1:W-:Y:S04]  /*72ad0*/  STL [R1+0x1834], R36 ;  /* 0x0018342401007387 */ /* 0x0003e80000100800 */
[----:B------:R4:W-:Y:S01]  /*72ae0*/  STL [R1+0x1818], R37 ;  /* 0x0018182501007387 */ /* 0x0009e20000100800 */
[----:B---3--:R-:W-:-:S05]  /*72af0*/  IADD3 R27, P4, R27, R29, RZ ;  /* 0x0000001d1b1b7210 */ /* 0x008fca0007f9e0ff */
[----:B------:R-:W-:Y:S01]  /*72b00*/  STL [R1+0x17fc], R27 ;  /* 0x0017fc1b01007387 */ /* 0x000fe20000100800 */
[----:B------:R-:W3:Y:S02]  /*72b10*/  LDL.LU R42, [R1+0x1788] ;  /* 0x00178800012a7983 */ /* 0x000ee40000300800 */
[----:B------:R-:W-:Y:S02]  /*72b20*/  IMAD.X R34, R34, 0x1, R0, P4 ;  /* 0x0000000122227824 */ /* 0x000fe400020e0600 */
[----:B------:R-:W-:Y:S01]  /*72b30*/  IMAD.MOV.U32 R24, RZ, RZ, R36 ;  /* 0x000000ffff187224 */ /* 0x000fe200078e0024 */
[----:B------:R-:W-:Y:S02]  /*72b40*/  MOV R25, R37 ;  /* 0x0000002500197202 */ /* 0x000fe40000000f00 */
[----:B------:R4:W-:Y:S01]  /*72b50*/  STL [R1+0x17f0], R34 ;  /* 0x0017f02201007387 */ /* 0x0009e20000100800 */
[----:B-1----:R-:W3:Y:S03]  /*72b60*/  LDL.LU R36, [R1+0x1770] ;  /* 0x0017700001247983 */ /* 0x002ee60000300800 */
[----:B------:R1:W-:Y:S01]  /*72b70*/  LDGSTS.E [R20+0x8e00], [R24.64], P1 ;  /* 0x08e0000018147fae */ /* 0x0003e20008921844 */
[----:B----4-:R-:W4:Y:S02]  /*72b80*/  LDL.LU R37, [R1+0x1748] ;  /* 0x0017480001257983 */ /* 0x010f240000300800 */
[----:B-1----:R-:W-:-:S02]  /*72b90*/  IMAD.MOV.U32 R25, RZ, RZ, R34 ;  /* 0x000000ffff197224 */ /* 0x002fc400078e0022 */
[----:B------:R-:W4:Y:S01]  /*72ba0*/  LDL.LU R34, [R1+0x1774] ;  /* 0x0017740001227983 */ /* 0x000f220000300800 */
[----:B------:R-:W-:Y:S02]  /*72bb0*/  IMAD.MOV.U32 R24, RZ, RZ, R27 ;  /* 0x000000ffff187224 */ /* 0x000fe400078e001b */
[----:B------:R-:W4:Y:S02]  /*72bc0*/  LDL.LU R38, [R1+0x1730] ;  /* 0x0017300001267983 */ /* 0x000f240000300800 */
[----:B------:R-:W4:Y:S01]  /*72bd0*/  LDL.LU R27, [R1+0x173c] ;  /* 0x00173c00011b7983 */ /* 0x000f220000300800 */
[----:B------:R-:W-:Y:S01]  /*72be0*/  ISETP.GT.AND P1, PT, R3, 0x2b, PT ;  /* 0x0000002b0300780c */ /* 0x000fe20003f24270 */
[----:B------:R1:W-:Y:S03]  /*72bf0*/  LDGSTS.E [R20+0x9c00], [R24.64], P2 ;  /* 0x09c0000018147fae */ /* 0x0003e60009121844 */
[----:B-1----:R-:W-:-:S04]  /*72c00*/  SEL R24, RZ, 0x4, !P1 ;  /* 0x00000004ff187807 */ /* 0x002fc80004800000 */
[----:B------:R-:W-:Y:S02]  /*72c10*/  SEL R24, R24, RZ, !P0 ;  /* 0x000000ff18187207 */ /* 0x000fe40004000000 */
[-C--:B--2---:R-:W-:Y:S02]  /*72c20*/  IADD3 R31, P3, R31, R29.reuse, RZ ;  /* 0x0000001d1f1f7210 */ /* 0x084fe40007f7e0ff */
[----:B------:R-:W-:Y:S02]  /*72c30*/  IADD3 R28, P4, R28, R29, RZ ;  /* 0x0000001d1c1c7210 */ /* 0x000fe40007f9e0ff */
[----:B------:R-:W-:Y:S01]  /*72c40*/  ISETP.NE.U32.AND P1, PT, R24, RZ, PT ;  /* 0x000000ff1800720c */ /* 0x000fe20003f25070 */
[----:B------:R-:W-:Y:S01]  /*72c50*/  IMAD.MOV.U32 R24, RZ, RZ, R31 ;  /* 0x000000ffff187224 */ /* 0x000fe200078e001f */
[----:B------:R-:W-:Y:S01]  /*72c60*/  STL [R1+0x17f4], R31 ;  /* 0x0017f41f01007387 */ /* 0x000fe20000100800 */
[----:B------:R-:W-:-:S04]  /*72c70*/  IMAD.X R35, R35, 0x1, R0, P3 ;  /* 0x0000000123237824 */ /* 0x000fc800018e0600 */
[----:B------:R-:W-:Y:S01]  /*72c80*/  IMAD.MOV.U32 R25, RZ, RZ, R35 ;  /* 0x000000ffff197224 */ /* 0x000fe200078e0023 */
[----:B------:R1:W-:Y:S01]  /*72c90*/  STL [R1+0x17c8], R35 ;  /* 0x0017c82301007387 */ /* 0x0003e20000100800 */
[----:B------:R-:W-:-:S03]  /*72ca0*/  IADD3.X R30, R30, R0, RZ, P4, !PT ;  /* 0x000000001e1e7210 */ /* 0x000fc600027fe4ff */
[----:B------:R-:W-:Y:S04]  /*72cb0*/  STL [R1+0x17bc], R28 ;  /* 0x0017bc1c01007387 */ /* 0x000fe80000100800 */
[----:B------:R2:W-:Y:S04]  /*72cc0*/  LDGSTS.E [R20+0x9e00], [R24.64], P2 ;  /* 0x09e0000018147fae */ /* 0x0005e80009121844 */
[----:B------:R2:W-:Y:S04]  /*72cd0*/  STL [R1+0x17b0], R30 ;  /* 0x0017b01e01007387 */ /* 0x0005e80000100800 */
[----:B-1----:R-:W4:Y:S01]  /*72ce0*/  LDL.LU R35, [R1+0x1708] ;  /* 0x0017080001237983 */ /* 0x002f220000300800 */
[----:B--2---:R-:W-:-:S03]  /*72cf0*/  MOV R25, R30 ;  /* 0x0000001e00197202 */ /* 0x004fc60000000f00 */
[----:B------:R-:W2:Y:S01]  /*72d00*/  LDL.LU R30, [R1+0x1734] ;  /* 0x00173400011e7983 */ /* 0x000ea20000300800 */
[----:B------:R-:W-:Y:S02]  /*72d10*/  IMAD.MOV.U32 R24, RZ, RZ, R28 ;  /* 0x000000ffff187224 */ /* 0x000fe400078e001c */
[----:B------:R-:W2:Y:S02]  /*72d20*/  LDL.LU R31, [R1+0x16f0] ;  /* 0x0016f000011f7983 */ /* 0x000ea40000300800 */
[----:B------:R-:W2:Y:S01]  /*72d30*/  LDL.LU R28, [R1+0x16fc] ;  /* 0x0016fc00011c7983 */ /* 0x000ea20000300800 */
[----:B------:R-:W-:Y:S02]  /*72d40*/  ISETP.GT.AND P2, PT, R3, 0x2f, PT ;  /* 0x0000002f0300780c */ /* 0x000fe40003f44270 */
[-C--:B------:R-:W-:Y:S01]  /*72d50*/  IADD3 R39, P3, R39, R29.reuse, RZ ;  /* 0x0000001d27277210 */ /* 0x080fe20007f7e0ff */
[----:B------:R1:W-:Y:S01]  /*72d60*/  LDGSTS.E [R20+0xac00], [R24.64], P1 ;  /* 0x0ac0000018147fae */ /* 0x0003e20008921844 */
[----:B------:R-:W-:-:S02]  /*72d70*/  IADD3 R26, P4, R26, R29, RZ ;  /* 0x0000001d1a1a7210 */ /* 0x000fc40007f9e0ff */
[----:B-1----:R-:W-:-:S04]  /*72d80*/  SEL R24, RZ, 0x4, !P2 ;  /* 0x00000004ff187807 */ /* 0x002fc80005000000 */
[----:B------:R-:W-:-:S04]  /*72d90*/  SEL R24, R24, RZ, !P0 ;  /* 0x000000ff18187207 */ /* 0x000fc80004000000 */
[----:B------:R-:W-:Y:S01]  /*72da0*/  ISETP.NE.U32.AND P2, PT, R24, RZ, PT ;  /* 0x000000ff1800720c */ /* 0x000fe20003f45070 */
[----:B------:R-:W-:Y:S01]  /*72db0*/  IMAD.MOV.U32 R24, RZ, RZ, R39 ;  /* 0x000000ffff187224 */ /* 0x000fe200078e0027 */
[----:B------:R-:W-:Y:S01]  /*72dc0*/  STL [R1+0x17b4], R39 ;  /* 0x0017b42701007387 */ /* 0x000fe20000100800 */
[----:B---3--:R-:W-:-:S05]  /*72dd0*/  IMAD.X R42, R42, 0x1, R0, P3 ;  /* 0x000000012a2a7824 */ /* 0x008fca00018e0600 */
[----:B------:R-:W-:Y:S01]  /*72de0*/  MOV R25, R42 ;  /* 0x0000002a00197202 */ /* 0x000fe20000000f00 */
[----:B------:R-:W-:-:S04]  /*72df0*/  IMAD.X R36, R36, 0x1, R0, P4 ;  /* 0x0000000124247824 */ /* 0x000fc800020e0600 */
[----:B------:R1:W-:Y:S01]  /*72e00*/  LDGSTS.E [R20+0xae00], [R24.64], P1 ;  /* 0x0ae0000018147fae */ /* 0x0003e20008921844 */
[----:B------:R-:W-:-:S03]  /*72e10*/  ISETP.GT.AND P1, PT, R3, 0x33, PT ;  /* 0x000000330300780c */ /* 0x000fc60003f24270 */
[----:B------:R-:W-:Y:S01]  /*72e20*/  STL [R1+0x1788], R42 ;  /* 0x0017882a01007387 */ /* 0x000fe20000100800 */
[----:B------:R-:W-:Y:S02]  /*72e30*/  STL [R1+0x177c], R26 ;  /* 0x00177c1a01007387 */ /* 0x000fe40000100800 */
[----:B------:R3:W-:Y:S02]  /*72e40*/  STL [R1+0x1770], R36 ;  /* 0x0017702401007387 */ /* 0x0007e40000100800 */
[----:B-1----:R-:W-:Y:S02]  /*72e50*/  IMAD.MOV.U32 R24, RZ, RZ, R26 ;  /* 0x000000ffff187224 */ /* 0x002fe400078e001a */
[----:B------:R-:W-:Y:S01]  /*72e60*/  IMAD.MOV.U32 R25, RZ, RZ, R36 ;  /* 0x000000ffff197224 */ /* 0x000fe200078e0024 */
[-C--:B----4-:R-:W-:Y:S02]  /*72e70*/  IADD3 R34, P3, R34, R29.reuse, RZ ;  /* 0x0000001d22227210 */ /* 0x090fe40007f7e0ff */
[----:B------:R-:W-:Y:S01]  /*72e80*/  IADD3 R27, P4, R27, R29, RZ ;  /* 0x0000001d1b1b7210 */ /* 0x000fe20007f9e0ff */
[----:B---3--:R-:W3:Y:S04]  /*72e90*/  LDL.LU R36, [R1+0x16f4] ;  /* 0x0016f40001247983 */ /* 0x008ee80000300800 */
[----:B------:R1:W-:Y:S01]  /*72ea0*/  LDGSTS.E [R20+0xbc00], [R24.64], P2 ;  /* 0x0bc0000018147fae */ /* 0x0003e20009121844 */
[----:B------:R-:W4:Y:S02]  /*72eb0*/  LDL.LU R26, [R1+0x16ec] ;  /* 0x0016ec00011a7983 */ /* 0x000f240000300800 */
[----:B------:R-:W-:Y:S01]  /*72ec0*/  IMAD.X R37, R37, 0x1, R0, P3 ;  /* 0x0000000125257824 */ /* 0x000fe200018e0600 */
[----:B------:R-:W-:Y:S01]  /*72ed0*/  IADD3.X R38, R38, R0, RZ, P4, !PT ;  /* 0x0000000026267210 */ /* 0x000fe200027fe4ff */
[----:B------:R-:W-:Y:S03]  /*72ee0*/  STL [R1+0x1774], R34 ;  /* 0x0017742201007387 */ /* 0x000fe60000100800 */
[----:B------:R1:W-:Y:S02]  /*72ef0*/  STL [R1+0x1748], R37 ;  /* 0x0017482501007387 */ /* 0x0003e40000100800 */
[----:B-1----:R-:W-:Y:S01]  /*72f00*/  SEL R24, RZ, 0x4, !P1 ;  /* 0x00000004ff187807 */ /* 0x002fe20004800000 */
[----:B------:R-:W-:-:S03]  /*72f10*/  IMAD.MOV.U32 R25, RZ, RZ, R37 ;  /* 0x000000ffff197224 */ /* 0x000fc600078e0025 */
[----:B------:R-:W-:Y:S01]  /*72f20*/  SEL R24, R24, RZ, !P0 ;  /* 0x000000ff18187207 */ /* 0x000fe20004000000 */
[----:B------:R1:W-:Y:S01]  /*72f30*/  STL [R1+0x173c], R27 ;  /* 0x00173c1b01007387 */ /* 0x0003e20000100800 */
[----:B------:R-:W4:Y:S02]  /*72f40*/  LDL.LU R37, [R1+0x16b8] ;  /* 0x0016b80001257983 */ /* 0x000f240000300800 */
[----:B------:R-:W-:Y:S01]  /*72f50*/  STL [R1+0x1730], R38 ;  /* 0x0017302601007387 */ /* 0x000fe20000100800 */
        /* <DEDUP_REMOVED lines=9> */
[----:B------:R1:W-:Y:S02]  /*72ff0*/  LDGSTS.E [R20+0xcc00], [R24.64], P1 ;  /* 0x0cc0000018147fae */ /* 0x0003e40008921844 */
[----:B-1----:R-:W-:-:S02]  /*73000*/  SEL R24, RZ, 0x4, !P2 ;  /* 0x00000004ff187807 */ /* 0x002fc40005000000 */
[-C--:B--2---:R-:W-:Y:S02]  /*73010*/  IADD3 R30, P3, R30, R29.reuse, RZ ;  /* 0x0000001d1e1e7210 */ /* 0x084fe40007f7e0ff */
[----:B------:R-:W-:-:S03]  /*73020*/  IADD3 R28, P4, R28, R29, RZ ;  /* 0x0000001d1c1c7210 */ /* 0x000fc60007f9e0ff */
[----:B------:R-:W-:Y:S01]  /*73030*/  IMAD.X R35, R35, 0x1, R0, P3 ;  /* 0x0000000123237824 */ /* 0x000fe200018e0600 */
[----:B------:R1:W-:Y:S01]  /*73040*/  STL [R1+0x1734], R30 ;  /* 0x0017341e01007387 */ /* 0x0003e20000100800 */
[----:B------:R-:W-:-:S03]  /*73050*/  SEL R24, R24, RZ, !P0 ;  /* 0x000000ff18187207 */ /* 0x000fc60004000000 */
[----:B------:R2:W-:Y:S01]  /*73060*/  STL [R1+0x1708], R35 ;  /* 0x0017082301007387 */ /* 0x0005e20000100800 */
[----:B------:R2:W-:Y:S02]  /*73070*/  STL [R1+0x16fc], R28 ;  /* 0x0016fc1c01007387 */ /* 0x0005e40000100800 */
[----:B------:R-:W4:Y:S02]  /*73080*/  LDL.LU R42, [R1+0x1678] ;  /* 0x00167800012a7983 */ /* 0x000f240000300800 */
[----:B------:R-:W-:Y:S01]  /*73090*/  IMAD.X R31, R31, 0x1, R0, P4 ;  /* 0x000000011f1f7824 */ /* 0x000fe200020e0600 */
[----:B------:R-:W-:Y:S01]  /*730a0*/  ISETP.NE.U32.AND P2, PT, R24, RZ, PT ;  /* 0x000000ff1800720c */ /* 0x000fe20003f45070 */
[----:B------:R-:W-:Y:S01]  /*730b0*/  IMAD.MOV.U32 R24, RZ, RZ, R30 ;  /* 0x000000ffff187224 */ /* 0x000fe200078e001e */
[----:B------:R-:W-:Y:S02]  /*730c0*/  MOV R25, R35 ;  /* 0x0000002300197202 */ /* 0x000fe40000000f00 */
[----:B------:R2:W-:Y:S01]  /*730d0*/  STL [R1+0x16f0], R31 ;  /* 0x0016f01f01007387 */ /* 0x0005e20000100800 */
[----:B-1----:R-:W4:Y:S03]  /*730e0*/  LDL.LU R30, [R1+0x1670] ;  /* 0x00167000011e7983 */ /* 0x002f260000300800 */
[----:B------:R1:W-:Y:S01]  /*730f0*/  LDGSTS.E [R20+0xce00], [R24.64], P1 ;  /* 0x0ce0000018147fae */ /* 0x0003e20008921844 */
[----:B--2---:R-:W4:Y:S02]  /*73100*/  LDL.LU R35, [R1+0x1638] ;  /* 0x0016380001237983 */ /* 0x004f240000300800 */
        /* <DEDUP_REMOVED lines=14> */
[----:B------:R-:W-:Y:S01]  /*731f0*/  IMAD.X R37, R37, 0x1, R0, P3 ;  /* 0x0000000125257824 */ /* 0x000fe200018e0600 */
[----:B------:R-:W-:-:S04]  /*73200*/  IADD3.X R34, R34, R0, RZ, P4, !PT ;  /* 0x0000000022227210 */ /* 0x000fc800027fe4ff */
[----:B------:R1:W-:Y:S01]  /*73210*/  STL [R1+0x16b8], R37 ;  /* 0x0016b82501007387 */ /* 0x0003e20000100800 */
[----:B------:R-:W-:Y:S02]  /*73220*/  STL [R1+0x16ec], R26 ;  /* 0x0016ec1a01007387 */ /* 0x000fe40000100800 */
[----:B------:R-:W-:Y:S01]  /*73230*/  IMAD.MOV.U32 R25, RZ, RZ, R37 ;  /* 0x000000ffff197224 */ /* 0x000fe200078e0025 */
[----:B------:R3:W-:Y:S04]  /*73240*/  STL [R1+0x16b0], R34 ;  /* 0x0016b02201007387 */ /* 0x0007e80000100800 */
[----:B------:R4:W-:Y:S04]  /*73250*/  LDGSTS.E [R20+0xde00], [R24.64], P2 ;  /* 0x0de0000018147fae */ /* 0x0009e80009121844 */
[----:B-1----:R-:W2:Y:S01]  /*73260*/  LDL.LU R37, [R1+0x15f8] ;  /* 0x0015f80001257983 */ /* 0x002ea20000300800 */
[----:B------:R-:W2:Y:S01]  /*73270*/  LDL.LU R36, [R1+0x1634] ;  /* 0x0016340001247983 */ /* 0x000ea20000300800 */
[----:B----4-:R-:W-:Y:S01]  /*73280*/  MOV R25, R34 ;  /* 0x0000002200197202 */ /* 0x010fe20000000f00 */
[----:B------:R-:W-:Y:S01]  /*73290*/  IMAD.MOV.U32 R24, RZ, RZ, R26 ;  /* 0x000000ffff187224 */ /* 0x000fe200078e001a */
[----:B---3--:R-:W3:Y:S01]  /*732a0*/  LDL.LU R34, [R1+0x15f0] ;  /* 0x0015f00001227983 */ /* 0x008ee20000300800 */
[----:B------:R-:W4:Y:S01]  /*732b0*/  LDL.LU R26, [R1+0x162c] ;  /* 0x00162c00011a7983 */ /* 0x000f220000300800 */
        /* <DEDUP_REMOVED lines=8> */
[----:B------:R-:W-:-:S05]  /*73340*/  IMAD.X R42, R42, 0x1, R0, P3 ;  /* 0x000000012a2a7824 */ /* 0x000fca00018e0600 */
        /* <DEDUP_REMOVED lines=12> */
[----:B------:R-:W3:Y:S04]  /*73410*/  LDL.LU R30, [R1+0x15f4] ;  /* 0x0015f400011e7983 */ /* 0x000ee80000300800 */
[----:B------:R1:W-:Y:S01]  /*73420*/  LDGSTS.E [R20+0xfc00], [R24.64], P2 ;  /* 0x0fc0000018147fae */ /* 0x0003e20009121844 */
[----:B------:R-:W3:Y:S02]  /*73430*/  LDL.LU R27, [R1+0x15ec] ;  /* 0x0015ec00011b7983 */ /* 0x000ee40000300800 */
[----:B------:R-:W-:Y:S02]  /*73440*/  IMAD.X R35, R35, 0x1, R0, P3 ;  /* 0x0000000123237824 */ /* 0x000fe400018e0600 */
[----:B------:R-:W-:Y:S01]  /*73450*/  STL [R1+0x1674], R28 ;  /* 0x0016741c01007387 */ /* 0x000fe20000100800 */
[----:B------:R-:W-:-:S02]  /*73460*/  IADD3.X R38, R38, R0, RZ, P4, !PT ;  /* 0x0000000026267210 */ /* 0x000fc400027fe4ff */
[----:B------:R1:W-:Y:S02]  /*73470*/  STL [R1+0x1638], R35 ;  /* 0x0016382301007387 */ /* 0x0003e40000100800 */
[----:B-1----:R-:W-:Y:S01]  /*73480*/  SEL R24, RZ, 0x4, !P1 ;  /* 0x00000004ff187807 */ /* 0x002fe20004800000 */
[----:B------:R-:W-:Y:S01]  /*73490*/  IMAD.MOV.U32 R25, RZ, RZ, R35 ;  /* 0x000000ffff197224 */ /* 0x000fe200078e0023 */
[----:B------:R1:W-:Y:S01]  /*734a0*/  STL [R1+0x166c], R31 ;  /* 0x00166c1f01007387 */ /* 0x0003e20000100800 */
[----:B------:R-:W3:Y:S01]  /*734b0*/  LDL.LU R35, [R1+0x15b8] ;  /* 0x0015b80001237983 */ /* 0x000ee20000300800 */
[----:B------:R-:W-:Y:S01]  /*734c0*/  SEL R24, R24, RZ, !P0 ;  /* 0x000000ff18187207 */ /* 0x000fe20004000000 */
[----:B------:R-:W-:Y:S03]  /*734d0*/  STL [R1+0x1630], R38 ;  /* 0x0016302601007387 */ /* 0x000fe60000100800 */
[----:B------:R-:W-:Y:S01]  /*734e0*/  ISETP.NE.U32.AND P1, PT, R24, RZ, PT ;  /* 0x000000ff1800720c */ /* 0x000fe20003f25070 */
[----:B------:R-:W-:-:S02]  /*734f0*/  IMAD.MOV.U32 R24, RZ, RZ, R28 ;  /* 0x000000ffff187224 */ /* 0x000fc400078e001c */
[----:B------:R-:W3:Y:S04]  /*73500*/  LDL.LU R28, [R1+0x1378] ;  /* 0x00137800011c7983 */ /* 0x000ee80000300800 */
[----:B------:R1:W-:Y:S01]  /*73510*/  LDGSTS.E [R20+0xfe00], [R24.64], P2 ;  /* 0x0fe0000018147fae */ /* 0x0003e20009121844 */
[----:B------:R-:W-:Y:S01]  /*73520*/  ISETP.GT.AND P2, PT, R3, 0x47, PT ;  /* 0x000000470300780c */ /* 0x000fe20003f44270 */
[----:B------:R-:W3:Y:S02]  /*73530*/  LDL.LU R39, [R1+0x1380] ;  /* 0x0013800001277983 */ /* 0x000ee40000300800 */
[----:B-1----:R-:W-:Y:S01]  /*73540*/  IMAD.MOV.U32 R24, RZ, RZ, R31 ;  /* 0x000000ffff187224 */ /* 0x002fe200078e001f */
[----:B------:R-:W-:Y:S01]  /*73550*/  MOV R25, R38 ;  /* 0x0000002600197202 */ /* 0x000fe20000000f00 */
[----:B------:R-:W3:Y:S04]  /*73560*/  LDL.LU R31, [R1+0x13b8] ;  /* 0x0013b800011f7983 */ /* 0x000ee80000300800 */
[----:B------:R1:W-:Y:S02]  /*73570*/  LDGSTS.E [R20+0x10c00], [R24.64], P1 ;  /* 0x10c0000018147fae */ /* 0x0003e40008921844 */
[----:B-1----:R-:W-:-:S04]  /*73580*/  SEL R24, RZ, 0x4, !P2 ;  /* 0x00000004ff187807 */ /* 0x002fc80005000000 */
[----:B------:R-:W-:-:S04]  /*73590*/  SEL R24, R24, RZ, !P0 ;  /* 0x000000ff18187207 */ /* 0x000fc80004000000 */
[----:B------:R-:W-:Y:S02]  /*735a0*/  ISETP.NE.U32.AND P2, PT, R24, RZ, PT ;  /* 0x000000ff1800720c */ /* 0x000fe40003f45070 */
[----:B--2---:R-:W-:-:S05]  /*735b0*/  IADD3 R36, P3, R36, R29, RZ ;  /* 0x0000001d24247210 */ /* 0x004fca0007f7e0ff */
[----:B------:R-:W-:Y:S01]  /*735c0*/  IMAD.X R37, R37, 0x1, R0, P3 ;  /* 0x0000000125257824 */ /* 0x000fe200018e0600 */
[----:B------:R1:W-:Y:S01]  /*735d0*/  STL [R1+0x1634], R36 ;  /* 0x0016342401007387 */ /* 0x0003e20000100800 */
[----:B----4-:R-:W-:-:S03]  /*735e0*/  IADD3 R26, P4, R26, R29, RZ ;  /* 0x0000001d1a1a7210 */ /* 0x010fc60007f9e0ff */
[----:B------:R2:W-:Y:S04]  /*735f0*/  STL [R1+0x15f8], R37 ;  /* 0x0015f82501007387 */ /* 0x0005e80000100800 */
[----:B------:R-:W-:Y:S01]  /*73600*/  STL [R1+0x162c], R26 ;  /* 0x00162c1a01007387 */ /* 0x000fe20000100800 */
[----:B------:R-:W4:Y:S02]  /*73610*/  LDL.LU R42, [R1+0x137c] ;  /* 0x00137c00012a7983 */ /* 0x000f240000300800 */
[----:B---3--:R-:W-:Y:S02]  /*73620*/  IMAD.X R34, R34, 0x1, R0, P4 ;  /* 0x0000000122227824 */ /* 0x008fe400020e0600 */
[----:B------:R-:W-:Y:S01]  /*73630*/  IMAD.MOV.U32 R24, RZ, RZ, R36 ;  /* 0x000000ffff187224 */ /* 0x000fe200078e0024 */
[----:B------:R-:W-:-:S02]  /*73640*/  MOV R25, R37 ;  /* 0x0000002500197202 */ /* 0x000fc40000000f00 */
[----:B------:R3:W-:Y:S01]  /*73650*/  STL [R1+0x15f0], R34 ;  /* 0x0015f02201007387 */ /* 0x0007e20000100800 */
[----:B-1----:R-:W4:Y:S03]  /*73660*/  LDL.LU R36, [R1+0x13b4] ;  /* 0x0013b40001247983 */ /* 0x002f260000300800 */
[----:B------:R1:W-:Y:S01]  /*73670*/  LDGSTS.E [R20+0x10e00], [R24.64], P1 ;  /* 0x10e0000018147fae */ /* 0x0003e20008921844 */
[----:B--2---:R-:W2:Y:S02]  /*73680*/  LDL.LU R37, [R1+0x13bc] ;  /* 0x0013bc0001257983 */ /* 0x004ea40000300800 */
[----:B-1----:R-:W-:Y:S02]  /*73690*/  IMAD.MOV.U32 R25, RZ, RZ, R34 ;  /* 0x000000ffff197224 */ /* 0x002fe400078e0022 */
[----:B---3--:R-:W3:Y:S01]  /*736a0*/  LDL.LU R34, [R1+0x13c0] ;  /* 0x0013c00001227983 */ /* 0x008ee20000300800 */
[----:B------:R-:W-:-:S02]  /*736b0*/  IMAD.MOV.U32 R24, RZ, RZ, R26 ;  /* 0x000000ffff187224 */ /* 0x000fc400078e001a */
[----:B------:R-:W2:Y:S02]  /*736c0*/  LDL.LU R38, [R1+0x13f4] ;  /* 0x0013f40001267983 */ /* 0x000ea40000300800 */
[----:B------:R-:W2:Y:S01]  /*736d0*/  LDL.LU R26, [R1+0x13f8] ;  /* 0x0013f800011a7983 */ /* 0x000ea20000300800 */
[----:B------:R-:W-:Y:S01]  /*736e0*/  ISETP.GT.AND P1, PT, R3, 0x4b, PT ;  /* 0x0000004b0300780c */ /* 0x000fe20003f24270 */
[----:B------:R1:W-:Y:S03]  /*736f0*/  LDGSTS.E [R20+0x11c00], [R24.64], P2 ;  /* 0x11c0000018147fae */ /* 0x0003e60009121844 */
[----:B-1----:R-:W-:-:S04]  /*73700*/  SEL R24, RZ, 0x4, !P1 ;  /* 0x00000004ff187807 */ /* 0x002fc80004800000 */
[----:B------:R-:W-:Y:S02]  /*73710*/  SEL R24, R24, RZ, !P0 ;  /* 0x000000ff18187207 */ /* 0x000fe40004000000 */
[-C--:B------:R-:W-:Y:S02]  /*73720*/  IADD3 R30, P3, R30, R29.reuse, RZ ;  /* 0x0000001d1e1e7210 */ /* 0x080fe40007f7e0ff */
        /* <DEDUP_REMOVED lines=11> */
[----:B-1----:R-:W2:Y:S01]  /*737e0*/  LDL.LU R35, [R1+0x13fc] ;  /* 0x0013fc0001237983 */ /* 0x002ea20000300800 */
[----:B------:R-:W-:-:S03]  /*737f0*/  MOV R25, R28 ;  /* 0x0000001c00197202 */ /* 0x000fc60000000f00 */
        /* <DEDUP_REMOVED lines=13> */
[----:B----4-:R-:W-:-:S05]  /*738d0*/  IMAD.X R42, R42, 0x1, R0, P3 ;  /* 0x000000012a2a7824 */ /* 0x010fca00018e0600 */
        /* <DEDUP_REMOVED lines=9> */
[-C--:B---3--:R-:W-:Y:S02]  /*73970*/  IADD3 R34, P3, R34, R29.reuse, RZ ;  /* 0x0000001d22227210 */ /* 0x088fe40007f7e0ff */
[----:B--2---:R-:W-:Y:S01]  /*73980*/  IADD3 R26, P4, R26, R29, RZ ;  /* 0x0000001d1a1a7210 */ /* 0x004fe20007f9e0ff */
[----:B----4-:R-:W2:Y:S04]  /*73990*/  LDL.LU R36, [R1+0x1440] ;  /* 0x0014400001247983 */ /* 0x010ea80000300800 */
[----:B------:R1:W-:Y:S01]  /*739a0*/  LDGSTS.E [R20+0x13c00], [R24.64], P2 ;  /* 0x13c0000018147fae */ /* 0x0003e20009121844 */
[----:B------:R-:W3:Y:S02]  /*739b0*/  LDL.LU R31, [R1+0x1478] ;  /* 0x00147800011f7983 */ /* 0x000ee40000300800 */
[----:B------:R-:W-:Y:S01]  /*739c0*/  IMAD.X R37, R37, 0x1, R0, P3 ;  /* 0x0000000125257824 */ /* 0x000fe200018e0600 */
[----:B------:R-:W-:Y:S01]  /*739d0*/  IADD3.X R38, R38, R0, RZ, P4, !PT ;  /* 0x0000000026267210 */ /* 0x000fe200027fe4ff */
[----:B------:R-:W-:Y:S03]  /*739e0*/  STL [R1+0x13c0], R34 ;  /* 0x0013c02201007387 */ /* 0x000fe60000100800 */
[----:B------:R4:W-:Y:S01]  /*739f0*/  STL [R1+0x13bc], R37 ;  /* 0x0013bc2501007387 */ /* 0x0009e20000100800 */
[----:B-1----:R-:W-:Y:S01]  /*73a00*/  SEL R24, RZ, 0x4, !P1 ;  /* 0x00000004ff187807 */ /* 0x002fe20004800000 */
[----:B------:R-:W-:-:S03]  /*73a10*/  IMAD.MOV.U32 R25, RZ, RZ, R37 ;  /* 0x000000ffff197224 */ /* 0x000fc600078e0025 */
[----:B------:R-:W-:Y:S01]  /*73a20*/  SEL R24, R24, RZ, !P0 ;  /* 0x000000ff18187207 */ /* 0x000fe20004000000 */
[----:B------:R1:W-:Y:S01]  /*73a30*/  STL [R1+0x13f8], R26 ;  /* 0x0013f81a01007387 */ /* 0x0003e20000100800 */
[----:B----4-:R-:W4:Y:S02]  /*73a40*/  LDL.LU R37, [R1+0x143c] ;  /* 0x00143c0001257983 */ /* 0x010f240000300800 */
        /* <DEDUP_REMOVED lines=12> */
[-C--:B------:R-:W-:Y:S02]  /*73b10*/  IADD3 R28, P3, R28, R29.reuse, RZ ;  /* 0x0000001d1c1c7210 */ /* 0x080fe40007f7e0ff */
[----:B------:R-:W-:-:S03]  /*73b20*/  IADD3 R27, P4, R27, R29, RZ ;  /* 0x0000001d1b1b7210 */ /* 0x000fc60007f9e0ff */
[----:B------:R-:W-:Y:S01]  /*73b30*/  IMAD.X R35, R35, 0x1, R0, P3 ;  /* 0x0000000123237824 */ /* 0x000fe200018e0600 */
[----:B------:R1:W-:Y:S01]  /*73b40*/  STL [R1+0x1400], R28 ;  /* 0x0014001c01007387 */ /* 0x0003e20000100800 */
[----:B------:R-:W-:-:S03]  /*73b50*/  SEL R24, R24, RZ, !P0 ;  /* 0x000000ff18187207 */ /* 0x000fc60004000000 */
[----:B------:R-:W-:Y:S01]  /*73b60*/  STL [R1+0x13fc], R35 ;  /* 0x0013fc2301007387 */ /* 0x000fe20000100800 */
[----:B------:R-:W-:Y:S02]  /*73b70*/  STL [R1+0x1438], R27 ;  /* 0x0014381b01007387 */ /* 0x000fe40000100800 */
[----:B------:R-:W4:Y:S02]  /*73b80*/  LDL.LU R42, [R1+0x147c] ;  /* 0x00147c00012a7983 */ /* 0x000f240000300800 */
[----:B------:R-:W-:Y:S01]  /*73b90*/  IMAD.X R30, R30, 0x1, R0, P4 ;  /* 0x000000011e1e7824 */ /* 0x000fe200020e0600 */
[----:B------:R-:W-:Y:S01]  /*73ba0*/  ISETP.NE.U32.AND P2, PT, R24, RZ, PT ;  /* 0x000000ff1800720c */ /* 0x000fe20003f45070 */
[----:B------:R-:W-:Y:S01]  /*73bb0*/  IMAD.MOV.U32 R24, RZ, RZ, R28 ;  /* 0x000000ffff187224 */ /* 0x000fe200078e001c */
[----:B------:R-:W-:Y:S02]  /*73bc0*/  MOV R25, R35 ;  /* 0x0000002300197202 */ /* 0x000fe40000000f00 */
[----:B------:R1:W-:Y:S02]  /*73bd0*/  STL [R1+0x1434], R30 ;  /* 0x0014341e01007387 */ /* 0x0003e40000100800 */
[----:B-1----:R-:W4:Y:S02]  /*73be0*/  LDL.LU R28, [R1+0x14b4] ;  /* 0x0014b400011c7983 */ /* 0x002f240000300800 */
[----:B------:R1:W-:Y:S01]  /*73bf0*/  LDGSTS.E [R20+0x14e00], [R24.64], P1 ;  /* 0x14e0000018147fae */ /* 0x0003e20008921844 */
[----:B------:R-:W-:Y:S01]  /*73c00*/  ISETP.GT.AND P1, PT, R3, 0x5b, PT ;  /* 0x0000005b0300780c */ /* 0x000fe20003f24270 */
[----:B-1----:R-:W-:-:S02]  /*73c10*/  IMAD.MOV.U32 R25, RZ, RZ, R30 ;  /* 0x000000ffff197224 */ /* 0x002fc400078e001e */
[----:B------:R-:W-:Y:S01]  /*73c20*/  IMAD.MOV.U32 R24, RZ, RZ, R27 ;  /* 0x000000ffff187224 */ /* 0x000fe200078e001b */
[----:B------:R-:W4:Y:S01]  /*73c30*/  LDL.LU R30, [R1+0x14bc] ;  /* 0x0014bc00011e7983 */ /* 0x000f220000300800 */
[----:B------:R-:W4:Y:S02]  /*73c40*/  LDL.LU R27, [R1+0x14c0] ;  /* 0x0014c000011b7983 */ /* 0x000f240000300800 */
[----:B------:R-:W4:Y:S02]  /*73c50*/  LDL.LU R38, [R1+0x14f4] ;  /* 0x0014f40001267983 */ /* 0x000f240000300800 */
[----:B------:R-:W4:Y:S01]  /*73c60*/  LDL.LU R35, [R1+0x14f8] ;  /* 0x0014f80001237983 */ /* 0x000f220000300800 */
[----:B------:R1:W-:Y:S02]  /*73c70*/  LDGSTS.E [R20+0x15c00], [R24.64], P2 ;  /* 0x15c0000018147fae */ /* 0x0003e40009121844 */
[----:B-1----:R-:W-:-:S04]  /*73c80*/  SEL R24, RZ, 0x4, !P1 ;  /* 0x00000004ff187807 */ /* 0x002fc80004800000 */
[----:B------:R-:W-:-:S04]  /*73c90*/  SEL R24, R24, RZ, !P0 ;  /* 0x000000ff18187207 */ /* 0x000fc80004000000 */
[----:B------:R-:W-:Y:S02]  /*73ca0*/  ISETP.NE.U32.AND P1, PT, R24, RZ, PT ;  /* 0x000000ff1800720c */ /* 0x000fe40003f25070 */
[-C--:B--2---:R-:W-:Y:S02]  /*73cb0*/  IADD3 R36, P3, R36, R29.reuse, RZ ;  /* 0x0000001d24247210 */ /* 0x084fe40007f7e0ff */
[----:B---3--:R-:W-:-:S03]  /*73cc0*/  IADD3 R31, P4, R31, R29, RZ ;  /* 0x0000001d1f1f7210 */ /* 0x008fc60007f9e0ff */
[----:B------:R-:W-:Y:S01]  /*73cd0*/  STL [R1+0x1440], R36 ;  /* 0x0014402401007387 */ /* 0x000fe20000100800 */
[----:B------:R-:W-:Y:S02]  /*73ce0*/  IMAD.MOV.U32 R24, RZ, RZ, R36 ;  /* 0x000000ffff187224 */ /* 0x000fe400078e0024 */
[----:B----4-:R-:W-:Y:S01]  /*73cf0*/  IMAD.X R37, R37, 0x1, R0, P3 ;  /* 0x0000000125257824 */ /* 0x010fe200018e0600 */
[----:B------:R-:W-:-:S04]  /*73d00*/  IADD3.X R34, R34, R0, RZ, P4, !PT ;  /* 0x0000000022227210 */ /* 0x000fc800027fe4ff */
[----:B------:R1:W-:Y:S01]  /*73d10*/  STL [R1+0x143c], R37 ;  /* 0x00143c2501007387 */ /* 0x0003e20000100800 */
[----:B------:R-:W-:Y:S02]  /*73d20*/  IMAD.MOV.U32 R25, RZ, RZ, R37 ;  /* 0x000000ffff197224 */ /* 0x000fe400078e0025 */
[----:B------:R-:W-:Y:S01]  /*73d30*/  STL [R1+0x1478], R31 ;  /* 0x0014781f01007387 */ /* 0x000fe20000100800 */
[----:B------:R2:W-:Y:S04]  /*73d40*/  STL [R1+0x1474], R34 ;  /* 0x0014742201007387 */ /* 0x0005e80000100800 */
[----:B------:R3:W-:Y:S04]  /*73d50*/  LDGSTS.E [R20+0x15e00], [R24.64], P2 ;  /* 0x15e0000018147fae */ /* 0x0007e80009121844 */
[----:B-1----:R-:W4:Y:S01]  /*73d60*/  LDL.LU R37, [R1+0x14fc] ;  /* 0x0014fc0001257983 */ /* 0x002f220000300800 */
[----:B------:R-:W4:Y:S01]  /*73d70*/  LDL.LU R36, [R1+0x1500] ;  /* 0x0015000001247983 */ /* 0x000f220000300800 */
[----:B---3--:R-:W-:Y:S01]  /*73d80*/  MOV R25, R34 ;  /* 0x0000002200197202 */ /* 0x008fe20000000f00 */
[----:B------:R-:W-:Y:S01]  /*73d90*/  IMAD.MOV.U32 R24, RZ, RZ, R31 ;  /* 0x000000ffff187224 */ /* 0x000fe200078e001f */
[----:B--2---:R-:W2:Y:S01]  /*73da0*/  LDL.LU R34, [R1+0x1534] ;  /* 0x0015340001227983 */ /* 0x004ea20000300800 */
        /* <DEDUP_REMOVED lines=17> */
[----:B-1----:R-:W-:Y:S02]  /*73ec0*/  IMAD.MOV.U32 R24, RZ, RZ, R26 ;  /* 0x000000ffff187224 */ /* 0x002fe400078e001a */
[----:B------:R-:W-:Y:S01]  /*73ed0*/  IMAD.MOV.U32 R25, RZ, RZ, R28 ;  /* 0x000000ffff197224 */ /* 0x000fe200078e001c */
[-C--:B------:R-:W-:Y:S02]  /*73ee0*/  IADD3 R27, P3, R27, R29.reuse, RZ ;  /* 0x0000001d1b1b7210 */ /* 0x080fe40007f7e0ff */
[----:B------:R-:W-:-:S02]  /*73ef0*/  IADD3 R35, P4, R35, R29, RZ ;  /* 0x0000001d23237210 */ /* 0x000fc40007f9e0ff */
[----:B------:R1:W-:Y:S01]  /*73f00*/  LDGSTS.E [R20+0x17c00], [R24.64], P2 ;  /* 0x17c0000018147fae */ /* 0x0003e20009121844 */
[----:B------:R-:W-:-:S03]  /*73f10*/  IMAD.X R30, R30, 0x1, R0, P3 ;  /* 0x000000011e1e7824 */ /* 0x000fc600018e0600 */
[----:B------:R1:W-:Y:S01]  /*73f20*/  STL [R1+0x14b4], R28 ;  /* 0x0014b41c01007387 */ /* 0x0003e20000100800 */
[----:B------:R-:W-:Y:S02]  /*73f30*/  IADD3.X R38, R38, R0, RZ, P4, !PT ;  /* 0x0000000026267210 */ /* 0x000fe400027fe4ff */
[----:B-1----:R-:W-:Y:S01]  /*73f40*/  SEL R24, RZ, 0x4, !P1 ;  /* 0x00000004ff187807 */ /* 0x002fe20004800000 */
[----:B------:R-:W2:Y:S01]  /*73f50*/  LDL.LU R28, [R1+0x1540] ;  /* 0x00154000011c7983 */ /* 0x000ea20000300800 */
[----:B------:R-:W2:Y:S02]  /*73f60*/  LDL.LU R26, [R1+0x1578] ;  /* 0x00157800011a7983 */ /* 0x000ea40000300800 */
[----:B------:R-:W-:Y:S01]  /*73f70*/  STL [R1+0x14c0], R27 ;  /* 0x0014c01b01007387 */ /* 0x000fe20000100800 */
[----:B------:R-:W-:Y:S01]  /*73f80*/  SEL R24, R24, RZ, !P0 ;  /* 0x000000ff18187207 */ /* 0x000fe20004000000 */
[----:B------:R1:W-:Y:S01]  /*73f90*/  STL [R1+0x14bc], R30 ;  /* 0x0014bc1e01007387 */ /* 0x0003e20000100800 */
[----:B------:R-:W-:-:S02]  /*73fa0*/  IMAD.MOV.U32 R25, RZ, RZ, R30 ;  /* 0x000000ffff197224 */ /* 0x000fc400078e001e */
[----:B------:R1:W-:Y:S01]  /*73fb0*/  STL [R1+0x14f8], R35 ;  /* 0x0014f82301007387 */ /* 0x0003e20000100800 */
[----:B------:R-:W-:Y:S01]  /*73fc0*/  ISETP.NE.U32.AND P1, PT, R24, RZ, PT ;  /* 0x000000ff1800720c */ /* 0x000fe20003f25070 */
[----:B------:R-:W-:-:S05]  /*73fd0*/  IMAD.MOV.U32 R24, RZ, RZ, R27 ;  /* 0x000000ffff187224 */ /* 0x000fca00078e001b */
[----:B------:R1:W-:Y:S04]  /*73fe0*/  LDGSTS.E [R20+0x17e00], [R24.64], P2 ;  /* 0x17e0000018147fae */ /* 0x0003e80009121844 */
[----:B-1----:R-:W2:Y:S01]  /*73ff0*/  LDL.LU R30, [R1+0x153c] ;  /* 0x00153c00011e7983 */ /* 0x002ea20000300800 */
[----:B------:R-:W-:Y:S02]  /*74000*/  STL [R1+0x14f4], R38 ;  /* 0x0014f42601007387 */ /* 0x000fe40000100800 */
[----:B------:R-:W2:Y:S01]  /*74010*/  LDL.LU R27, [R1+0x1574] ;  /* 0x00157400011b7983 */ /* 0x000ea20000300800 */
[----:B------:R-:W-:Y:S01]  /*74020*/  ISETP.GT.AND P2, PT, R3, 0x67, PT ;  /* 0x000000670300780c */ /* 0x000fe20003f44270 */
[----:B------:R-:W2:Y:S01]  /*74030*/  LDL.LU R39, [R1+0x1580] ;  /* 0x0015800001277983 */ /* 0x000ea20000300800 */
[----:B------:R-:W-:Y:S01]  /*74040*/  IMAD.MOV.U32 R24, RZ, RZ, R35 ;  /* 0x000000ffff187224 */ /* 0x000fe200078e0023 */
[----:B------:R-:W-:-:S02]  /*74050*/  MOV R25, R38 ;  /* 0x0000002600197202 */ /* 0x000fc40000000f00 */
[----:B------:R-:W2:Y:S04]  /*74060*/  LDL.LU R35, [R1+0x15b4] ;  /* 0x0015b40001237983 */ /* 0x000ea80000300800 */
[----:B------:R1:W-:Y:S02]  /*74070*/  LDGSTS.E [R20+0x18c00], [R24.64], P1 ;  /* 0x18c0000018147fae */ /* 0x0003e40008921844 */
[----:B-1----:R-:W-:-:S04]  /*74080*/  SEL R24, RZ, 0x4, !P2 ;  /* 0x00000004ff187807 */ /* 0x002fc80005000000 */
[----:B------:R-:W-:-:S04]  /*74090*/  SEL R24, R24, RZ, !P0 ;  /* 0x000000ff18187207 */ /* 0x000fc80004000000 */
[----:B------:R-:W-:Y:S02]  /*740a0*/  ISETP.NE.U32.AND P2, PT, R24, RZ, PT ;  /* 0x000000ff1800720c */ /* 0x000fe40003f45070 */
[----:B----4-:R-:W-:-:S05]  /*740b0*/  IADD3 R36, P3, R36, R29, RZ ;  /* 0x0000001d24247210 */ /* 0x010fca0007f7e0ff */
[--C-:B------:R-:W-:Y:S01]  /*740c0*/  IMAD.X R37, R37, 0x1, R0.reuse, P3 ;  /* 0x0000000125257824 */ /* 0x100fe200018e0600 */
[----:B---3--:R-:W-:Y:S01]  /*740d0*/  IADD3 R31, P4, R31, R29, RZ ;  /* 0x0000001d1f1f7210 */ /* 0x008fe20007f9e0ff */
[----:B------:R-:W-:Y:S03]  /*740e0*/  STL [R1+0x1500], R36 ;  /* 0x0015002401007387 */ /* 0x000fe60000100800 */
[----:B------:R1:W-:Y:S02]  /*740f0*/  STL [R1+0x14fc], R37 ;  /* 0x0014fc2501007387 */ /* 0x0003e40000100800 */
[----:B--2---:R-:W-:Y:S01]  /*74100*/  IMAD.X R34, R34, 0x1, R0, P4 ;  /* 0x0000000122227824 */ /* 0x004fe200020e0600 */
[----:B------:R-:W-:Y:S01]  /*74110*/  STL [R1+0x1538], R31 ;  /* 0x0015381f01007387 */ /* 0x000fe20000100800 */
[----:B------:R-:W2:Y:S02]  /*74120*/  LDL.LU R42, [R1+0x157c] ;  /* 0x00157c00012a7983 */ /* 0x000ea40000300800 */
[----:B------:R-:W-:Y:S01]  /*74130*/  IMAD.MOV.U32 R24, RZ, RZ, R36 ;  /* 0x000000ffff187224 */ /* 0x000fe200078e0024 */
[----:B------:R-:W-:Y:S01]  /*74140*/  MOV R25, R37 ;  /* 0x0000002500197202 */ /* 0x000fe20000000f00 */
[----:B------:R3:W-:Y:S01]  /*74150*/  STL [R1+0x1534], R34 ;  /* 0x0015342201007387 */ /* 0x0007e20000100800 */
[----:B-1----:R-:W4:Y:S02]  /*74160*/  LDL.LU R37, [R1+0x1370] ;  /* 0x0013700001257983 */ /* 0x002f240000300800 */
[----:B------:R-:W4:Y:S02]  /*74170*/  LDL.LU R38, [R1+0x1338] ;  /* 0x0013380001267983 */ /* 0x000f240000300800 */
[----:B------:R-:W4:Y:S01]  /*74180*/  LDL.LU R36, [R1+0x1374] ;  /* 0x0013740001247983 */ /* 0x000f220000300800 */
[----:B------:R1:W-:Y:S02]  /*74190*/  LDGSTS.E [R20+0x18e00], [R24.64], P1 ;  /* 0x18e0000018147fae */ /* 0x0003e40008921844 */
[----:B-1----:R-:W-:-:S02]  /*741a0*/  IMAD.MOV.U32 R25, RZ, RZ, R34 ;  /* 0x000000ffff197224 */ /* 0x002fc400078e0022 */
[----:B------:R-:W-:Y:S01]  /*741b0*/  IMAD.MOV.U32 R24, RZ, RZ, R31 ;  /* 0x000000ffff187224 */ /* 0x000fe200078e001f */
[----:B---3--:R-:W3:Y:S01]  /*741c0*/  LDL.LU R34, [R1+0x1330] ;  /* 0x0013300001227983 */ /* 0x008ee20000300800 */
[----:B------:R-:W3:Y:S01]  /*741d0*/  LDL.LU R31, [R1+0x136c] ;  /* 0x00136c00011f7983 */ /* 0x000ee20000300800 */
[----:B------:R-:W-:Y:S02]  /*741e0*/  ISETP.GT.AND P1, PT, R3, 0x6b, PT ;  /* 0x0000006b0300780c */ /* 0x000fe40003f24270 */
[----:B------:R1:W-:Y:S02]  /*741f0*/  LDGSTS.E [R20+0x19c00], [R24.64], P2 ;  /* 0x19c0000018147fae */ /* 0x0003e40009121844 */
[----:B-1----:R-:W-:-:S04]  /*74200*/  SEL R24, RZ, 0x4, !P1 ;  /* 0x00000004ff187807 */ /* 0x002fc80004800000 */
[----:B------:R-:W-:-:S04]  /*74210*/  SEL R24, R24, RZ, !P0 ;  /* 0x000000ff18187207 */ /* 0x000fc80004000000 */
[----:B------:R-:W-:Y:S02]  /*74220*/  ISETP.NE.U32.AND P1, PT, R24, RZ, PT ;  /* 0x000000ff1800720c */ /* 0x000fe40003f25070 */
[-C--:B------:R-:W-:Y:S02]  /*74230*/  IADD3 R28, P3, R28, R29.reuse, RZ ;  /* 0x0000001d1c1c7210 */ /* 0x080fe40007f7e0ff */
[----:B------:R-:W-:-:S03]  /*74240*/  IADD3 R26, P4, R26, R29, RZ ;  /* 0x0000001d1a1a7210 */ /* 0x000fc60007f9e0ff */
[----:B------:R-:W-:Y:S01]  /*74250*/  STL [R1+0x1540], R28 ;  /* 0x0015401c01007387 */ /* 0x000fe20000100800 */
[----:B------:R-:W-:Y:S02]  /*74260*/  IMAD.MOV.U32 R24, RZ, RZ, R28 ;  /* 0x000000ffff187224 */ /* 0x000fe400078e001c */
        /* <DEDUP_REMOVED lines=9> */
[----:B------:R-:W-:Y:S01]  /*74300*/  MOV R25, R27 ;  /* 0x0000001b00197202 */ /* 0x000fe20000000f00 */
[----:B------:R-:W-:Y:S01]  /*74310*/  IMAD.MOV.U32 R24, RZ, RZ, R26 ;  /* 0x000000ffff187224 */ /* 0x000fe200078e001a */
[----:B------:R-:W3:Y:S01]  /*74320*/  LDL.LU R27, [R1+0x12f0] ;  /* 0x0012f000011b7983 */ /* 0x000ee20000300800 */
        /* <DEDUP_REMOVED lines=8> */
[----:B------:R-:W-:Y:S01]  /*743b0*/  IMAD.MOV.U32 R24, RZ, RZ, R39 ;  /* 0x000000ffff187224 */ /* 0x000fe200078e0027 */
[----:B------:R-:W-:Y:S01]  /*743c0*/  STL [R1+0x1580], R39 ;  /* 0x0015802701007387 */ /* 0x000fe20000100800 */
[--C-:B--2---:R-:W-:Y:S02]  /*743d0*/  IMAD.X R42, R42, 0x1, R0.reuse, P3 ;  /* 0x000000012a2a7824 */ /* 0x104fe400018e0600 */
[----:B----4-:R-:W-:-:S03]  /*743e0*/  IMAD.X R37, R37, 0x1, R0, P4 ;  /* 0x0000000125257824 */ /* 0x010fc600020e0600 */
[----:B------:R-:W-:Y:S02]  /*743f0*/  MOV R25, R42 ;  /* 0x0000002a00197202 */ /* 0x000fe40000000f00 */
[----:B------:R-:W-:Y:S01]  /*74400*/  IADD3 R36, P3, R36, R29, RZ ;  /* 0x0000001d24247210 */ /* 0x000fe20007f7e0ff */
[----:B------:R-:W-:Y:S01]  /*74410*/  STL [R1+0x157c], R42 ;  /* 0x00157c2a01007387 */ /* 0x000fe20000100800 */
[----:B------:R1:W-:Y:S03]  /*74420*/  STL [R1+0x15b4], R35 ;  /* 0x0015b42301007387 */ /* 0x0003e60000100800 */
[----:B------:R2:W-:Y:S01]  /*74430*/  LDGSTS.E [R20+0x1ae00], [R24.64], P1 ;  /* 0x1ae0000018147fae */ /* 0x0005e20008921844 */
[----:B------:R4:W-:Y:S02]  /*74440*/  STL [R1+0x1370], R37 ;  /* 0x0013702501007387 */ /* 0x0009e40000100800 */
[----:B------:R-:W-:-:S02]  /*74450*/  IMAD.X R38, R38, 0x1, R0, P3 ;  /* 0x0000000126267824 */ /* 0x000fc400018e0600 */
[----:B--2---:R-:W-:Y:S01]  /*74460*/  IMAD.MOV.U32 R24, RZ, RZ, R35 ;  /* 0x000000ffff187224 */ /* 0x004fe200078e0023 */
[----:B---3--:R-:W-:Y:S01]  /*74470*/  IADD3 R31, P4, R31, R29, RZ ;  /* 0x0000001d1f1f7210 */ /* 0x008fe20007f9e0ff */
[----:B------:R-:W-:Y:S01]  /*74480*/  IMAD.MOV.U32 R25, RZ, RZ, R37 ;  /* 0x000000ffff197224 */ /* 0x000fe200078e0025 */
[----:B-1----:R-:W2:Y:S01]  /*74490*/  LDL.LU R35, [R1+0x12f4] ;  /* 0x0012f40001237983 */ /* 0x002ea20000300800 */
[----:B----4-:R-:W3:Y:S01]  /*744a0*/  LDL.LU R37, [R1+0x12ec] ;  /* 0x0012ec0001257983 */ /* 0x010ee20000300800 */
[----:B------:R-:W-:Y:S01]  /*744b0*/  IADD3.X R34, R34, R0, RZ, P4, !PT ;  /* 0x0000000022227210 */ /* 0x000fe200027fe4ff */
[----:B------:R-:W-:Y:S01]  /*744c0*/  STL [R1+0x1374], R36 ;  /* 0x0013742401007387 */ /* 0x000fe20000100800 */
[----:B------:R1:W-:Y:S01]  /*744d0*/  STL [R1+0x1338], R38 ;  /* 0x0013382601007387 */ /* 0x0003e20000100800 */
[----:B------:R-:W-:Y:S02]  /*744e0*/  STL [R1+0x136c], R31 ;  /* 0x00136c1f01007387 */ /* 0x000fe40000100800 */
[----:B------:R-:W4:Y:S01]  /*744f0*/  LDL.LU R39, [R1+0x12b8] ;  /* 0x0012b80001277983 */ /* 0x000f220000300800 */
[----:B------:R1:W-:Y:S01]  /*74500*/  LDGSTS.E [R20+0x1bc00], [R24.64], P2 ;  /* 0x1bc0000018147fae */ /* 0x0003e20009121844 */
[----:B------:R1:W-:Y:S02]  /*74510*/  STL [R1+0x1330], R34 ;  /* 0x0013302201007387 */ /* 0x0003e40000100800 */
[----:B-1----:R-:W-:-:S02]  /*74520*/  IMAD.MOV.U32 R25, RZ, RZ, R38 ;  /* 0x000000ffff197224 */ /* 0x002fc400078e0026 */
[----:B------:R-:W4:Y:S01]  /*74530*/  LDL.LU R38, [R1+0x12b0] ;  /* 0x0012b00001267983 */ /* 0x000f220000300800 */
[----:B------:R-:W-:-:S04]  /*74540*/  ISETP.GT.AND P1, PT, R3, 0x73, PT ;  /* 0x000000730300780c */ /* 0x000fc80003f24270 */
[----:B------:R-:W-:-:S04]  /*74550*/  SEL R24, RZ, 0x4, !P1 ;  /* 0x00000004ff187807 */ /* 0x000fc80004800000 */
[----:B------:R-:W-:-:S04]  /*74560*/  SEL R24, R24, RZ, !P0 ;  /* 0x000000ff18187207 */ /* 0x000fc80004000000 */
[----:B------:R-:W-:Y:S01]  /*74570*/  ISETP.NE.U32.AND P1, PT, R24, RZ, PT ;  /* 0x000000ff1800720c */ /* 0x000fe20003f25070 */
[----:B------:R-:W-:Y:S02]  /*74580*/  IMAD.MOV.U32 R24, RZ, RZ, R36 ;  /* 0x000000ffff187224 */ /* 0x000fe400078e0024 */
[----:B------:R-:W4:Y:S04]  /*74590*/  LDL.LU R36, [R1+0x1278] ;  /* 0x0012780001247983 */ /* 0x000f280000300800 */
[----:B------:R1:W-:Y:S01]  /*745a0*/  LDGSTS.E [R20+0x1be00], [R24.64], P2 ;  /* 0x1be0000018147fae */ /* 0x0003e20009121844 */
[----:B------:R-:W-:Y:S02]  /*745b0*/  ISETP.GT.AND P2, PT, R3, 0x77, PT ;  /* 0x000000770300780c */ /* 0x000fe40003f44270 */
[----:B-1----:R-:W-:Y:S01]  /*745c0*/  MOV R25, R34 ;  /* 0x0000002200197202 */ /* 0x002fe20000000f00 */
[----:B------:R-:W-:Y:S01]  /*745d0*/  IMAD.MOV.U32 R24, RZ, RZ, R31 ;  /* 0x000000ffff187224 */ /* 0x000fe200078e001f */
[----:B------:R-:W4:Y:S04]  /*745e0*/  LDL.LU R34, [R1+0x12b4] ;  /* 0x0012b40001227983 */ /* 0x000f280000300800 */
[----:B------:R1:W-:Y:S02]  /*745f0*/  LDGSTS.E [R20+0x1cc00], [R24.64], P1 ;  /* 0x1cc0000018147fae */ /* 0x0003e40008921844 */
[----:B-1----:R-:W-:-:S02]  /*74600*/  SEL R24, RZ, 0x4, !P2 ;  /* 0x00000004ff187807 */ /* 0x002fc40005000000 */
[----:B------:R-:W-:Y:S02]  /*74610*/  IADD3 R28, P3, R28, R29, RZ ;  /* 0x0000001d1c1c7210 */ /* 0x000fe40007f7e0ff */
[----:B------:R-:W-:-:S03]  /*74620*/  SEL R24, R24, RZ, !P0 ;  /* 0x000000ff18187207 */ /* 0x000fc60004000000 */
[--C-:B------:R-:W-:Y:S01]  /*74630*/  IMAD.X R30, R30, 0x1, R0.reuse, P3 ;  /* 0x000000011e1e7824 */ /* 0x100fe200018e0600 */
[----:B------:R-:W-:Y:S01]  /*74640*/  IADD3 R26, P4, R26, R29, RZ ;  /* 0x0000001d1a1a7210 */ /* 0x000fe20007f9e0ff */
[----:B------:R-:W-:Y:S03]  /*74650*/  STL [R1+0x1334], R28 ;  /* 0x0013341c01007387 */ /* 0x000fe60000100800 */
[----:B------:R1:W-:Y:S01]  /*74660*/  STL [R1+0x12f8], R30 ;  /* 0x0012f81e01007387 */ /* 0x0003e20000100800 */
[----:B------:R-:W-:Y:S01]  /*74670*/  MOV R25, R30 ;  /* 0x0000001e00197202 */ /* 0x000fe20000000f00 */
[----:B------:R-:W-:Y:S01]  /*74680*/  IMAD.X R27, R27, 0x1, R0, P4 ;  /* 0x000000011b1b7824 */ /* 0x000fe200020e0600 */
[----:B------:R-:W-:Y:S01]  /*74690*/  STL [R1+0x132c], R26 ;  /* 0x00132c1a01007387 */ /* 0x000fe20000100800 */
[----:B------:R-:W-:Y:S01]  /*746a0*/  ISETP.NE.U32.AND P2, PT, R24, RZ, PT ;  /* 0x000000ff1800720c */ /* 0x000fe20003f45070 */
[----:B------:R-:W-:-:S02]  /*746b0*/  IMAD.MOV.U32 R24, RZ, RZ, R28 ;  /* 0x000000ffff187224 */ /* 0x000fc400078e001c */
[----:B-1----:R-:W4:Y:S01]  /*746c0*/  LDL.LU R30, [R1+0x12ac] ;  /* 0x0012ac00011e7983 */ /* 0x002f220000300800 */
[----:B------:R1:W-:Y:S02]  /*746d0*/  STL [R1+0x12f0], R27 ;  /* 0x0012f01b01007387 */ /* 0x0003e40000100800 */
[----:B------:R-:W4:Y:S01]  /*746e0*/  LDL.LU R31, [R1+0x1270] ;  /* 0x00127000011f7983 */ /* 0x000f220000300800 */
[----:B------:R1:W-:Y:S01]  /*746f0*/  LDGSTS.E [R20+0x1ce00], [R24.64], P1 ;  /* 0x1ce0000018147fae */ /* 0x0003e20008921844 */
[----:B------:R-:W-:Y:S01]  /*74700*/  ISETP.GT.AND P1, PT, R3, 0x7b, PT ;  /* 0x0000007b0300780c */ /* 0x000fe20003f24270 */
[----:B-1----:R-:W-:Y:S02]  /*74710*/  IMAD.MOV.U32 R25, RZ, RZ, R27 ;  /* 0x000000ffff197224 */ /* 0x002fe400078e001b */
        /* <DEDUP_REMOVED lines=11> */
[----:B----4-:R-:W-:Y:S01]  /*747d0*/  IMAD.X R39, R39, 0x1, R0, P3 ;  /* 0x0000000127277824 */ /* 0x010fe200018e0600 */
[----:B------:R1:W-:Y:S01]  /*747e0*/  STL [R1+0x12f4], R35 ;  /* 0x0012f42301007387 */ /* 0x0003e20000100800 */
[----:B------:R-:W-:-:S03]  /*747f0*/  IMAD.MOV.U32 R24, RZ, RZ, R35 ;  /* 0x000000ffff187224 */ /* 0x000fc600078e0023 */
[----:B------:R-:W-:Y:S01]  /*74800*/  STL [R1+0x12b8], R39 ;  /* 0x0012b82701007387 */ /* 0x000fe20000100800 */
[----:B------:R-:W-:Y:S03]  /*74810*/  STL [R1+0x12ec], R37 ;  /* 0x0012ec2501007387 */ /* 0x000fe60000100800 */
[----:B-1----:R-:W2:Y:S01]  /*74820*/  LDL.LU R35, [R1+0xb3c] ;  /* 0x000b3c0001237983 */ /* 0x002ea20000300800 */
[----:B------:R-:W-:-:S05]  /*74830*/  IADD3.X R38, R38, R0, RZ, P4, !PT ;  /* 0x0000000026267210 */ /* 0x000fca00027fe4ff */
[----:B------:R1:W-:Y:S01]  /*74840*/  STL [R1+0x12b0], R38 ;  /* 0x0012b02601007387 */ /* 0x0003e20000100800 */
[----:B------:R-:W3:Y:S02]  /*74850*/  LDL.LU R45, [R1+0xb7c] ;  /* 0x000b7c00012d7983 */ /* 0x000ee40000300800 */
[----:B------:R-:W-:-:S05]  /*74860*/  IMAD.MOV.U32 R25, RZ, RZ, R39 ;  /* 0x000000ffff197224 */ /* 0x000fca00078e0027 */
[----:B------:R4:W-:Y:S01]  /*74870*/  LDGSTS.E [R20+0x1de00], [R24.64], P2 ;  /* 0x1de0000018147fae */ /* 0x0009e20009121844 */
[----:B------:R-:W-:Y:S01]  /*74880*/  ISETP.GT.AND P2, PT, R3, 0x7f, PT ;  /* 0x0000007f0300780c */ /* 0x000fe20003f44270 */
[----:B----4-:R-:W-:Y:S01]  /*74890*/  IMAD.MOV.U32 R24, RZ, RZ, R37 ;  /* 0x000000ffff187224 */ /* 0x010fe200078e0025 */
[----:B------:R-:W-:-:S05]  /*748a0*/  MOV R25, R38 ;  /* 0x0000002600197202 */ /* 0x000fca0000000f00 */
[----:B------:R4:W-:Y:S01]  /*748b0*/  LDGSTS.E [R20+0x1ec00], [R24.64], P1 ;  /* 0x1ec0000018147fae */ /* 0x0009e20008921844 */
[----:B------:R-:W-:-:S05]  /*748c0*/  IADD3 R34, P3, R34, R29, RZ ;  /* 0x0000001d22227210 */ /* 0x000fca0007f7e0ff */
[----:B------:R-:W-:Y:S01]  /*748d0*/  IMAD.X R36, R36, 0x1, R0, P3 ;  /* 0x0000000124247824 */ /* 0x000fe200018e0600 */
[----:B----4-:R-:W-:-:S04]  /*748e0*/  SEL R24, RZ, 0x4, !P2 ;  /* 0x00000004ff187807 */ /* 0x010fc80005000000 */
[----:B------:R-:W-:Y:S01]  /*748f0*/  SEL R24, R24, RZ, !P0 ;  /* 0x000000ff18187207 */ /* 0x000fe20004000000 */
[----:B------:R-:W-:-:S03]  /*74900*/  IMAD.MOV.U32 R25, RZ, RZ, R36 ;  /* 0x000000ffff197224 */ /* 0x000fc600078e0024 */
[----:B------:R-:W-:Y:S01]  /*74910*/  ISETP.NE.U32.AND P2, PT, R24, RZ, PT ;  /* 0x000000ff1800720c */ /* 0x000fe20003f45070 */
[----:B------:R-:W-:-:S05]  /*74920*/  IMAD.MOV.U32 R24, RZ, RZ, R34 ;  /* 0x000000ffff187224 */ /* 0x000fca00078e0022 */
[----:B------:R4:W-:Y:S04]  /*74930*/  LDGSTS.E [R20+0x1ee00], [R24.64], P1 ;  /* 0x1ee0000018147fae */ /* 0x0009e80008921844 */
[----:B------:R-:W-:Y:S01]  /*74940*/  STL [R1+0x12b4], R34 ;  /* 0x0012b42201007387 */ /* 0x000fe20000100800 */
[----:B------:R-:W-:Y:S01]  /*74950*/  STL [R1+0x1278], R36 ;  /* 0x0012782401007387 */ /* 0x000fe20000100800 */
[----:B------:R-:W-:-:S04]  /*74960*/  IADD3 R30, P1, R30, R29, RZ ;  /* 0x0000001d1e1e7210 */ /* 0x000fc80007f3e0ff */
[----:B------:R-:W-:Y:S01]  /*74970*/  IADD3.X R31, R31, R0, RZ, P1, !PT ;  /* 0x000000001f1f7210 */ /* 0x000fe20000ffe4ff */
[----:B------:R-:W-:Y:S04]  /*74980*/  STL [R1+0x12ac], R30 ;  /* 0x0012ac1e01007387 */ /* 0x000fe80000100800 */
[----:B------:R4:W-:Y:S02]  /*74990*/  STL [R1+0x1270], R31 ;  /* 0x0012701f01007387 */ /* 0x0009e40000100800 */
[----:B----4-:R-:W-:Y:S02]  /*749a0*/  IMAD.MOV.U32 R25, RZ, RZ, R31 ;  /* 0x000000ffff197224 */ /* 0x010fe400078e001f */
[----:B------:R-:W-:Y:S01]  /*749b0*/  IMAD.MOV.U32 R24, RZ, RZ, R30 ;  /* 0x000000ffff187224 */ /* 0x000fe200078e001e */
[----:B-1----:R-:W-:-:S04]  /*749c0*/  LOP3.LUT R38, R33, 0x7f, RZ, 0xc0, !PT ;  /* 0x0000007f21267812 */ /* 0x002fc800078ec0ff */
[----:B------:R1:W-:Y:S01]  /*749d0*/  LDGSTS.E [R20+0x1fc00], [R24.64], P2 ;  /* 0x1fc0000018147fae */ /* 0x0003e20009121844 */
[----:B------:R-:W-:Y:S02]  /*749e0*/  IADD3 R26, P3, R26, R29, RZ ;  /* 0x0000001d1a1a7210 */ /* 0x000fe40007f7e0ff */
[----:B------:R-:W-:-:S03]  /*749f0*/  MOV R31, c[0x0][0x18c] ;  /* 0x00006300001f7a02 */ /* 0x000fc60000000f00 */
[----:B------:R-:W-:Y:S02]  /*74a00*/  IMAD.X R27, R27, 0x1, R0, P3 ;  /* 0x000000011b1b7824 */ /* 0x000fe400018e0600 */
[----:B------:R-:W-:Y:S01]  /*74a10*/  IMAD.SHL.U32 R31, R31, 0x80, RZ ;  /* 0x000000801f1f7824 */ /* 0x000fe200078e00ff */
[----:B------:R-:W-:-:S03]  /*74a20*/  ISETP.GE.AND P1, PT, R38, R3, PT ;  /* 0x000000032600720c */ /* 0x000fc60003f26270 */
[----:B------:R-:W-:Y:S02]  /*74a30*/  IMAD.SHL.U32 R31, R31, 0x4, RZ ;  /* 0x000000041f1f7824 */ /* 0x000fe400078e00ff */
[----:B-1----:R-:W-:Y:S01]  /*74a40*/  IMAD.MOV.U32 R24, RZ, RZ, R26 ;  /* 0x000000ffff187224 */ /* 0x002fe200078e001a */
[----:B------:R-:W-:Y:S02]  /*74a50*/  MOV R25, R27 ;  /* 0x0000001b00197202 */ /* 0x000fe40000000f00 */
[----:B------:R-:W-:Y:S02]  /*74a60*/  SEL R3, RZ, 0x4, P1 ;  /* 0x00000004ff037807 */ /* 0x000fe40000800000 */
[-C--:B------:R-:W-:Y:S01]  /*74a70*/  IADD3 R28, P1, R28, R31.reuse, RZ ;  /* 0x0000001f1c1c7210 */ /* 0x080fe20007f3e0ff */
[----:B------:R1:W-:Y:S01]  /*74a80*/  LDGSTS.E [R20+0x1fe00], [R24.64], P2 ;  /* 0x1fe0000018147fae */ /* 0x0003e20009121844 */
[----:B------:R-:W-:-:S03]  /*74a90*/  IADD3 R43, P2, R43, R31, RZ ;  /* 0x0000001f2b2b7210 */ /* 0x000fc60007f5e0ff */
[----:B------:R1:W-:Y:S01]  /*74aa0*/  STL [R1+0x1274], R26 ;  /* 0x0012741a01007387 */ /* 0x0003e20000100800 */
[----:B------:R1:W-:Y:S02]  /*74ab0*/  STL [R1+0xb38], R27 ;  /* 0x000b381b01007387 */ /* 0x0003e40000100800 */
[----:B------:R1:W-:Y:S01]  /*74ac0*/  STL [R1+0xb40], R28 ;  /* 0x000b401c01007387 */ /* 0x0003e20000100800 */
[----:B------:R1:W-:Y:S01]  /*74ad0*/  STL [R1+0xb80], R43 ;  /* 0x000b802b01007387 */ /* 0x0003e20000100800 */
[----:B------:R-:W-:-:S04]  /*74ae0*/  SEL R3, R3, RZ, !P0 ;  /* 0x000000ff03037207 */ /* 0x000fc80004000000 */
[----:B------:R-:W-:Y:S01]  /*74af0*/  ISETP.NE.U32.AND P0, PT, R3, RZ, PT ;  /* 0x000000ff0300720c */ /* 0x000fe20003f05070 */
[----:B--2---:R-:W-:-:S05]  /*74b00*/  IMAD.X R35, R35, 0x1, R2, P1 ;  /* 0x0000000123237824 */ /* 0x004fca00008e0602 */
[----:B------:R1:W-:Y:S01]  /*74b10*/  STL [R1+0xb3c], R35 ;  /* 0x000b3c2301007387 */ /* 0x0003e20000100800 */
[----:B---3--:R-:W-:-:S05]  /*74b20*/  IMAD.X R45, R45, 0x1, R2, P2 ;  /* 0x000000012d2d7824 */ /* 0x008fca00010e0602 */
[----:B------:R1:W-:Y:S02]  /*74b30*/  STL [R1+0xb7c], R45 ;  /* 0x000b7c2d01007387 */ /* 0x0003e40000100800 */
        /* <DEDUP_REMOVED lines=10> */
[----:B------:R-:W-:-:S03]  /*74be0*/  MOV R25, R35 ;  /* 0x0000002300197202 */ /* 0x000fc60000000f00 */
[----:B------:R-:W4:Y:S04]  /*74bf0*/  LDL.LU R26, [R1+0xd04] ;  /* 0x000d0400011a7983 */ /* 0x000f280000300800 */
[----:B------:R-:W4:Y:S04]  /*74c00*/  LDL.LU R35, [R1+0xcc0] ;  /* 0x000cc00001237983 */ /* 0x000f280000300800 */
[----:B------:R-:W0:Y:S04]  /*74c10*/  LDGDEPBAR ;  /* 0x00000000000079af */ /* 0x000e280000000000 */
[----:B------:R1:W-:Y:S04]  /*74c20*/  LDGSTS.E [R21+0x40000], [R24.64], P0 ;  /* 0x4000000018157fae */ /* 0x0003e80008121844 */
[----:B------:R-:W4:Y:S01]  /*74c30*/  LDL.LU R28, [R1+0xd00] ;  /* 0x000d0000011c7983 */ /* 0x000f220000300800 */
[----:B-1----:R-:W-:-:S02]  /*74c40*/  IMAD.MOV.U32 R24, RZ, RZ, R43 ;  /* 0x000000ffff187224 */ /* 0x002fc400078e002b */
[----:B------:R-:W-:-:S05]  /*74c50*/  IMAD.MOV.U32 R25, RZ, RZ, R45 ;  /* 0x000000ffff197224 */ /* 0x000fca00078e002d */
[----:B------:R1:W-:Y:S01]  /*74c60*/  LDGSTS.E [R21+0x41000], [R24.64], P0 ;  /* 0x4100000018157fae */ /* 0x0003e20008121844 */
[----:B---3--:R-:W-:-:S05]  /*74c70*/  IADD3 R30, P1, R30, R31, RZ ;  /* 0x0000001f1e1e7210 */ /* 0x008fca0007f3e0ff */
[----:B--2---:R-:W-:Y:S01]  /*74c80*/  IMAD.X R37, R37, 0x1, R2, P1 ;  /* 0x0000000125257824 */ /* 0x004fe200008e0602 */
[----:B----4-:R-:W-:Y:S01]  /*74c90*/  IADD3 R29, P2, R29, R31, RZ ;  /* 0x0000001f1d1d7210 */ /* 0x010fe20007f5e0ff */
[----:B------:R2:W-:Y:S01]  /*74ca0*/  STL [R1+0xbc0], R30 ;  /* 0x000bc01e01007387 */ /* 0x0005e20000100800 */
[----:B-1----:R-:W-:Y:S02]  /*74cb0*/  IMAD.MOV.U32 R24, RZ, RZ, R30 ;  /* 0x000000ffff187224 */ /* 0x002fe400078e001e */
[----:B------:R-:W-:Y:S01]  /*74cc0*/  IADD3.X R39, R39, R2, RZ, P2, !PT ;  /* 0x0000000227277210 */ /* 0x000fe200017fe4ff */
[----:B------:R1:W-:Y:S01]  /*74cd0*/  STL [R1+0xbbc], R37 ;  /* 0x000bbc2501007387 */ /* 0x0003e20000100800 */
[----:B------:R-:W-:-:S03]  /*74ce0*/  IMAD.MOV.U32 R25, RZ, RZ, R37 ;  /* 0x000000ffff197224 */ /* 0x000fc600078e0025 */
[----:B------:R-:W-:Y:S04]  /*74cf0*/  STL [R1+0xc04], R29 ;  /* 0x000c041d01007387 */ /* 0x000fe80000100800 */
[----:B--2---:R-:W2:Y:S04]  /*74d00*/  LDL.LU R30, [R1+0xd44] ;  /* 0x000d4400011e7983 */ /* 0x004ea80000300800 */
[----:B------:R3:W-:Y:S04]  /*74d10*/  STL [R1+0xc00], R39 ;  /* 0x000c002701007387 */ /* 0x0007e80000100800 */
[----:B------:R4:W-:Y:S04]  /*74d20*/  LDGSTS.E [R21+0x42000], [R24.64], P0 ;  /* 0x4200000018157fae */ /* 0x0009e80008121844 */
[----:B-1----:R-:W2:Y:S01]  /*74d30*/  LDL.LU R37, [R1+0xd84] ;  /* 0x000d840001257983 */ /* 0x002ea20000300800 */
[----:B----4-:R-:W-:-:S03]  /*74d40*/  MOV R25, R39 ;  /* 0x0000002700197202 */ /* 0x010fc60000000f00 */
[----:B---3--:R-:W3:Y:S04]  /*74d50*/  LDL.LU R39, [R1+0xd40] ;  /* 0x000d400001277983 */ /* 0x008ee80000300800 */
[----:B------:R-:W4:Y:S01]  /*74d60*/  LDL.LU R43, [R1+0xd80] ;  /* 0x000d8000012b7983 */ /* 0x000f220000300800 */
[-C--:B------:R-:W-:Y:S01]  /*74d70*/  IADD3 R34, P1, R34, R31.reuse, RZ ;  /* 0x0000001f22227210 */ /* 0x080fe20007f3e0ff */
[----:B------:R-:W-:Y:S01]  /*74d80*/  IMAD.MOV.U32 R24, RZ, RZ, R29 ;  /* 0x000000ffff187224 */ /* 0x000fe200078e001d */
[----:B------:R-:W-:Y:S01]  /*74d90*/  IADD3 R42, P2, R42, R31, RZ ;  /* 0x0000001f2a2a7210 */ /* 0x000fe20007f5e0ff */
[----:B------:R-:W4:Y:S02]  /*74da0*/  LDL.LU R29, [R1+0xdc4] ;  /* 0x000dc400011d7983 */ /* 0x000f240000300800 */
[----:B------:R-:W-:-:S02]  /*74db0*/  IMAD.X R36, R36, 0x1, R2, P1 ;  /* 0x0000000124247824 */ /* 0x000fc400008e0602 */
[----:B------:R-:W4:Y:S01]  /*74dc0*/  LDL.LU R3, [R1+0xe04] ;  /* 0x000e040001037983 */ /* 0x000f220000300800 */
[----:B------:R-:W-:-:S03]  /*74dd0*/  IMAD.X R44, R44, 0x1, R2, P2 ;  /* 0x000000012c2c7824 */ /* 0x000fc600010e0602 */
[----:B------:R-:W-:Y:S04]  /*74de0*/  STL [R1+0xc44], R34 ;  /* 0x000c442201007387 */ /* 0x000fe80000100800 */
[----:B------:R1:W-:Y:S04]  /*74df0*/  LDGSTS.E [R21+0x43000], [R24.64], P0 ;  /* 0x4300000018157fae */ /* 0x0003e80008121844 */
[----:B------:R1:W-:Y:S04]  /*74e00*/  STL [R1+0xc40], R36 ;  /* 0x000c402401007387 */ /* 0x0003e80000100800 */
[----:B------:R-:W-:Y:S01]  /*74e10*/  STL [R1+0xc84], R42 ;  /* 0x000c842a01007387 */ /* 0x000fe20000100800 */
[----:B-1----:R-:W-:-:S03]  /*74e20*/  MOV R25, R36 ;  /* 0x0000002400197202 */ /* 0x002fc60000000f00 */
[----:B------:R-:W4:Y:S01]  /*74e30*/  LDL.LU R36, [R1+0xdc0] ;  /* 0x000dc00001247983 */ /* 0x000f220000300800 */
[----:B------:R-:W-:-:S03]  /*74e40*/  IMAD.MOV.U32 R24, RZ, RZ, R34 ;  /* 0x000000ffff187224 */ /* 0x000fc600078e0022 */
[----:B------:R-:W-:Y:S04]  /*74e50*/  STL [R1+0xc80], R44 ;  /* 0x000c802c01007387 */ /* 0x000fe80000100800 */
[----:B------:R-:W4:Y:S01]  /*74e60*/  LDL.LU R34, [R1+0xe00] ;  /* 0x000e000001227983 */ /* 0x000f220000300800 */
[----:B------:R-:W-:-:S03]  /*74e70*/  IADD3 R27, P1, R27, R31, RZ ;  /* 0x0000001f1b1b7210 */ /* 0x000fc60007f3e0ff */
[----:B------:R1:W-:Y:S01]  /*74e80*/  LDGSTS.E [R21+0x44000], [R24.64], P0 ;  /* 0x4400000018157fae */ /* 0x0003e20008121844 */
[----:B------:R-:W-:Y:S01]  /*74e90*/  IADD3 R26, P2, R26, R31, RZ ;  /* 0x0000001f1a1a7210 */ /* 0x000fe20007f5e0ff */
[----:B------:R-:W-:Y:S02]  /*74ea0*/  IMAD.X R35, R35, 0x1, R2, P1 ;  /* 0x0000000123237824 */ /* 0x000fe400008e0602 */
[----:B------:R1:W-:Y:S01]  /*74eb0*/  STL [R1+0xcc4], R27 ;  /* 0x000cc41b01007387 */ /* 0x0003e20000100800 */
[----:B------:R-:W-:Y:S01]  /*74ec0*/  IADD3.X R28, R28, R2, RZ, P2, !PT ;  /* 0x000000021c1c7210 */ /* 0x000fe200017fe4ff */
[----:B-1----:R-:W-:Y:S02]  /*74ed0*/  IMAD.MOV.U32 R24, RZ, RZ, R42 ;  /* 0x000000ffff187224 */ /* 0x002fe400078e002a */
[----:B------:R-:W-:Y:S01]  /*74ee0*/  IMAD.MOV.U32 R25, RZ, RZ, R44 ;  /* 0x000000ffff197224 */ /* 0x000fe200078e002c */
[----:B------:R1:W-:Y:S04]  /*74ef0*/  STL [R1+0xcc0], R35 ;  /* 0x000cc02301007387 */ /* 0x0003e80000100800 */
[----:B------:R1:W-:Y:S04]  /*74f00*/  LDGSTS.E [R21+0x45000], [R24.64], P0 ;  /* 0x4500000018157fae */ /* 0x0003e80008121844 */
[----:B------:R1:W-:Y:S02]  /*74f10*/  STL [R1+0xd04], R26 ;  /* 0x000d041a01007387 */ /* 0x0003e40000100800 */
[----:B-1----:R-:W-:-:S02]  /*74f20*/  IMAD.MOV.U32 R24, RZ, RZ, R27 ;  /* 0x000000ffff187224 */ /* 0x002fc400078e001b */
[----:B------:R-:W4:Y:S01]  /*74f30*/  LDL.LU R27, [R1+0xe44] ;  /* 0x000e4400011b7983 */ /* 0x000f220000300800 */
[----:B------:R-:W-:-:S03]  /*74f40*/  IMAD.MOV.U32 R25, RZ, RZ, R35 ;  /* 0x000000ffff197224 */ /* 0x000fc600078e0023 */
[----:B------:R1:W-:Y:S04]  /*74f50*/  STL [R1+0xd00], R28 ;  /* 0x000d001c01007387 */ /* 0x0003e80000100800 */
[----:B------:R-:W4:Y:S04]  /*74f60*/  LDL.LU R42, [R1+0xe84] ;  /* 0x000e8400012a7983 */ /* 0x000f280000300800 */
[----:B------:R-:W4:Y:S04]  /*74f70*/  LDL.LU R35, [R1+0xe40] ;  /* 0x000e400001237983 */ /* 0x000f280000300800 */
[----:B------:R1:W-:Y:S04]  /*74f80*/  LDGSTS.E [R21+0x46000], [R24.64], P0 ;  /* 0x4600000018157fae */ /* 0x0003e80008121844 */
[----:B------:R-:W4:Y:S01]  /*74f90*/  LDL.LU R44, [R1+0xe80] ;  /* 0x000e8000012c7983 */ /* 0x000f220000300800 */
[----:B-1----:R-:W-:Y:S01]  /*74fa0*/  IMAD.MOV.U32 R24, RZ, RZ, R26 ;  /* 0x000000ffff187224 */ /* 0x002fe200078e001a */
[----:B------:R-:W-:-:S02]  /*74fb0*/  MOV R25, R28 ;  /* 0x0000001c00197202 */ /* 0x000fc40000000f00 */
[----:B------:R-:W4:Y:S04]  /*74fc0*/  LDL.LU R26, [R1+0xec4] ;  /* 0x000ec400011a7983 */ /* 0x000f280000300800 */
[----:B------:R-:W4:Y:S04]  /*74fd0*/  LDL.LU R28, [R1+0xf04] ;  /* 0x000f0400011c7983 */ /* 0x000f280000300800 */
[----:B------:R1:W-:Y:S01]  /*74fe0*/  LDGSTS.E [R21+0x47000], [R24.64], P0 ;  /* 0x4700000018157fae */ /* 0x0003e20008121844 */
[----:B--2---:R-:W-:-:S05]  /*74ff0*/  IADD3 R30, P1, R30, R31, RZ ;  /* 0x0000001f1e1e7210 */ /* 0x004fca0007f3e0ff */
[----:B------:R-:W-:Y:S01]  /*75000*/  STL [R1+0xd44], R30 ;  /* 0x000d441e01007387 */ /* 0x000fe20000100800 */
[----:B------:R-:W-:Y:S01]  /*75010*/  IADD3 R37, P2, R37, R31, RZ ;  /* 0x0000001f25257210 */ /* 0x000fe20007f5e0ff */
[----:B---3--:R-:W-:-:S04]  /*75020*/  IMAD.X R39, R39, 0x1, R2, P1 ;  /* 0x0000000127277824 */ /* 0x008fc800008e0602 */
[----:B----4-:R-:W-:Y:S01]  /*75030*/  IMAD.X R43, R43, 0x1, R2, P2 ;  /* 0x000000012b2b7824 */ /* 0x010fe200010e0602 */
[----:B------:R2:W-:Y:S01]  /*75040*/  STL [R1+0xd40], R39 ;  /* 0x000d402701007387 */ /* 0x0005e20000100800 */
[----:B-1----:R-:W-:-:S03]  /*75050*/  MOV R25, R39 ;  /* 0x0000002700197202 */ /* 0x002fc60000000f00 */
[----:B------:R-:W-:Y:S01]  /*75060*/  STL [R1+0xd84], R37 ;  /* 0x000d842501007387 */ /* 0x000fe20000100800 */
[----:B------:R-:W-:-:S03]  /*75070*/  IMAD.MOV.U32 R24, RZ, RZ, R30 ;  /* 0x000000ffff187224 */ /* 0x000fc600078e001e */
[----:B--2---:R-:W2:Y:S04]  /*75080*/  LDL.LU R39, [R1+0xec0] ;  /* 0x000ec00001277983 */ /* 0x004ea80000300800 */
[----:B------:R-:W-:Y:S04]  /*75090*/  STL [R1+0xd80], R43 ;  /* 0x000d802b01007387 */ /* 0x000fe80000100800 */
[----:B------:R-:W3:Y:S01]  /*750a0*/  LDL.LU R30, [R1+0xf00] ;  /* 0x000f0000011e7983 */ /* 0x000ee20000300800 */
[----:B------:R-:W-:-:S03]  /*750b0*/  IADD3 R29, P1, R29, R31, RZ ;  /* 0x0000001f1d1d7210 */ /* 0x000fc60007f3e0ff */
[----:B------:R1:W-:Y:S01]  /*750c0*/  LDGSTS.E [R21+0x48000], [R24.64], P0 ;  /* 0x4800000018157fae */ /* 0x0003e20008121844 */
[----:B------:R-:W-:Y:S01]  /*750d0*/  IADD3 R3, P2, R3, R31, RZ ;  /* 0x0000001f03037210 */ /* 0x000fe20007f5e0ff */
[----:B------:R-:W-:Y:S02]  /*750e0*/  IMAD.X R36, R36, 0x1, R2, P1 ;  /* 0x0000000124247824 */ /* 0x000fe400008e0602 */
[----:B------:R4:W-:Y:S01]  /*750f0*/  STL [R1+0xdc4], R29 ;  /* 0x000dc41d01007387 */ /* 0x0009e20000100800 */
[----:B-1----:R-:W-:Y:S02]  /*75100*/  IMAD.MOV.U32 R24, RZ, RZ, R37 ;  /* 0x000000ffff187224 */ /* 0x002fe400078e0025 */
[----:B------:R-:W-:Y:S01]  /*75110*/  IMAD.MOV.U32 R25, RZ, RZ, R43 ;  /* 0x000000ffff197224 */ /* 0x000fe200078e002b */
[----:B------:R-:W-:Y:S01]  /*75120*/  IADD3.X R34, R34, R2, RZ, P2, !PT ;  /* 0x0000000222227210 */ /* 0x000fe200017fe4ff */
[----:B------:R1:W-:Y:S04]  /*75130*/  STL [R1+0xdc0], R36 ;  /* 0x000dc02401007387 */ /* 0x0003e80000100800 */
[----:B------:R1:W-:Y:S04]  /*75140*/  LDGSTS.E [R21+0x49000], [R24.64], P0 ;  /* 0x4900000018157fae */ /* 0x0003e80008121844 */
[----:B------:R-:W-:Y:S01]  /*75150*/  STL [R1+0xe04], R3 ;  /* 0x000e040301007387 */ /* 0x000fe20000100800 */
[----:B-1----:R-:W-:-:S03]  /*75160*/  IMAD.MOV.U32 R24, RZ, RZ, R29 ;  /* 0x000000ffff187224 */ /* 0x002fc600078e001d */
[----:B----4-:R-:W4:Y:S01]  /*75170*/  LDL.LU R29, [R1+0xf44] ;  /* 0x000f4400011d7983 */ /* 0x010f220000300800 */
[----:B------:R-:W-:-:S03]  /*75180*/  IMAD.MOV.U32 R25, RZ, RZ, R36 ;  /* 0x000000ffff197224 */ /* 0x000fc600078e0024 */
[----:B------:R1:W-:Y:S04]  /*75190*/  STL [R1+0xe00], R34 ;  /* 0x000e002201007387 */ /* 0x0003e80000100800 */
[----:B------:R-:W4:Y:S04]  /*751a0*/  LDL.LU R36, [R1+0xf84] ;  /* 0x000f840001247983 */ /* 0x000f280000300800 */
[----:B------:R-:W4:Y:S04]  /*751b0*/  LDL.LU R43, [R1+0xf40] ;  /* 0x000f4000012b7983 */ /* 0x000f280000300800 */
[----:B------:R-:W4:Y:S01]  /*751c0*/  LDL.LU R37, [R1+0xf80] ;  /* 0x000f800001257983 */ /* 0x000f220000300800 */
[----:B------:R-:W-:-:S03]  /*751d0*/  IADD3 R27, P1, R27, R31, RZ ;  /* 0x0000001f1b1b7210 */ /* 0x000fc60007f3e0ff */
[----:B------:R1:W-:Y:S01]  /*751e0*/  LDGSTS.E [R21+0x4a000], [R24.64], P0 ;  /* 0x4a00000018157fae */ /* 0x0003e20008121844 */
[----:B------:R-:W-:Y:S01]  /*751f0*/  IADD3 R42, P2, R42, R31, RZ ;  /* 0x0000001f2a2a7210 */ /* 0x000fe20007f5e0ff */
[--C-:B------:R-:W-:Y:S02]  /*75200*/  IMAD.X R35, R35, 0x1, R2.reuse, P1 ;  /* 0x0000000123237824 */ /* 0x100fe400008e0602 */
[----:B-1----:R-:W-:Y:S01]  /*75210*/  IMAD.MOV.U32 R24, RZ, RZ, R3 ;  /* 0x000000ffff187224 */ /* 0x002fe200078e0003 */
[----:B------:R-:W-:Y:S02]  /*75220*/  MOV R25, R34 ;  /* 0x0000002200197202 */ /* 0x000fe40000000f00 */
[----:B------:R-:W4:Y:S04]  /*75230*/  LDL.LU R34, [R1+0xfc4] ;  /* 0x000fc40001227983 */ /* 0x000f280000300800 */
[----:B------:R1:W-:Y:S01]  /*75240*/  LDGSTS.E [R21+0x4b000], [R24.64], P0 ;  /* 0x4b00000018157fae */ /* 0x0003e20008121844 */
[----:B------:R-:W-:-:S03]  /*75250*/  IMAD.X R44, R44, 0x1, R2, P2 ;  /* 0x000000012c2c7824 */ /* 0x000fc600010e0602 */
[----:B------:R-:W4:Y:S01]  /*75260*/  LDL.LU R3, [R1+0x1004] ;  /* 0x0010040001037983 */ /* 0x000f220000300800 */
[----:B------:R-:W-:Y:S01]  /*75270*/  IADD3 R26, P1, R26, R31, RZ ;  /* 0x0000001f1a1a7210 */ /* 0x000fe20007f3e0ff */
[----:B-1----:R-:W-:Y:S01]  /*75280*/  IMAD.MOV.U32 R24, RZ, RZ, R27 ;  /* 0x000000ffff187224 */ /* 0x002fe200078e001b */
[----:B------:R-:W-:Y:S01]  /*75290*/  MOV R25, R35 ;  /* 0x0000002300197202 */ /* 0x000fe20000000f00 */
[----:B------:R-:W-:Y:S01]  /*752a0*/  STL [R1+0xe44], R27 ;  /* 0x000e441b01007387 */ /* 0x000fe20000100800 */
[----:B------:R-:W-:-:S03]  /*752b0*/  IADD3 R28, P2, R28, R31, RZ ;  /* 0x0000001f1c1c7210 */ /* 0x000fc60007f5e0ff */
[----:B------:R1:W-:Y:S04]  /*752c0*/  LDGSTS.E [R21+0x4c000], [R24.64], P0 ;  /* 0x4c00000018157fae */ /* 0x0003e80008121844 */
[----:B------:R1:W-:Y:S04]  /*752d0*/  STL [R1+0xe40], R35 ;  /* 0x000e402301007387 */ /* 0x0003e80000100800 */
[----:B------:R-:W-:Y:S01]  /*752e0*/  STL [R1+0xe84], R42 ;  /* 0x000e842a01007387 */ /* 0x000fe20000100800 */
[----:B-1----:R-:W-:Y:S02]  /*752f0*/  IMAD.MOV.U32 R24, RZ, RZ, R42 ;  /* 0x000000ffff187224 */ /* 0x002fe400078e002a */
[----:B------:R-:W-:Y:S01]  /*75300*/  IMAD.MOV.U32 R25, RZ, RZ, R44 ;  /* 0x000000ffff197224 */ /* 0x000fe200078e002c */
[----:B------:R-:W4:Y:S04]  /*75310*/  LDL.LU R35, [R1+0xfc0] ;  /* 0x000fc00001237983 */ /* 0x000f280000300800 */
[----:B------:R-:W-:Y:S04]  /*75320*/  STL [R1+0xe80], R44 ;  /* 0x000e802c01007387 */ /* 0x000fe80000100800 */
[----:B------:R-:W4:Y:S04]  /*75330*/  LDL.LU R27, [R1+0x1000] ;  /* 0x00100000011b7983 */ /* 0x000f280000300800 */
[----:B------:R1:W-:Y:S04]  /*75340*/  LDGSTS.E [R21+0x4d000], [R24.64], P0 ;  /* 0x4d00000018157fae */ /* 0x0003e80008121844 */
[----:B------:R2:W-:Y:S01]  /*75350*/  STL [R1+0xec4], R26 ;  /* 0x000ec41a01007387 */ /* 0x0005e20000100800 */
[----:B-1----:R-:W-:-:S02]  /*75360*/  IMAD.MOV.U32 R24, RZ, RZ, R26 ;  /* 0x000000ffff187224 */ /* 0x002fc400078e001a */
[----:B--2---:R-:W-:-:S04]  /*75370*/  IMAD.X R39, R39, 0x1, R2, P1 ;  /* 0x0000000127277824 */ /* 0x004fc800008e0602 */
[----:B------:R-:W-:Y:S01]  /*75380*/  IMAD.MOV.U32 R25, RZ, RZ, R39 ;  /* 0x000000ffff197224 */ /* 0x000fe200078e0027 */
[----:B------:R-:W-:Y:S01]  /*75390*/  STL [R1+0xec0], R39 ;  /* 0x000ec02701007387 */ /* 0x000fe20000100800 */
[----:B---3--:R-:W-:-:S03]  /*753a0*/  IADD3.X R30, R30, R2, RZ, P2, !PT ;  /* 0x000000021e1e7210 */ /* 0x008fc600017fe4ff */
[----:B------:R-:W-:Y:S04]  /*753b0*/  STL [R1+0xf04], R28 ;  /* 0x000f041c01007387 */ /* 0x000fe80000100800 */
[----:B------:R-:W2:Y:S04]  /*753c0*/  LDL.LU R26, [R1+0x1044] ;  /* 0x00104400011a7983 */ /* 0x000ea80000300800 */
[----:B------:R1:W-:Y:S04]  /*753d0*/  STL [R1+0xf00], R30 ;  /* 0x000f001e01007387 */ /* 0x0003e80000100800 */
[----:B------:R3:W-:Y:S04]  /*753e0*/  LDGSTS.E [R21+0x4e000], [R24.64], P0 ;  /* 0x4e00000018157fae */ /* 0x0007e80008121844 */
[----:B------:R-:W2:Y:S01]  /*753f0*/  LDL.LU R42, [R1+0x1084] ;  /* 0x00108400012a7983 */ /* 0x000ea20000300800 */
[----:B---3--:R-:W-:-:S03]  /*75400*/  MOV R25, R30 ;  /* 0x0000001e00197202 */ /* 0x008fc60000000f00 */
[----:B-1----:R-:W3:Y:S04]  /*75410*/  LDL.LU R30, [R1+0x1040] ;  /* 0x00104000011e7983 */ /* 0x002ee80000300800 */
[----:B------:R-:W3:Y:S01]  /*75420*/  LDL.LU R44, [R1+0x1080] ;  /* 0x00108000012c7983 */ /* 0x000ee20000300800 */
[----:B------:R-:W-:-:S03]  /*75430*/  IMAD.MOV.U32 R24, RZ, RZ, R28 ;  /* 0x000000ffff187224 */ /* 0x000fc600078e001c */
[----:B------:R-:W3:Y:S01]  /*75440*/  LDL.LU R28, [R1+0x10c4] ;  /* 0x0010c400011c7983 */ /* 0x000ee20000300800 */
[----:B----4-:R-:W-:-:S03]  /*75450*/  IADD3 R29, P1, R29, R31, RZ ;  /* 0x0000001f1d1d7210 */ /* 0x010fc60007f3e0ff */
[----:B------:R-:W4:Y:S04]  /*75460*/  LDL.LU R39, [R1+0x1104] ;  /* 0x0011040001277983 */ /* 0x000f280000300800 */
[----:B------:R1:W-:Y:S01]  /*75470*/  STL [R1+0xf44], R29 ;  /* 0x000f441d01007387 */ /* 0x0003e20000100800 */
[----:B------:R-:W-:-:S03]  /*75480*/  IADD3 R36, P2, R36, R31, RZ ;  /* 0x0000001f24247210 */ /* 0x000fc60007f5e0ff */
[----:B------:R1:W-:Y:S01]  /*75490*/  LDGSTS.E [R21+0x4f000], [R24.64], P0 ;  /* 0x4f00000018157fae */ /* 0x0003e20008121844 */
[----:B------:R-:W-:-:S05]  /*754a0*/  IMAD.X R43, R43, 0x1, R2, P1 ;  /* 0x000000012b2b7824 */ /* 0x000fca00008e0602 */
[----:B------:R1:W-:Y:S01]  /*754b0*/  STL [R1+0xf40], R43 ;  /* 0x000f402b01007387 */ /* 0x0003e20000100800 */
[----:B------:R-:W-:Y:S02]  /*754c0*/  IMAD.X R37, R37, 0x1, R2, P2 ;  /* 0x0000000125257824 */ /* 0x000fe400010e0602 */
[----:B-1----:R-:W-:Y:S01]  /*754d0*/  IMAD.MOV.U32 R24, RZ, RZ, R29 ;  /* 0x000000ffff187224 */ /* 0x002fe200078e001d */
[----:B------:R1:W-:Y:S04]  /*754e0*/  STL [R1+0xf84], R36 ;  /* 0x000f842401007387 */ /* 0x0003e80000100800 */
[----:B------:R-:W4:Y:S01]  /*754f0*/  LDL.LU R29, [R1+0x10c0] ;  /* 0x0010c000011d7983 */ /* 0x000f220000300800 */
[----:B------:R-:W-:-:S03]  /*75500*/  MOV R25, R43 ;  /* 0x0000002b00197202 */ /* 0x000fc60000000f00 */
[----:B------:R-:W-:Y:S04]  /*75510*/  STL [R1+0xf80], R37 ;  /* 0x000f802501007387 */ /* 0x000fe80000100800 */
[----:B------:R-:W4:Y:S01]  /*75520*/  LDL.LU R43, [R1+0x1100] ;  /* 0x00110000012b7983 */ /* 0x000f220000300800 */
[----:B------:R-:W-:-:S03]  /*75530*/  IADD3 R34, P1, R34, R31, RZ ;  /* 0x0000001f22227210 */ /* 0x000fc60007f3e0ff */
[----:B------:R1:W-:Y:S01]  /*75540*/  LDGSTS.E [R21+0x50000], [R24.64], P0 ;  /* 0x5000000018157fae */ /* 0x0003e20008121844 */
[----:B------:R-:W-:-:S03]  /*75550*/  IADD3 R3, P2, R3, R31, RZ ;  /* 0x0000001f03037210 */ /* 0x000fc60007f5e0ff */
[----:B------:R1:W-:Y:S02]  /*75560*/  STL [R1+0xfc4], R34 ;  /* 0x000fc42201007387 */ /* 0x0003e40000100800 */
[----:B-1----:R-:W-:Y:S02]  /*75570*/  IMAD.MOV.U32 R24, RZ, RZ, R36 ;  /* 0x000000ffff187224 */ /* 0x002fe400078e0024 */
[----:B------:R-:W-:-:S05]  /*75580*/  IMAD.MOV.U32 R25, RZ, RZ, R37 ;  /* 0x000000ffff197224 */ /* 0x000fca00078e0025 */
[----:B------:R1:W-:Y:S01]  /*75590*/  LDGSTS.E [R21+0x51000], [R24.64], P0 ;  /* 0x5100000018157fae */ /* 0x0003e20008121844 */
[----:B------:R-:W-:Y:S02]  /*755a0*/  IMAD.X R35, R35, 0x1, R2, P1 ;  /* 0x0000000123237824 */ /* 0x000fe400008e0602 */
[----:B-1----:R-:W-:Y:S02]  /*755b0*/  IMAD.MOV.U32 R24, RZ, RZ, R34 ;  /* 0x000000ffff187224 */ /* 0x002fe400078e0022 */
[----:B------:R-:W-:Y:S01]  /*755c0*/  IMAD.MOV.U32 R25, RZ, RZ, R35 ;  /* 0x000000ffff197224 */ /* 0x000fe200078e0023 */
[----:B------:R1:W-:Y:S01]  /*755d0*/  STL [R1+0xfc0], R35 ;  /* 0x000fc02301007387 */ /* 0x0003e20000100800 */
[----:B------:R-:W-:-:S03]  /*755e0*/  IADD3.X R27, R27, R2, RZ, P2, !PT ;  /* 0x000000021b1b7210 */ /* 0x000fc600017fe4ff */
[----:B------:R-:W-:Y:S04]  /*755f0*/  STL [R1+0x1004], R3 ;  /* 0x0010040301007387 */ /* 0x000fe80000100800 */
[----:B------:R-:W4:Y:S04]  /*75600*/  LDL.LU R36, [R1+0x1144] ;  /* 0x0011440001247983 */ /* 0x000f280000300800 */
[----:B------:R1:W-:Y:S04]  /*75610*/  STL [R1+0x1000], R27 ;  /* 0x0010001b01007387 */ /* 0x0003e80000100800 */
[----:B------:R-:W4:Y:S04]  /*75620*/  LDL.LU R34, [R1+0x1184] ;  /* 0x0011840001227983 */ /* 0x000f280000300800 */
[----:B------:R1:W-:Y:S04]  /*75630*/  LDGSTS.E [R21+0x52000], [R24.64], P0 ;  /* 0x5200000018157fae */ /* 0x0003e80008121844 */
[----:B------:R-:W4:Y:S04]  /*75640*/  LDL.LU R37, [R1+0x1140] ;  /* 0x0011400001257983 */ /* 0x000f280000300800 */
[----:B-1----:R-:W4:Y:S01]  /*75650*/  LDL.LU R35, [R1+0x1180] ;  /* 0x0011800001237983 */ /* 0x002f220000300800 */
[----:B------:R-:W-:Y:S01]  /*75660*/  IMAD.MOV.U32 R24, RZ, RZ, R3 ;  /* 0x000000ffff187224 */ /* 0x000fe200078e0003 */
[----:B------:R-:W-:-:S02]  /*75670*/  MOV R25, R27 ;  /* 0x0000001b00197202 */ /* 0x000fc40000000f00 */
[----:B------:R-:W4:Y:S04]  /*75680*/  LDL.LU R27, [R1+0x11c4] ;  /* 0x0011c400011b7983 */ /* 0x000f280000300800 */
[----:B------:R-:W4:Y:S04]  /*75690*/  LDL.LU R3, [R1+0x1204] ;  /* 0x0012040001037983 */ /* 0x000f280000300800 */
[----:B------:R1:W-:Y:S01]  /*756a0*/  LDGSTS.E [R21+0x53000], [R24.64], P0 ;  /* 0x5300000018157fae */ /* 0x0003e20008121844 */
[----:B--2---:R-:W-:-:S05]  /*756b0*/  IADD3 R26, P1, R26, R31, RZ ;  /* 0x0000001f1a1a7210 */ /* 0x004fca0007f3e0ff */
[----:B------:R-:W-:Y:S01]  /*756c0*/  STL [R1+0x1044], R26 ;  /* 0x0010441a01007387 */ /* 0x000fe20000100800 */
[----:B------:R-:W-:Y:S01]  /*756d0*/  IADD3 R42, P2, R42, R31, RZ ;  /* 0x0000001f2a2a7210 */ /* 0x000fe20007f5e0ff */
[----:B---3--:R-:W-:-:S05]  /*756e0*/  IMAD.X R30, R30, 0x1, R2, P1 ;  /* 0x000000011e1e7824 */ /* 0x008fca00008e0602 */
[----:B------:R2:W-:Y:S01]  /*756f0*/  STL [R1+0x1040], R30 ;  /* 0x0010401e01007387 */ /* 0x0005e20000100800 */
[----:B-1----:R-:W-:Y:S01]  /*75700*/  MOV R25, R30 ;  /* 0x0000001e00197202 */ /* 0x002fe20000000f00 */
[----:B------:R-:W-:Y:S02]  /*75710*/  IMAD.X R44, R44, 0x1, R2, P2 ;  /* 0x000000012c2c7824 */ /* 0x000fe400010e0602 */
[----:B------:R-:W-:Y:S01]  /*75720*/  STL [R1+0x1084], R42 ;  /* 0x0010842a01007387 */ /* 0x000fe20000100800 */
[----:B------:R-:W-:-:S03]  /*75730*/  IMAD.MOV.U32 R24, RZ, RZ, R26 ;  /* 0x000000ffff187224 */ /* 0x000fc600078e001a */
[----:B--2---:R-:W2:Y:S04]  /*75740*/  LDL.LU R30, [R1+0x11c0] ;  /* 0x0011c000011e7983 */ /* 0x004ea80000300800 */
[----:B------:R-:W-:Y:S04]  /*75750*/  STL [R1+0x1080], R44 ;  /* 0x0010802c01007387 */ /* 0x000fe80000100800 */
[----:B------:R-:W3:Y:S01]  /*75760*/  LDL.LU R26, [R1+0x1200] ;  /* 0x00120000011a7983 */ /* 0x000ee20000300800 */
[----:B------:R-:W-:-:S03]  /*75770*/  IADD3 R28, P1, R28, R31, RZ ;  /* 0x0000001f1c1c7210 */ /* 0x000fc60007f3e0ff */
[----:B------:R1:W-:Y:S01]  /*75780*/  LDGSTS.E [R21+0x54000], [R24.64], P0 ;  /* 0x5400000018157fae */ /* 0x0003e20008121844 */
[----:B----4-:R-:W-:-:S03]  /*75790*/  IADD3 R39, P2, R39, R31, RZ ;  /* 0x0000001f27277210 */ /* 0x010fc60007f5e0ff */
[----:B------:R-:W-:Y:S01]  /*757a0*/  STL [R1+0x10c4], R28 ;  /* 0x0010c41c01007387 */ /* 0x000fe20000100800 */
[----:B------:R-:W-:Y:S02]  /*757b0*/  IMAD.X R29, R29, 0x1, R2, P1 ;  /* 0x000000011d1d7824 */ /* 0x000fe400008e0602 */
[----:B-1----:R-:W-:Y:S02]  /*757c0*/  IMAD.MOV.U32 R24, RZ, RZ, R42 ;  /* 0x000000ffff187224 */ /* 0x002fe400078e002a */
[----:B------:R-:W-:Y:S01]  /*757d0*/  IMAD.MOV.U32 R25, RZ, RZ, R44 ;  /* 0x000000ffff197224 */ /* 0x000fe200078e002c */
[----:B------:R1:W-:Y:S04]  /*757e0*/  STL [R1+0x10c0], R29 ;  /* 0x0010c01d01007387 */ /* 0x0003e80000100800 */
[----:B------:R4:W-:Y:S01]  /*757f0*/  LDGSTS.E [R21+0x55000], [R24.64], P0 ;  /* 0x5500000018157fae */ /* 0x0009e20008121844 */
[----:B------:R-:W-:-:S03]  /*75800*/  IADD3.X R43, R43, R2, RZ, P2, !PT ;  /* 0x000000022b2b7210 */ /* 0x000fc600017fe4ff */
[----:B------:R-:W-:Y:S01]  /*75810*/  STL [R1+0x1104], R39 ;  /* 0x0011042701007387 */ /* 0x000fe20000100800 */
[----:B----4-:R-:W-:Y:S02]  /*75820*/  IMAD.MOV.U32 R24, RZ, RZ, R28 ;  /* 0x000000ffff187224 */ /* 0x010fe400078e001c */
[----:B------:R-:W-:Y:S02]  /*75830*/  IMAD.MOV.U32 R25, RZ, RZ, R29 ;  /* 0x000000ffff197224 */ /* 0x000fe400078e001d */
[----:B-1----:R-:W4:Y:S04]  /*75840*/  LDL.LU.64 R28, [R1+0xaf0] ;  /* 0x000af000011c7983 */ /* 0x002f280000300a00 */
[----:B------:R1:W-:Y:S04]  /*75850*/  STL [R1+0x1100], R43 ;  /* 0x0011002b01007387 */ /* 0x0003e80000100800 */
[----:B------:R-:W4:Y:S04]  /*75860*/  LDL.LU R42, [R1+0x1244] ;  /* 0x00124400012a7983 */ /* 0x000f280000300800 */
[----:B------:R-:W4:Y:S04]  /*75870*/  LDL.LU.64 R52, [R1+0xac0] ;  /* 0x000ac00001347983 */ /* 0x000f280000300a00 */
[----:B------:R1:W-:Y:S04]  /*75880*/  LDGSTS.E [R21+0x56000], [R24.64], P0 ;  /* 0x5600000018157fae */ /* 0x0003e80008121844 */
[----:B------:R-:W4:Y:S01]  /*75890*/  LDL.LU.64 R50, [R1+0xa90] ;  /* 0x000a900001327983 */ /* 0x000f220000300a00 */
[----:B-1----:R-:W-:-:S03]  /*758a0*/  MOV R25, R43 ;  /* 0x0000002b00197202 */ /* 0x002fc60000000f00 */
[----:B------:R-:W4:Y:S01]  /*758b0*/  LDL.LU R43, [R1+0x1240] ;  /* 0x00124000012b7983 */ /* 0x000f220000300800 */
[-C--:B------:R-:W-:Y:S01]  /*758c0*/  IADD3 R36, P1, R36, R31.reuse, RZ ;  /* 0x0000001f24247210 */ /* 0x080fe20007f3e0ff */
[----:B------:R-:W-:Y:S01]  /*758d0*/  IMAD.MOV.U32 R24, RZ, RZ, R39 ;  /* 0x000000ffff187224 */ /* 0x000fe200078e0027 */
[----:B------:R-:W-:-:S03]  /*758e0*/  IADD3 R34, P2, R34, R31, RZ ;  /* 0x0000001f22227210 */ /* 0x000fc60007f5e0ff */
[----:B------:R1:W-:Y:S04]  /*758f0*/  STL [R1+0x1144], R36 ;  /* 0x0011442401007387 */ /* 0x0003e80000100800 */
[----:B------:R1:W-:Y:S01]  /*75900*/  LDGSTS.E [R21+0x57000], [R24.64], P0 ;  /* 0x5700000018157fae */ /* 0x0003e20008121844 */
[--C-:B------:R-:W-:Y:S02]  /*75910*/  IMAD.X R37, R37, 0x1, R2.reuse, P1 ;  /* 0x0000000125257824 */ /* 0x100fe400008e0602 */
[----:B------:R-:W-:-:S03]  /*75920*/  IMAD.X R35, R35, 0x1, R2, P2 ;  /* 0x0000000123237824 */ /* 0x000fc600010e0602 */
[----:B------:R-:W-:Y:S01]  /*75930*/  STL [R1+0x1140], R37 ;  /* 0x0011402501007387 */ /* 0x000fe20000100800 */
[----:B------:R-:W-:-:S03]  /*75940*/  IADD3 R27, P1, R27, R31, RZ ;  /* 0x0000001f1b1b7210 */ /* 0x000fc60007f3e0ff */
[----:B------:R-:W-:Y:S01]  /*75950*/  STL [R1+0x1184], R34 ;  /* 0x0011842201007387 */ /* 0x000fe20000100800 */
[----:B-1----:R-:W-:Y:S01]  /*75960*/  IMAD.MOV.U32 R24, RZ, RZ, R36 ;  /* 0x000000ffff187224 */ /* 0x002fe200078e0024 */
[----:B------:R-:W-:Y:S02]  /*75970*/  IADD3 R3, P2, R3, R31, RZ ;  /* 0x0000001f03037210 */ /* 0x000fe40007f5e0ff */
[----:B------:R1:W-:Y:S04]  /*75980*/  STL [R1+0x1180], R35 ;  /* 0x0011802301007387 */ /* 0x0003e80000100800 */
[----:B------:R-:W4:Y:S04]  /*75990*/  LDL.LU R36, [R1+0xb48] ;  /* 0x000b480001247983 */ /* 0x000f280000300800 */
[----:B------:R-:W4:Y:S04]  /*759a0*/  LDL.LU R44, [R1+0xb88] ;  /* 0x000b8800012c7983 */ /* 0x000f280000300800 */
[----:B------:R-:W-:Y:S01]  /*759b0*/  STL [R1+0x11c4], R27 ;  /* 0x0011c41b01007387 */ /* 0x000fe20000100800 */
[----:B--2---:R-:W-:-:S05]  /*759c0*/  IMAD.X R30, R30, 0x1, R2, P1 ;  /* 0x000000011e1e7824 */ /* 0x004fca00008e0602 */
[----:B------:R-:W-:Y:S01]  /*759d0*/  STL [R1+0x11c0], R30 ;  /* 0x0011c01e01007387 */ /* 0x000fe20000100800 */
[----:B---3--:R-:W-:-:S03]  /*759e0*/  IADD3.X R26, R26, R2, RZ, P2, !PT ;  /* 0x000000021a1a7210 */ /* 0x008fc600017fe4ff */
[----:B------:R-:W-:Y:S04]  /*759f0*/  STL [R1+0x1204], R3 ;  /* 0x0012040301007387 */ /* 0x000fe80000100800 */
[----:B------:R-:W2:Y:S04]  /*75a00*/  LDL.LU R46, [R1+0xb44] ;  /* 0x000b4400012e7983 */ /* 0x000ea80000300800 */
[----:B------:R4:W-:Y:S04]  /*75a10*/  STL [R1+0x1200], R26 ;  /* 0x0012001a01007387 */ /* 0x0009e80000100800 */
[----:B------:R-:W3:Y:S01]  /*75a20*/  LDL.LU R45, [R1+0xb84] ;  /* 0x000b8400012d7983 */ /* 0x000ee20000300800 */
[----:B------:R-:W-:-:S05]  /*75a30*/  MOV R25, R37 ;  /* 0x0000002500197202 */ /* 0x000fca0000000f00 */
[----:B------:R1:W-:Y:S02]  /*75a40*/  LDGSTS.E [R21+0x58000], [R24.64], P0 ;  /* 0x5800000018157fae */ /* 0x0003e40008121844 */
[----:B-1----:R-:W-:Y:S02]  /*75a50*/  IMAD.MOV.U32 R24, RZ, RZ, R34 ;  /* 0x000000ffff187224 */ /* 0x002fe400078e0022 */
[----:B------:R-:W-:Y:S02]  /*75a60*/  IMAD.MOV.U32 R25, RZ, RZ, R35 ;  /* 0x000000ffff197224 */ /* 0x000fe400078e0023 */
[----:B------:R-:W3:Y:S04]  /*75a70*/  LDL.LU R35, [R1+0xbc4] ;  /* 0x000bc40001237983 */ /* 0x000ee80000300800 */
[----:B------:R1:W-:Y:S04]  /*75a80*/  LDGSTS.E [R21+0x59000], [R24.64], P0 ;  /* 0x5900000018157fae */ /* 0x0003e80008121844 */
[----:B------:R-:W3:Y:S04]  /*75a90*/  LDL.LU R34, [R1+0xbc8] ;  /* 0x000bc80001227983 */ /* 0x000ee80000300800 */
[----:B------:R-:W3:Y:S01]  /*75aa0*/  LDL.LU R39, [R1+0xc08] ;  /* 0x000c080001277983 */ /* 0x000ee20000300800 */
[----:B-1----:R-:W-:-:S03]  /*75ab0*/  IMAD.MOV.U32 R24, RZ, RZ, R27 ;  /* 0x000000ffff187224 */ /* 0x002fc600078e001b */
[----:B------:R-:W3:Y:S01]  /*75ac0*/  LDL.LU R37, [R1+0xc0c] ;  /* 0x000c0c0001257983 */ /* 0x000ee20000300800 */
[----:B------:R-:W-:-:S05]  /*75ad0*/  IMAD.MOV.U32 R25, RZ, RZ, R30 ;  /* 0x000000ffff197224 */ /* 0x000fca00078e001e */
[----:B------:R1:W-:Y:S02]  /*75ae0*/  LDGSTS.E [R21+0x5a000], [R24.64], P0 ;  /* 0x5a00000018157fae */ /* 0x0003e40008121844 */
[----:B-1----:R-:W-:Y:S02]  /*75af0*/  MOV R25, R26 ;  /* 0x0000001a00197202 */ /* 0x002fe40000000f00 */
[-C--:B----4-:R-:W-:Y:S01]  /*75b00*/  IADD3 R26, P1, R28, R31.reuse, RZ ;  /* 0x0000001f1c1a7210 */ /* 0x090fe20007f3e0ff */
[----:B------:R-:W-:Y:S01]  /*75b10*/  IMAD.MOV.U32 R24, RZ, RZ, R3 ;  /* 0x000000ffff187224 */ /* 0x000fe200078e0003 */
[----:B------:R-:W-:-:S03]  /*75b20*/  IADD3 R28, P2, R52, R31, RZ ;  /* 0x0000001f341c7210 */ /* 0x000fc60007f5e0ff */
[--C-:B------:R-:W-:Y:S01]  /*75b30*/  IMAD.X R3, R29, 0x1, R2.reuse, P1 ;  /* 0x000000011d037824 */ /* 0x100fe200008e0602 */
[-C--:B------:R-:W-:Y:S01]  /*75b40*/  IADD3 R42, P1, R42, R31.reuse, RZ ;  /* 0x0000001f2a2a7210 */ /* 0x080fe20007f3e0ff */
[--C-:B------:R-:W-:Y:S01]  /*75b50*/  IMAD.X R27, R53, 0x1, R2.reuse, P2 ;  /* 0x00000001351b7824 */ /* 0x100fe200010e0602 */
[----:B------:R1:W-:Y:S03]  /*75b60*/  LDGSTS.E [R21+0x5b000], [R24.64], P0 ;  /* 0x5b00000018157fae */ /* 0x0003e60008121844 */
[----:B------:R-:W-:Y:S01]  /*75b70*/  IMAD.X R43, R43, 0x1, R2, P1 ;  /* 0x000000012b2b7824 */ /* 0x000fe200008e0602 */
[----:B------:R-:W-:Y:S01]  /*75b80*/  IADD3 R30, P1, R50, R31, RZ ;  /* 0x0000001f321e7210 */ /* 0x000fe20007f3e0ff */
[----:B------:R4:W-:Y:S01]  /*75b90*/  STL [R1+0x1244], R42 ;  /* 0x0012442a01007387 */ /* 0x0009e20000100800 */
[----:B------:R-:W-:Y:S01]  /*75ba0*/  IMAD.MOV.U32 R52, RZ, RZ, R26 ;  /* 0x000000ffff347224 */ /* 0x000fe200078e001a */
[----:B------:R-:W-:-:S02]  /*75bb0*/  MOV R53, R3 ;  /* 0x0000000300357202 */ /* 0x000fc40000000f00 */
[----:B------:R4:W-:Y:S01]  /*75bc0*/  STL [R1+0x1240], R43 ;  /* 0x0012402b01007387 */ /* 0x0009e20000100800 */
[----:B------:R-:W-:Y:S01]  /*75bd0*/  IADD3.X R29, R51, R2, RZ, P1, !PT ;  /* 0x00000002331d7210 */ /* 0x000fe20000ffe4ff */
[----:B-1----:R-:W-:Y:S02]  /*75be0*/  IMAD.MOV.U32 R24, RZ, RZ, R42 ;  /* 0x000000ffff187224 */ /* 0x002fe400078e002a */
[----:B------:R-:W-:Y:S02]  /*75bf0*/  IMAD.MOV.U32 R25, RZ, RZ, R43 ;  /* 0x000000ffff197224 */ /* 0x000fe400078e002b */
[----:B----4-:R-:W-:Y:S02]  /*75c00*/  IMAD.MOV.U32 R42, RZ, RZ, R28 ;  /* 0x000000ffff2a7224 */ /* 0x010fe400078e001c */
[----:B------:R-:W-:Y:S01]  /*75c10*/  IMAD.MOV.U32 R43, RZ, RZ, R27 ;  /* 0x000000ffff2b7224 */ /* 0x000fe200078e001b */
[----:B------:R-:W-:Y:S01]  /*75c20*/  MOV R51, R29 ;  /* 0x0000001d00337202 */ /* 0x000fe20000000f00 */
[----:B------:R-:W-:Y:S01]  /*75c30*/  IMAD.MOV.U32 R50, RZ, RZ, R30 ;  /* 0x000000ffff327224 */ /* 0x000fe200078e001e */
[----:B------:R-:W-:Y:S04]  /*75c40*/  STL.64 [R1+0xaf0], R52 ;  /* 0x000af03401007387 */ /* 0x000fe80000100a00 */
[----:B------:R1:W-:Y:S04]  /*75c50*/  STL.64 [R1+0xac0], R42 ;  /* 0x000ac02a01007387 */ /* 0x0003e80000100a00 */
[----:B------:R-:W4:Y:S01]  /*75c60*/  LDL.LU R27, [R1+0xc4c] ;  /* 0x000c4c00011b7983 */ /* 0x000f220000300800 */
[----:B------:R-:W-:-:S03]  /*75c70*/  LOP3.LUT R48, R33, 0x7f, RZ, 0xc0, !PT ;  /* 0x0000007f21307812 */ /* 0x000fc600078ec0ff */
[----:B------:R1:W-:Y:S04]  /*75c80*/  LDGSTS.E [R21+0x5c000], [R24.64], P0 ;  /* 0x5c00000018157fae */ /* 0x0003e80008121844 */
[----:B------:R1:W-:Y:S04]  /*75c90*/  LDGSTS.E [R21+0x5d000], [R52.64], P0 ;  /* 0x5d00000034157fae */ /* 0x0003e80008121844 */
[----:B------:R1:W-:Y:S04]  /*75ca0*/  LDGSTS.E [R21+0x5e000], [R42.64], P0 ;  /* 0x5e0000002a157fae */ /* 0x0003e80008121844 */
[----:B------:R-:W-:Y:S01]  /*75cb0*/  STL.64 [R1+0xa90], R50 ;  /* 0x000a903201007387 */ /* 0x000fe20000100a00 */
[----:B------:R-:W-:-:S02]  /*75cc0*/  IADD3 R36, P1, R36, R31, RZ ;  /* 0x0000001f24247210 */ /* 0x000fc40007f3e0ff */
[----:B------:R-:W-:Y:S01]  /*75cd0*/  IADD3 R44, P2, R44, R31, RZ ;  /* 0x0000001f2c2c7210 */ /* 0x000fe20007f5e0ff */
[----:B------:R-:W-:Y:S01]  /*75ce0*/  IMAD.SHL.U32 R48, R48, 0x4, RZ ;  /* 0x0000000430307824 */ /* 0x000fe200078e00ff */
[----:B------:R2:W-:Y:S04]  /*75cf0*/  LDGSTS.E [R21+0x5f000], [R50.64], P0 ;  /* 0x5f00000032157fae */ /* 0x0005e80008121844 */
[----:B-1----:R-:W4:Y:S04]  /*75d00*/  LDL.LU R42, [R1+0xc8c] ;  /* 0x000c8c00012a7983 */ /* 0x002f280000300800 */
[----:B------:R-:W4:Y:S04]  /*75d10*/  LDL.LU R33, [R1+0xc48] ;  /* 0x000c480001217983 */ /* 0x000f280000300800 */
[----:B------:R-:W4:Y:S04]  /*75d20*/  LDL.LU R43, [R1+0xc88] ;  /* 0x000c8800012b7983 */ /* 0x000f280000300800 */
[----:B------:R1:W-:Y:S01]  /*75d30*/  STL [R1+0xb48], R36 ;  /* 0x000b482401007387 */ /* 0x0003e20000100800 */
[----:B------:R-:W-:-:S02]  /*75d40*/  IMAD.MOV.U32 R24, RZ, RZ, R36 ;  /* 0x000000ffff187224 */ /* 0x000fc400078e0024 */
[----:B--2---:R-:W-:-:S05]  /*75d50*/  IMAD.X R46, R46, 0x1, R2, P1 ;  /* 0x000000012e2e7824 */ /* 0x004fca00008e0602 */
[----:B------:R-:W-:Y:S01]  /*75d60*/  STL [R1+0xb44], R46 ;  /* 0x000b442e01007387 */ /* 0x000fe20000100800 */
[----:B---3--:R-:W-:-:S03]  /*75d70*/  IMAD.X R45, R45, 0x1, R2, P2 ;  /* 0x000000012d2d7824 */ /* 0x008fc600010e0602 */
[----:B------:R-:W-:Y:S04]  /*75d80*/  STL [R1+0xb88], R44 ;  /* 0x000b882c01007387 */ /* 0x000fe80000100800 */
[----:B------:R-:W2:Y:S04]  /*75d90*/  LDL.LU R26, [R1+0xccc] ;  /* 0x000ccc00011a7983 */ /* 0x000ea80000300800 */
[----:B------:R-:W-:Y:S04]  /*75da0*/  STL [R1+0xb84], R45 ;  /* 0x000b842d01007387 */ /* 0x000fe80000100800 */
[----:B------:R-:W3:Y:S04]  /*75db0*/  LDL.LU R28, [R1+0xd0c] ;  /* 0x000d0c00011c7983 */ /* 0x000ee80000300800 */
[----:B-1----:R-:W3:Y:S04]  /*75dc0*/  LDL.LU R36, [R1+0xcc8] ;  /* 0x000cc80001247983 */ /* 0x002ee80000300800 */
[----:B------:R-:W3:Y:S01]  /*75dd0*/  LDL.LU R30, [R1+0xd08] ;  /* 0x000d0800011e7983 */ /* 0x000ee20000300800 */
[----:B------:R-:W-:Y:S01]  /*75de0*/  LOP3.LUT R47, R48, 0x10, RZ, 0x3c, !PT ;  /* 0x00000010302f7812 */ /* 0x000fe200078e3cff */
[----:B------:R-:W-:-:S03]  /*75df0*/  IMAD.MOV.U32 R25, RZ, RZ, R46 ;  /* 0x000000ffff197224 */ /* 0x000fc600078e002e */
[----:B------:R-:W-:Y:S02]  /*75e00*/  LEA R3, R40, R47, 0x11 ;  /* 0x0000002f28037211 */ /* 0x000fe400078e88ff */
[----:B------:R-:W-:-:S03]  /*75e10*/  IADD3 R34, P1, R34, R31, RZ ;  /* 0x0000001f22227210 */ /* 0x000fc60007f3e0ff */
[----:B------:R1:W-:Y:S02]  /*75e20*/  LDGSTS.E [R3+0x40200], [R24.64], P0 ;  /* 0x4020000018037fae */ /* 0x0003e40008121844 */
[----:B------:R-:W-:Y:S01]  /*75e30*/  IMAD.X R35, R35, 0x1, R2, P1 ;  /* 0x0000000123237824 */ /* 0x000fe200008e0602 */
[----:B------:R-:W-:Y:S01]  /*75e40*/  IADD3 R37, P2, R37, R31, RZ ;  /* 0x0000001f25257210 */ /* 0x000fe20007f5e0ff */
[----:B-1----:R-:W-:Y:S01]  /*75e50*/  IMAD.MOV.U32 R24, RZ, RZ, R44 ;  /* 0x000000ffff187224 */ /* 0x002fe200078e002c */
[----:B------:R-:W-:Y:S01]  /*75e60*/  MOV R25, R45 ;  /* 0x0000002d00197202 */ /* 0x000fe20000000f00 */
[----:B------:R1:W-:Y:S02]  /*75e70*/  STL [R1+0xbc8], R34 ;  /* 0x000bc82201007387 */ /* 0x0003e40000100800 */
[----:B------:R-:W-:Y:S02]  /*75e80*/  IMAD.X R39, R39, 0x1, R2, P2 ;  /* 0x0000000127277824 */ /* 0x000fe400010e0602 */
[----:B------:R1:W-:Y:S04]  /*75e90*/  LDGSTS.E [R3+0x41200], [R24.64], P0 ;  /* 0x4120000018037fae */ /* 0x0003e80008121844 */
[----:B------:R1:W-:Y:S04]  /*75ea0*/  STL [R1+0xbc4], R35 ;  /* 0x000bc42301007387 */ /* 0x0003e80000100800 */
[----:B------:R-:W-:Y:S01]  /*75eb0*/  STL [R1+0xc0c], R37 ;  /* 0x000c0c2501007387 */ /* 0x000fe20000100800 */
[----:B-1----:R-:W-:Y:S01]  /*75ec0*/  IMAD.MOV.U32 R24, RZ, RZ, R34 ;  /* 0x000000ffff187224 */ /* 0x002fe200078e0022 */
[----:B------:R-:W-:-:S02]  /*75ed0*/  MOV R25, R35 ;  /* 0x0000002300197202 */ /* 0x000fc40000000f00 */
[----:B------:R-:W3:Y:S04]  /*75ee0*/  LDL.LU R34, [R1+0xd4c] ;  /* 0x000d4c0001227983 */ /* 0x000ee80000300800 */
[----:B------:R1:W-:Y:S04]  /*75ef0*/  STL [R1+0xc08], R39 ;  /* 0x000c082701007387 */ /* 0x0003e80000100800 */
[----:B------:R1:W-:Y:S04]  /*75f00*/  LDGSTS.E [R3+0x42200], [R24.64], P0 ;  /* 0x4220000018037fae */ /* 0x0003e80008121844 */
[----:B------:R-:W3:Y:S01]  /*75f10*/  LDL.LU R35, [R1+0xd8c] ;  /* 0x000d8c0001237983 */ /* 0x000ee20000300800 */
[----:B-1----:R-:W-:-:S03]  /*75f20*/  IMAD.MOV.U32 R25, RZ, RZ, R39 ;  /* 0x000000ffff197224 */ /* 0x002fc600078e0027 */
[----:B------:R-:W3:Y:S01]  /*75f30*/  LDL.LU R39, [R1+0xd48] ;  /* 0x000d480001277983 */ /* 0x000ee20000300800 */
[----:B------:R-:W-:-:S03]  /*75f40*/  IMAD.MOV.U32 R24, RZ, RZ, R37 ;  /* 0x000000ffff187224 */ /* 0x000fc600078e0025 */
[----:B------:R-:W3:Y:S04]  /*75f50*/  LDL.LU R37, [R1+0xd88] ;  /* 0x000d880001257983 */ /* 0x000ee80000300800 */
[----:B------:R-:W3:Y:S01]  /*75f60*/  LDL.LU R29, [R1+0xdcc] ;  /* 0x000dcc00011d7983 */ /* 0x000ee20000300800 */
[----:B----4-:R-:W-:-:S03]  /*75f70*/  IADD3 R27, P1, R27, R31, RZ ;  /* 0x0000001f1b1b7210 */ /* 0x010fc60007f3e0ff */
[----:B------:R-:W4:Y:S04]  /*75f80*/  LDL.LU R21, [R1+0xe0c] ;  /* 0x000e0c0001157983 */ /* 0x000f280000300800 */
[----:B------:R-:W-:Y:S04]  /*75f90*/  STL [R1+0xc4c], R27 ;  /* 0x000c4c1b01007387 */ /* 0x000fe80000100800 */
[----:B------:R1:W-:Y:S01]  /*75fa0*/  LDGSTS.E [R3+0x43200], [R24.64], P0 ;  /* 0x4320000018037fae */ /* 0x0003e20008121844 */
[----:B------:R-:W-:Y:S01]  /*75fb0*/  IADD3 R42, P2, R42, R31, RZ ;  /* 0x0000001f2a2a7210 */ /* 0x000fe20007f5e0ff */
[----:B------:R-:W-:-:S03]  /*75fc0*/  IMAD.X R33, R33, 0x1, R2, P1 ;  /* 0x0000000121217824 */ /* 0x000fc600008e0602 */
[----:B------:R-:W-:Y:S02]  /*75fd0*/  IADD3.X R43, R43, R2, RZ, P2, !PT ;  /* 0x000000022b2b7210 */ /* 0x000fe400017fe4ff */
[----:B------:R1:W-:Y:S02]  /*75fe0*/  STL [R1+0xc48], R33 ;  /* 0x000c482101007387 */ /* 0x0003e40000100800 */
[----:B-1----:R-:W-:Y:S02]  /*75ff0*/  IMAD.MOV.U32 R25, RZ, RZ, R33 ;  /* 0x000000ffff197224 */ /* 0x002fe400078e0021 */
[----:B------:R-:W-:Y:S01]  /*76000*/  STL [R1+0xc8c], R42 ;  /* 0x000c8c2a01007387 */ /* 0x000fe20000100800 */
[----:B------:R-:W-:-:S03]  /*76010*/  IMAD.MOV.U32 R24, RZ, RZ, R27 ;  /* 0x000000ffff187224 */ /* 0x000fc600078e001b */
[----:B------:R-:W4:Y:S04]  /*76020*/  LDL.LU R33, [R1+0xdc8] ;  /* 0x000dc80001217983 */ /* 0x000f280000300800 */
[----:B------:R-:W-:Y:S04]  /*76030*/  STL [R1+0xc88], R43 ;  /* 0x000c882b01007387 */ /* 0x000fe80000100800 */
[----:B------:R-:W4:Y:S04]  /*76040*/  LDL.LU R27, [R1+0xe08] ;  /* 0x000e0800011b7983 */ /* 0x000f280000300800 */
[----:B------:R1:W-:Y:S02]  /*76050*/  LDGSTS.E [R3+0x44200], [R24.64], P0 ;  /* 0x4420000018037fae */ /* 0x0003e40008121844 */
[----:B-1----:R-:W-:Y:S01]  /*76060*/  IMAD.MOV.U32 R24, RZ, RZ, R42 ;  /* 0x000000ffff187224 */ /* 0x002fe200078e002a */
[----:B------:R-:W-:-:S05]  /*76070*/  MOV R25, R43 ;  /* 0x0000002b00197202 */ /* 0x000fca0000000f00 */
[----:B------:R1:W-:Y:S01]  /*76080*/  LDGSTS.E [R3+0x45200], [R24.64], P0 ;  /* 0x4520000018037fae */ /* 0x0003e20008121844 */
[-C--:B--2---:R-:W-:Y:S02]  /*76090*/  IADD3 R26, P1, R26, R31.reuse, RZ ;  /* 0x0000001f1a1a7210 */ /* 0x084fe40007f3e0ff */
[----:B---3--:R-:W-:-:S03]  /*760a0*/  IADD3 R28, P2, R28, R31, RZ ;  /* 0x0000001f1c1c7210 */ /* 0x008fc60007f5e0ff */
[----:B------:R-:W-:Y:S01]  /*760b0*/  IMAD.X R36, R36, 0x1, R2, P1 ;  /* 0x0000000124247824 */ /* 0x000fe200008e0602 */
[----:B------:R2:W-:Y:S01]  /*760c0*/  STL [R1+0xccc], R26 ;  /* 0x000ccc1a01007387 */ /* 0x0005e20000100800 */
[----:B-1----:R-:W-:Y:S02]  /*760d0*/  IMAD.MOV.U32 R24, RZ, RZ, R26 ;  /* 0x000000ffff187224 */ /* 0x002fe400078e001a */
[----:B------:R-:W-:Y:S01]  /*760e0*/  IMAD.X R30, R30, 0x1, R2, P2 ;  /* 0x000000011e1e7824 */ /* 0x000fe200010e0602 */
[----:B------:R-:W-:Y:S01]  /*760f0*/  STL [R1+0xcc8], R36 ;  /* 0x000cc82401007387 */ /* 0x000fe20000100800 */
[----:B------:R-:W-:-:S03]  /*76100*/  MOV R25, R36 ;  /* 0x0000002400197202 */ /* 0x000fc60000000f00 */
[----:B------:R-:W-:Y:S04]  /*76110*/  STL [R1+0xd0c], R28 ;  /* 0x000d0c1c01007387 */ /* 0x000fe80000100800 */
[----:B--2---:R-:W2:Y:S04]  /*76120*/  LDL.LU R26, [R1+0xe4c] ;  /* 0x000e4c00011a7983 */ /* 0x004ea80000300800 */
[----:B------:R1:W-:Y:S04]  /*76130*/  STL [R1+0xd08], R30 ;  /* 0x000d081e01007387 */ /* 0x0003e80000100800 */
[----:B------:R3:W-:Y:S04]  /*76140*/  LDGSTS.E [R3+0x46200], [R24.64], P0 ;  /* 0x4620000018037fae */ /* 0x0007e80008121844 */
[----:B------:R-:W2:Y:S01]  /*76150*/  LDL.LU R42, [R1+0xe8c] ;  /* 0x000e8c00012a7983 */ /* 0x000ea20000300800 */
[----:B---3--:R-:W-:-:S03]  /*76160*/  IMAD.MOV.U32 R25, RZ, RZ, R30 ;  /* 0x000000ffff197224 */ /* 0x008fc600078e001e */
[----:B-1----:R-:W3:Y:S04]  /*76170*/  LDL.LU R30, [R1+0xe48] ;  /* 0x000e4800011e7983 */ /* 0x002ee80000300800 */
[----:B------:R-:W3:Y:S01]  /*76180*/  LDL.LU R43, [R1+0xe88] ;  /* 0x000e8800012b7983 */ /* 0x000ee20000300800 */
[----:B------:R-:W-:-:S03]  /*76190*/  IMAD.MOV.U32 R24, RZ, RZ, R28 ;  /* 0x000000ffff187224 */ /* 0x000fc600078e001c */
[----:B------:R-:W3:Y:S01]  /*761a0*/  LDL.LU R36, [R1+0xecc] ;  /* 0x000ecc0001247983 */ /* 0x000ee20000300800 */
[----:B------:R-:W-:-:S03]  /*761b0*/  IADD3 R34, P1, R34, R31, RZ ;  /* 0x0000001f22227210 */ /* 0x000fc60007f3e0ff */
[----:B------:R-:W3:Y:S04]  /*761c0*/  LDL.LU R28, [R1+0xf0c] ;  /* 0x000f0c00011c7983 */ /* 0x000ee80000300800 */
[----:B------:R-:W-:Y:S04]  /*761d0*/  STL [R1+0xd4c], R34 ;  /* 0x000d4c2201007387 */ /* 0x000fe80000100800 */
[----:B------:R1:W-:Y:S01]  /*761e0*/  LDGSTS.E [R3+0x47200], [R24.64], P0 ;  /* 0x4720000018037fae */ /* 0x0003e20008121844 */
[----:B------:R-:W-:Y:S01]  /*761f0*/  IADD3 R35, P2, R35, R31, RZ ;  /* 0x0000001f23237210 */ /* 0x000fe20007f5e0ff */
[----:B------:R-:W-:-:S03]  /*76200*/  IMAD.X R39, R39, 0x1, R2, P1 ;  /* 0x0000000127277824 */ /* 0x000fc600008e0602 */
[----:B------:R-:W-:Y:S02]  /*76210*/  IADD3.X R37, R37, R2, RZ, P2, !PT ;  /* 0x0000000225257210 */ /* 0x000fe400017fe4ff */
[----:B------:R4:W-:Y:S01]  /*76220*/  STL [R1+0xd48], R39 ;  /* 0x000d482701007387 */ /* 0x0009e20000100800 */
[----:B-1----:R-:W-:Y:S02]  /*76230*/  IMAD.MOV.U32 R24, RZ, RZ, R34 ;  /* 0x000000ffff187224 */ /* 0x002fe400078e0022 */
[----:B------:R-:W-:Y:S01]  /*76240*/  IMAD.MOV.U32 R25, RZ, RZ, R39 ;  /* 0x000000ffff197224 */ /* 0x000fe200078e0027 */
[----:B------:R-:W-:Y:S01]  /*76250*/  STL [R1+0xd8c], R35 ;  /* 0x000d8c2301007387 */ /* 0x000fe20000100800 */
[----:B------:R-:W-:-:S03]  /*76260*/  IADD3 R29, P1, R29, R31, RZ ;  /* 0x0000001f1d1d7210 */ /* 0x000fc60007f3e0ff */
[----:B------:R1:W-:Y:S04]  /*76270*/  LDGSTS.E [R3+0x48200], [R24.64], P0 ;  /* 0x4820000018037fae */ /* 0x0003e80008121844 */
[----:B----4-:R-:W4:Y:S04]  /*76280*/  LDL.LU R39, [R1+0xec8] ;  /* 0x000ec80001277983 */ /* 0x010f280000300800 */
[----:B------:R-:W-:Y:S01]  /*76290*/  STL [R1+0xd88], R37 ;  /* 0x000d882501007387 */ /* 0x000fe20000100800 */
[----:B------:R-:W-:-:S03]  /*762a0*/  IADD3 R21, P2, R21, R31, RZ ;  /* 0x0000001f15157210 */ /* 0x000fc60007f5e0ff */
[----:B------:R-:W4:Y:S01]  /*762b0*/  LDL.LU R34, [R1+0xf08] ;  /* 0x000f080001227983 */ /* 0x000f220000300800 */
[----:B-1----:R-:W-:Y:S01]  /*762c0*/  IMAD.MOV.U32 R24, RZ, RZ, R35 ;  /* 0x000000ffff187224 */ /* 0x002fe200078e0023 */
[----:B------:R-:W-:Y:S02]  /*762d0*/  MOV R25, R37 ;  /* 0x0000002500197202 */ /* 0x000fe40000000f00 */
[----:B------:R1:W-:Y:S04]  /*762e0*/  STL [R1+0xdcc], R29 ;  /* 0x000dcc1d01007387 */ /* 0x0003e80000100800 */
[----:B------:R1:W-:Y:S02]  /*762f0*/  LDGSTS.E [R3+0x49200], [R24.64], P0 ;  /* 0x4920000018037fae */ /* 0x0003e40008121844 */
[----:B-1----:R-:W-:-:S02]  /*76300*/  IMAD.MOV.U32 R24, RZ, RZ, R29 ;  /* 0x000000ffff187224 */ /* 0x002fc400078e001d */
[----:B------:R-:W-:-:S05]  /*76310*/  IMAD.X R33, R33, 0x1, R2, P1 ;  /* 0x0000000121217824 */ /* 0x000fca00008e0602 */
[----:B------:R1:W-:Y:S01]  /*76320*/  STL [R1+0xdc8], R33 ;  /* 0x000dc82101007387 */ /* 0x0003e20000100800 */
[----:B------:R-:W-:-:S03]  /*76330*/  IMAD.X R27, R27, 0x1, R2, P2 ;  /* 0x000000011b1b7824 */ /* 0x000fc600010e0602 */
[----:B------:R-:W-:Y:S01]  /*76340*/  STL [R1+0xe0c], R21 ;  /* 0x000e0c1501007387 */ /* 0x000fe20000100800 */
[----:B------:R-:W-:-:S03]  /*76350*/  MOV R25, R33 ;  /* 0x0000002100197202 */ /* 0x000fc60000000f00 */
[----:B------:R-:W4:Y:S04]  /*76360*/  LDL.LU R29, [R1+0xf4c] ;  /* 0x000f4c00011d7983 */ /* 0x000f280000300800 */
[----:B------:R1:W-:Y:S04]  /*76370*/  STL [R1+0xe08], R27 ;  /* 0x000e081b01007387 */ /* 0x0003e80000100800 */
[----:B-1----:R-:W4:Y:S04]  /*76380*/  LDL.LU R33, [R1+0xf8c] ;  /* 0x000f8c0001217983 */ /* 0x002f280000300800 */
[----:B------:R-:W4:Y:S04]  /*76390*/  LDL.LU R37, [R1+0xf48] ;  /* 0x000f480001257983 */ /* 0x000f280000300800 */
[----:B------:R-:W4:Y:S04]  /*763a0*/  LDL.LU R35, [R1+0xf88] ;  /* 0x000f880001237983 */ /* 0x000f280000300800 */
[----:B------:R1:W-:Y:S02]  /*763b0*/  LDGSTS.E [R3+0x4a200], [R24.64], P0 ;  /* 0x4a20000018037fae */ /* 0x0003e40008121844 */
[----:B-1----:R-:W-:-:S02]  /*763c0*/  IMAD.MOV.U32 R24, RZ, RZ, R21 ;  /* 0x000000ffff187224 */ /* 0x002fc400078e0015 */
[----:B------:R-:W-:Y:S02]  /*763d0*/  IMAD.MOV.U32 R25, RZ, RZ, R27 ;  /* 0x000000ffff197224 */ /* 0x000fe400078e001b */
[----:B------:R-:W4:Y:S04]  /*763e0*/  LDL.LU R27, [R1+0xfcc] ;  /* 0x000fcc00011b7983 */ /* 0x000f280000300800 */
[----:B------:R-:W4:Y:S04]  /*763f0*/  LDL.LU R21, [R1+0x100c] ;  /* 0x00100c0001157983 */ /* 0x000f280000300800 */
[----:B------:R1:W-:Y:S01]  /*76400*/  LDGSTS.E [R3+0x4b200], [R24.64], P0 ;  /* 0x4b20000018037fae */ /* 0x0003e20008121844 */
[----:B--2---:R-:W-:-:S05]  /*76410*/  IADD3 R26, P1, R26, R31, RZ ;  /* 0x0000001f1a1a7210 */ /* 0x004fca0007f3e0ff */
[----:B------:R-:W-:Y:S01]  /*76420*/  STL [R1+0xe4c], R26 ;  /* 0x000e4c1a01007387 */ /* 0x000fe20000100800 */
[----:B------:R-:W-:Y:S01]  /*76430*/  IADD3 R42, P2, R42, R31, RZ ;  /* 0x0000001f2a2a7210 */ /* 0x000fe20007f5e0ff */
[----:B-1----:R-:W-:Y:S02]  /*76440*/  IMAD.MOV.U32 R24, RZ, RZ, R26 ;  /* 0x000000ffff187224 */ /* 0x002fe400078e001a */
[----:B---3--:R-:W-:Y:S01]  /*76450*/  IMAD.X R30, R30, 0x1, R2, P1 ;  /* 0x000000011e1e7824 */ /* 0x008fe200008e0602 */
[----:B------:R-:W-:-:S04]  /*76460*/  IADD3.X R43, R43, R2, RZ, P2, !PT ;  /* 0x000000022b2b7210 */ /* 0x000fc800017fe4ff */
[----:B------:R1:W-:Y:S01]  /*76470*/  STL [R1+0xe48], R30 ;  /* 0x000e481e01007387 */ /* 0x0003e20000100800 */
[----:B------:R-:W-:-:S03]  /*76480*/  IMAD.MOV.U32 R25, RZ, RZ, R30 ;  /* 0x000000ffff197224 */ /* 0x000fc600078e001e */
[----:B------:R-:W-:Y:S01]  /*76490*/  STL [R1+0xe8c], R42 ;  /* 0x000e8c2a01007387 */ /* 0x000fe20000100800 */
[-C--:B------:R-:W-:Y:S02]  /*764a0*/  IADD3 R36, P1, R36, R31.reuse, RZ ;  /* 0x0000001f24247210 */ /* 0x080fe40007f3e0ff */
[----:B------:R-:W-:Y:S01]  /*764b0*/  IADD3 R28, P2, R28, R31, RZ ;  /* 0x0000001f1c1c7210 */ /* 0x000fe20007f5e0ff */
[----:B------:R2:W-:Y:S04]  /*764c0*/  LDGSTS.E [R3+0x4c200], [R24.64], P0 ;  /* 0x4c20000018037fae */ /* 0x0005e80008121844 */
[----:B-1----:R-:W3:Y:S04]  /*764d0*/  LDL.LU R30, [R1+0xfc8] ;  /* 0x000fc800011e7983 */ /* 0x002ee80000300800 */
[----:B------:R1:W-:Y:S04]  /*764e0*/  STL [R1+0xe88], R43 ;  /* 0x000e882b01007387 */ /* 0x0003e80000100800 */
[----:B------:R-:W3:Y:S01]  /*764f0*/  LDL.LU R26, [R1+0x1008] ;  /* 0x00100800011a7983 */ /* 0x000ee20000300800 */
[----:B--2---:R-:W-:Y:S01]  /*76500*/  IMAD.MOV.U32 R24, RZ, RZ, R42 ;  /* 0x000000ffff187224 */ /* 0x004fe200078e002a */
[----:B------:R-:W-:-:S02]  /*76510*/  MOV R25, R43 ;  /* 0x0000002b00197202 */ /* 0x000fc40000000f00 */
[----:B------:R-:W-:Y:S04]  /*76520*/  STL [R1+0xecc], R36 ;  /* 0x000ecc2401007387 */ /* 0x000fe80000100800 */
[----:B------:R2:W-:Y:S01]  /*76530*/  LDGSTS.E [R3+0x4d200], [R24.64], P0 ;  /* 0x4d20000018037fae */ /* 0x0005e20008121844 */
[----:B----4-:R-:W-:-:S05]  /*76540*/  IMAD.X R39, R39, 0x1, R2, P1 ;  /* 0x0000000127277824 */ /* 0x010fca00008e0602 */
[----:B------:R-:W-:Y:S01]  /*76550*/  STL [R1+0xec8], R39 ;  /* 0x000ec82701007387 */ /* 0x000fe20000100800 */
[----:B------:R-:W-:-:S03]  /*76560*/  IMAD.X R34, R34, 0x1, R2, P2 ;  /* 0x0000000122227824 */ /* 0x000fc600010e0602 */
[----:B------:R-:W-:Y:S01]  /*76570*/  STL [R1+0xf0c], R28 ;  /* 0x000f0c1c01007387 */ /* 0x000fe20000100800 */
[----:B--2---:R-:W-:Y:S01]  /*76580*/  IMAD.MOV.U32 R24, RZ, RZ, R36 ;  /* 0x000000ffff187224 */ /* 0x004fe200078e0024 */
[----:B------:R-:W-:Y:S02]  /*76590*/  MOV R25, R39 ;  /* 0x0000002700197202 */ /* 0x000fe40000000f00 */
[----:B------:R2:W-:Y:S04]  /*765a0*/  STL [R1+0xf08], R34 ;  /* 0x000f082201007387 */ /* 0x0005e80000100800 */
[----:B------:R-:W4:Y:S04]  /*765b0*/  LDL.LU R45, [R1+0x1048] ;  /* 0x00104800012d7983 */ /* 0x000f280000300800 */
[----:B------:R-:W4:Y:S04]  /*765c0*/  LDL.LU R44, [R1+0x104c] ;  /* 0x00104c00012c7983 */ /* 0x000f280000300800 */
[----:B------:R2:W-:Y:S04]  /*765d0*/  LDGSTS.E [R3+0x4e200], [R24.64], P0 ;  /* 0x4e20000018037fae */ /* 0x0005e80008121844 */
[----:B-1----:R-:W4:Y:S01]  /*765e0*/  LDL.LU R43, [R1+0x1088] ;  /* 0x00108800012b7983 */ /* 0x002f220000300800 */
[----:B--2---:R-:W-:-:S03]  /*765f0*/  IMAD.MOV.U32 R25, RZ, RZ, R34 ;  /* 0x000000ffff197224 */ /* 0x004fc600078e0022 */
[----:B------:R-:W2:Y:S01]  /*76600*/  LDL.LU R34, [R1+0x108c] ;  /* 0x00108c0001227983 */ /* 0x000ea20000300800 */
[----:B------:R-:W-:-:S03]  /*76610*/  IMAD.MOV.U32 R24, RZ, RZ, R28 ;  /* 0x000000ffff187224 */ /* 0x000fc600078e001c */
[----:B------:R-:W2:Y:S04]  /*76620*/  LDL.LU R28, [R1+0x10cc] ;  /* 0x0010cc00011c7983 */ /* 0x000ea80000300800 */
[----:B------:R-:W2:Y:S04]  /*76630*/  LDL.LU R36, [R1+0x110c] ;  /* 0x00110c0001247983 */ /* 0x000ea80000300800 */
[----:B------:R1:W-:Y:S01]  /*76640*/  LDGSTS.E [R3+0x4f200], [R24.64], P0 ;  /* 0x4f20000018037fae */ /* 0x0003e20008121844 */
[----:B------:R-:W-:-:S05]  /*76650*/  IADD3 R29, P1, R29, R31, RZ ;  /* 0x0000001f1d1d7210 */ /* 0x000fca0007f3e0ff */
[----:B------:R1:W-:Y:S01]  /*76660*/  STL [R1+0xf4c], R29 ;  /* 0x000f4c1d01007387 */ /* 0x0003e20000100800 */
[----:B------:R-:W-:Y:S01]  /*76670*/  IADD3 R33, P2, R33, R31, RZ ;  /* 0x0000001f21217210 */ /* 0x000fe20007f5e0ff */
[----:B------:R-:W-:Y:S02]  /*76680*/  IMAD.X R37, R37, 0x1, R2, P1 ;  /* 0x0000000125257824 */ /* 0x000fe400008e0602 */
[----:B-1----:R-:W-:-:S03]  /*76690*/  IMAD.MOV.U32 R24, RZ, RZ, R29 ;  /* 0x000000ffff187224 */ /* 0x002fc600078e001d */
[----:B------:R1:W-:Y:S01]  /*766a0*/  STL [R1+0xf48], R37 ;  /* 0x000f482501007387 */ /* 0x0003e20000100800 */
[----:B------:R-:W-:-:S03]  /*766b0*/  IADD3.X R35, R35, R2, RZ, P2, !PT ;  /* 0x0000000223237210 */ /* 0x000fc600017fe4ff */
[----:B------:R1:W-:Y:S04]  /*766c0*/  STL [R1+0xf8c], R33 ;  /* 0x000f8c2101007387 */ /* 0x0003e80000100800 */
[----:B------:R-:W2:Y:S04]  /*766d0*/  LDL.LU R29, [R1+0x10c8] ;  /* 0x0010c800011d7983 */ /* 0x000ea80000300800 */
[----:B------:R1:W-:Y:S04]  /*766e0*/  STL [R1+0xf88], R35 ;  /* 0x000f882301007387 */ /* 0x0003e80000100800 */
[----:B------:R-:W2:Y:S01]  /*766f0*/  LDL.LU R42, [R1+0x1108] ;  /* 0x00110800012a7983 */ /* 0x000ea20000300800 */
[-C--:B------:R-:W-:Y:S01]  /*76700*/  IADD3 R27, P1, R27, R31.reuse, RZ ;  /* 0x0000001f1b1b7210 */ /* 0x080fe20007f3e0ff */
[----:B------:R-:W-:Y:S01]  /*76710*/  IMAD.MOV.U32 R25, RZ, RZ, R37 ;  /* 0x000000ffff197224 */ /* 0x000fe200078e0025 */
[----:B------:R-:W-:-:S03]  /*76720*/  IADD3 R21, P2, R21, R31, RZ ;  /* 0x0000001f15157210 */ /* 0x000fc60007f5e0ff */
[----:B------:R-:W-:Y:S04]  /*76730*/  STL [R1+0xfcc], R27 ;  /* 0x000fcc1b01007387 */ /* 0x000fe80000100800 */
[----:B------:R1:W-:Y:S02]  /*76740*/  LDGSTS.E [R3+0x50200], [R24.64], P0 ;  /* 0x5020000018037fae */ /* 0x0003e40008121844 */
[----:B-1----:R-:W-:Y:S01]  /*76750*/  IMAD.MOV.U32 R24, RZ, RZ, R33 ;  /* 0x000000ffff187224 */ /* 0x002fe200078e0021 */
[----:B------:R-:W-:-:S05]  /*76760*/  MOV R25, R35 ;  /* 0x0000002300197202 */ /* 0x000fca0000000f00 */
[----:B------:R1:W-:Y:S02]  /*76770*/  LDGSTS.E [R3+0x51200], [R24.64], P0 ;  /* 0x5120000018037fae */ /* 0x0003e40008121844 */
[----:B-1----:R-:W-:Y:S02]  /*76780*/  IMAD.MOV.U32 R24, RZ, RZ, R27 ;  /* 0x000000ffff187224 */ /* 0x002fe400078e001b */
[----:B---3--:R-:W-:-:S05]  /*76790*/  IMAD.X R30, R30, 0x1, R2, P1 ;  /* 0x000000011e1e7824 */ /* 0x008fca00008e0602 */
[----:B------:R1:W-:Y:S01]  /*767a0*/  STL [R1+0xfc8], R30 ;  /* 0x000fc81e01007387 */ /* 0x0003e20000100800 */
[----:B------:R-:W-:-:S03]  /*767b0*/  IMAD.X R26, R26, 0x1, R2, P2 ;  /* 0x000000011a1a7824 */ /* 0x000fc600010e0602 */
[----:B------:R-:W-:Y:S01]  /*767c0*/  STL [R1+0x100c], R21 ;  /* 0x00100c1501007387 */ /* 0x000fe20000100800 */
[----:B------:R-:W-:-:S03]  /*767d0*/  MOV R25, R30 ;  /* 0x0000001e00197202 */ /* 0x000fc60000000f00 */
[----:B------:R-:W3:Y:S04]  /*767e0*/  LDL.LU R37, [R1+0x114c] ;  /* 0x00114c0001257983 */ /* 0x000ee80000300800 */
[----:B------:R1:W-:Y:S04]  /*767f0*/  STL [R1+0x1008], R26 ;  /* 0x0010081a01007387 */ /* 0x0003e80000100800 */
[----:B------:R-:W3:Y:S04]  /*76800*/  LDL.LU R33, [R1+0x118c] ;  /* 0x00118c0001217983 */ /* 0x000ee80000300800 */
[----:B------:R-:W3:Y:S04]  /*76810*/  LDL.LU R39, [R1+0x1148] ;  /* 0x0011480001277983 */ /* 0x000ee80000300800 */
[----:B------:R-:W3:Y:S04]  /*76820*/  LDL.LU R35, [R1+0x1188] ;  /* 0x0011880001237983 */ /* 0x000ee80000300800 */
[----:B-1----:R-:W3:Y:S04]  /*76830*/  LDL.LU R30, [R1+0x11c8] ;  /* 0x0011c800011e7983 */ /* 0x002ee80000300800 */
[----:B------:R-:W3:Y:S04]  /*76840*/  LDL.LU R27, [R1+0x11cc] ;  /* 0x0011cc00011b7983 */ /* 0x000ee80000300800 */
[----:B------:R1:W-:Y:S02]  /*76850*/  LDGSTS.E [R3+0x52200], [R24.64], P0 ;  /* 0x5220000018037fae */ /* 0x0003e40008121844 */
[----:B-1----:R-:W-:-:S02]  /*76860*/  IMAD.MOV.U32 R25, RZ, RZ, R26 ;  /* 0x000000ffff197224 */ /* 0x002fc400078e001a */
[----:B------:R-:W-:Y:S01]  /*76870*/  IMAD.MOV.U32 R24, RZ, RZ, R21 ;  /* 0x000000ffff187224 */ /* 0x000fe200078e0015 */
[----:B------:R-:W3:Y:S04]  /*76880*/  LDL.LU R26, [R1+0x1208] ;  /* 0x00120800011a7983 */ /* 0x000ee80000300800 */
[----:B------:R-:W3:Y:S01]  /*76890*/  LDL.LU R21, [R1+0x120c] ;  /* 0x00120c0001157983 */ /* 0x000ee20000300800 */
[----:B----4-:R-:W-:-:S03]  /*768a0*/  IADD3 R44, P1, R44, R31, RZ ;  /* 0x0000001f2c2c7210 */ /* 0x010fc60007f3e0ff */
[----:B------:R1:W-:Y:S02]  /*768b0*/  LDGSTS.E [R3+0x53200], [R24.64], P0 ;  /* 0x5320000018037fae */ /* 0x0003e40008121844 */
[----:B------:R-:W-:Y:S01]  /*768c0*/  IMAD.X R45, R45, 0x1, R2, P1 ;  /* 0x000000012d2d7824 */ /* 0x000fe200008e0602 */
[-C--:B--2---:R-:W-:Y:S01]  /*768d0*/  IADD3 R34, P2, R34, R31.reuse, RZ ;  /* 0x0000001f22227210 */ /* 0x084fe20007f5e0ff */
[----:B-1----:R-:W-:Y:S01]  /*768e0*/  IMAD.MOV.U32 R24, RZ, RZ, R44 ;  /* 0x000000ffff187224 */ /* 0x002fe200078e002c */
[-C--:B------:R-:W-:Y:S01]  /*768f0*/  IADD3 R28, P1, R28, R31.reuse, RZ ;  /* 0x0000001f1c1c7210 */ /* 0x080fe20007f3e0ff */
[----:B------:R-:W-:Y:S01]  /*76900*/  IMAD.MOV.U32 R25, RZ, RZ, R45 ;  /* 0x000000ffff197224 */ /* 0x000fe200078e002d */
[----:B------:R-:W-:Y:S01]  /*76910*/  IADD3.X R43, R43, R2, RZ, P2, !PT ;  /* 0x000000022b2b7210 */ /* 0x000fe200017fe4ff */
[----:B------:R-:W-:Y:S01]  /*76920*/  STL [R1+0x104c], R44 ;  /* 0x00104c2c01007387 */ /* 0x000fe20000100800 */
[----:B------:R-:W-:-:S03]  /*76930*/  IADD3 R36, P2, R36, R31, RZ ;  /* 0x0000001f24247210 */ /* 0x000fc60007f5e0ff */
[----:B------:R1:W-:Y:S04]  /*76940*/  LDGSTS.E [R3+0x54200], [R24.64], P0 ;  /* 0x5420000018037fae */ /* 0x0003e80008121844 */
[----:B------:R-:W-:Y:S04]  /*76950*/  STL [R1+0x1048], R45 ;  /* 0x0010482d01007387 */ /* 0x000fe80000100800 */
[----:B------:R-:W-:Y:S01]  /*76960*/  STL [R1+0x108c], R34 ;  /* 0x00108c2201007387 */ /* 0x000fe20000100800 */
[----:B-1----:R-:W-:Y:S01]  /*76970*/  IMAD.MOV.U32 R24, RZ, RZ, R34 ;  /* 0x000000ffff187224 */ /* 0x002fe200078e0022 */
[----:B------:R-:W-:-:S02]  /*76980*/  MOV R25, R43 ;  /* 0x0000002b00197202 */ /* 0x000fc40000000f00 */
[----:B------:R-:W-:Y:S04]  /*76990*/  STL [R1+0x1088], R43 ;  /* 0x0010882b01007387 */ /* 0x000fe80000100800 */
[----:B------:R-:W-:Y:S04]  /*769a0*/  STL [R1+0x10cc], R28 ;  /* 0x0010cc1c01007387 */ /* 0x000fe80000100800 */
[----:B------:R1:W-:Y:S01]  /*769b0*/  LDGSTS.E [R3+0x55200], [R24.64], P0 ;  /* 0x5520000018037fae */ /* 0x0003e20008121844 */
[----:B------:R-:W-:-:S05]  /*769c0*/  IMAD.X R29, R29, 0x1, R2, P1 ;  /* 0x000000011d1d7824 */ /* 0x000fca00008e0602 */
[----:B------:R2:W-:Y:S01]  /*769d0*/  STL [R1+0x10c8], R29 ;  /* 0x0010c81d01007387 */ /* 0x0005e20000100800 */
[----:B-1----:R-:W-:Y:S01]  /*769e0*/  IMAD.MOV.U32 R24, RZ, RZ, R28 ;  /* 0x000000ffff187224 */ /* 0x002fe200078e001c */
[----:B------:R-:W-:Y:S02]  /*769f0*/  MOV R25, R29 ;  /* 0x0000001d00197202 */ /* 0x000fe40000000f00 */
[----:B------:R1:W-:Y:S01]  /*76a00*/  STL [R1+0x110c], R36 ;  /* 0x00110c2401007387 */ /* 0x0003e20000100800 */
[----:B------:R-:W-:-:S03]  /*76a10*/  IMAD.X R42, R42, 0x1, R2, P2 ;  /* 0x000000012a2a7824 */ /* 0x000fc600010e0602 */
[----:B------:R4:W-:Y:S04]  /*76a20*/  LDGSTS.E [R3+0x56200], [R24.64], P0 ;  /* 0x5620000018037fae */ /* 0x0009e80008121844 */
[----:B--2---:R-:W2:Y:S04]  /*76a30*/  LDL.LU.64 R28, [R1+0xae8] ;  /* 0x000ae800011c7983 */ /* 0x004ea80000300a00 */
[----:B------:R-:W-:Y:S04]  /*76a40*/  STL [R1+0x1108], R42 ;  /* 0x0011082a01007387 */ /* 0x000fe80000100800 */
[----:B------:R-:W2:Y:S01]  /*76a50*/  LDL.LU R34, [R1+0x124c] ;  /* 0x00124c0001227983 */ /* 0x000ea20000300800 */
[----:B----4-:R-:W-:-:S03]  /*76a60*/  IMAD.MOV.U32 R24, RZ, RZ, R36 ;  /* 0x000000ffff187224 */ /* 0x010fc600078e0024 */
[----:B------:R-:W4:Y:S04]  /*76a70*/  LDL.LU.64 R52, [R1+0xab8] ;  /* 0x000ab80001347983 */ /* 0x000f280000300a00 */
[----:B------:R-:W4:Y:S04]  /*76a80*/  LDL.LU.64 R50, [R1+0xa88] ;  /* 0x000a880001327983 */ /* 0x000f280000300a00 */
[----:B-1----:R-:W4:Y:S01]  /*76a90*/  LDL.LU R36, [R1+0x1248] ;  /* 0x0012480001247983 */ /* 0x002f220000300800 */
[----:B------:R-:W-:-:S05]  /*76aa0*/  IMAD.MOV.U32 R25, RZ, RZ, R42 ;  /* 0x000000ffff197224 */ /* 0x000fca00078e002a */
[----:B------:R1:W-:Y:S01]  /*76ab0*/  LDGSTS.E [R3+0x57200], [R24.64], P0 ;  /* 0x5720000018037fae */ /* 0x0003e20008121844 */
[-C--:B---3--:R-:W-:Y:S02]  /*76ac0*/  IADD3 R37, P1, R37, R31.reuse, RZ ;  /* 0x0000001f25257210 */ /* 0x088fe40007f3e0ff */
[----:B------:R-:W-:-:S03]  /*76ad0*/  IADD3 R33, P2, R33, R31, RZ ;  /* 0x0000001f21217210 */ /* 0x000fc60007f5e0ff */
[----:B------:R-:W-:Y:S01]  /*76ae0*/  IMAD.X R39, R39, 0x1, R2, P1 ;  /* 0x0000000127277824 */ /* 0x000fe200008e0602 */
[----:B------:R-:W-:Y:S01]  /*76af0*/  STL [R1+0x114c], R37 ;  /* 0x00114c2501007387 */ /* 0x000fe20000100800 */
[----:B-1----:R-:W-:Y:S01]  /*76b00*/  IMAD.MOV.U32 R24, RZ, RZ, R37 ;  /* 0x000000ffff187224 */ /* 0x002fe200078e0025 */
[----:B------:R-:W-:Y:S01]  /*76b10*/  IADD3.X R35, R35, R2, RZ, P2, !PT ;  /* 0x0000000223237210 */ /* 0x000fe200017fe4ff */
[----:B------:R-:W-:Y:S01]  /*76b20*/  IMAD.MOV.U32 R25, RZ, RZ, R39 ;  /* 0x000000ffff197224 */ /* 0x000fe200078e0027 */
[----:B------:R-:W-:Y:S01]  /*76b30*/  STL [R1+0x1148], R39 ;  /* 0x0011482701007387 */ /* 0x000fe20000100800 */
[----:B------:R-:W-:-:S03]  /*76b40*/  IADD3 R27, P1, R27, R31, RZ ;  /* 0x0000001f1b1b7210 */ /* 0x000fc60007f3e0ff */
[----:B------:R-:W-:Y:S02]  /*76b50*/  STL [R1+0x118c], R33 ;  /* 0x00118c2101007387 */ /* 0x000fe40000100800 */
[----:B------:R-:W-:Y:S02]  /*76b60*/  IMAD.X R30, R30, 0x1, R2, P1 ;  /* 0x000000011e1e7824 */ /* 0x000fe400008e0602 */
[----:B------:R1:W-:Y:S04]  /*76b70*/  STL [R1+0x1188], R35 ;  /* 0x0011882301007387 */ /* 0x0003e80000100800 */
[----:B------:R-:W-:Y:S04]  /*76b80*/  STL [R1+0x11cc], R27 ;  /* 0x0011cc1b01007387 */ /* 0x000fe80000100800 */
[----:B------:R3:W-:Y:S04]  /*76b90*/  LDGSTS.E [R3+0x58200], [R24.64], P0 ;  /* 0x5820000018037fae */ /* 0x0007e80008121844 */
[----:B------:R-:W-:Y:S01]  /*76ba0*/  STL [R1+0x11c8], R30 ;  /* 0x0011c81e01007387 */ /* 0x000fe20000100800 */
[----:B------:R-:W-:-:S02]  /*76bb0*/  IADD3 R21, P2, R21, R31, RZ ;  /* 0x0000001f15157210 */ /* 0x000fc40007f5e0ff */
[----:B---3--:R-:W-:-:S03]  /*76bc0*/  MOV R25, R35 ;  /* 0x0000002300197202 */ /* 0x008fc60000000f00 */
[----:B------:R-:W-:Y:S01]  /*76bd0*/  IMAD.X R26, R26, 0x1, R2, P2 ;  /* 0x000000011a1a7824 */ /* 0x000fe200010e0602 */
[----:B------:R-:W-:Y:S04]  /*76be0*/  STL [R1+0x120c], R21 ;  /* 0x00120c1501007387 */ /* 0x000fe80000100800 */
[----:B-1----:R-:W3:Y:S04]  /*76bf0*/  LDL.LU R35, [R1+0xb50] ;  /* 0x000b500001237983 */ /* 0x002ee80000300800 */
[----:B------:R2:W-:Y:S04]  /*76c00*/  STL [R1+0x1208], R26 ;  /* 0x0012081a01007387 */ /* 0x0005e80000100800 */
[----:B------:R-:W3:Y:S04]  /*76c10*/  LDL.LU R44, [R1+0xb90] ;  /* 0x000b9000012c7983 */ /* 0x000ee80000300800 */
[----:B------:R-:W3:Y:S04]  /*76c20*/  LDL.LU R46, [R1+0xb4c] ;  /* 0x000b4c00012e7983 */ /* 0x000ee80000300800 */
[----:B------:R-:W3:Y:S04]  /*76c30*/  LDL.LU R45, [R1+0xb8c] ;  /* 0x000b8c00012d7983 */ /* 0x000ee80000300800 */
[----:B------:R-:W3:Y:S04]  /*76c40*/  LDL.LU R43, [R1+0xbcc] ;  /* 0x000bcc00012b7983 */ /* 0x000ee80000300800 */
[----:B------:R-:W3:Y:S01]  /*76c50*/  LDL.LU R37, [R1+0xbd0] ;  /* 0x000bd00001257983 */ /* 0x000ee20000300800 */
[----:B------:R-:W-:-:S03]  /*76c60*/  IMAD.MOV.U32 R24, RZ, RZ, R33 ;  /* 0x000000ffff187224 */ /* 0x000fc600078e0021 */
[----:B------:R-:W3:Y:S04]  /*76c70*/  LDL.LU R42, [R1+0xc10] ;  /* 0x000c1000012a7983 */ /* 0x000ee80000300800 */
[----:B------:R-:W3:Y:S04]  /*76c80*/  LDL.LU R33, [R1+0xc14] ;  /* 0x000c140001217983 */ /* 0x000ee80000300800 */
[----:B------:R1:W-:Y:S02]  /*76c90*/  LDGSTS.E [R3+0x59200], [R24.64], P0 ;  /* 0x5920000018037fae */ /* 0x0003e40008121844 */
[----:B-1----:R-:W-:Y:S01]  /*76ca0*/  IMAD.MOV.U32 R24, RZ, RZ, R27 ;  /* 0x000000ffff187224 */ /* 0x002fe200078e001b */
[----:B------:R-:W-:-:S05]  /*76cb0*/  MOV R25, R30 ;  /* 0x0000001e00197202 */ /* 0x000fca0000000f00 */
[----:B------:R1:W-:Y:S02]  /*76cc0*/  LDGSTS.E [R3+0x5a200], [R24.64], P0 ;  /* 0x5a20000018037fae */ /* 0x0003e40008121844 */
[----:B-1----:R-:W-:Y:S01]  /*76cd0*/  IMAD.MOV.U32 R25, RZ, RZ, R26 ;  /* 0x000000ffff197224 */ /* 0x002fe200078e001a */
[----:B--2---:R-:W-:Y:S01]  /*76ce0*/  IADD3 R26, P1, R28, R31, RZ ;  /* 0x0000001f1c1a7210 */ /* 0x004fe20007f3e0ff */
[----:B------:R-:W-:-:S04]  /*76cf0*/  IMAD.MOV.U32 R24, RZ, RZ, R21 ;  /* 0x000000ffff187224 */ /* 0x000fc800078e0015 */
[----:B------:R-:W-:Y:S01]  /*76d00*/  IMAD.X R21, R29, 0x1, R2, P1 ;  /* 0x000000011d157824 */ /* 0x000fe200008e0602 */
[-C--:B------:R-:W-:Y:S02]  /*76d10*/  IADD3 R34, P1, R34, R31.reuse, RZ ;  /* 0x0000001f22227210 */ /* 0x080fe40007f3e0ff */
[-C--:B----4-:R-:W-:Y:S01]  /*76d20*/  IADD3 R28, P2, R52, R31.reuse, RZ ;  /* 0x0000001f341c7210 */ /* 0x090fe20007f5e0ff */
[----:B------:R-:W-:Y:S01]  /*76d30*/  IMAD.MOV.U32 R54, RZ, RZ, R26 ;  /* 0x000000ffff367224 */ /* 0x000fe200078e001a */
[----:B------:R1:W-:Y:S01]  /*76d40*/  LDGSTS.E [R3+0x5b200], [R24.64], P0 ;  /* 0x5b20000018037fae */ /* 0x0003e20008121844 */
[----:B------:R-:W-:Y:S01]  /*76d50*/  IMAD.X R36, R36, 0x1, R2, P1 ;  /* 0x0000000124247824 */ /* 0x000fe200008e0602 */
[----:B------:R-:W-:Y:S01]  /*76d60*/  IADD3 R30, P1, R50, R31, RZ ;  /* 0x0000001f321e7210 */ /* 0x000fe20007f3e0ff */
[----:B------:R-:W-:Y:S01]  /*76d70*/  IMAD.MOV.U32 R55, RZ, RZ, R21 ;  /* 0x000000ffff377224 */ /* 0x000fe200078e0015 */
[----:B------:R-:W-:-:S03]  /*76d80*/  IADD3.X R27, R53, R2, RZ, P2, !PT ;  /* 0x00000002351b7210 */ /* 0x000fc600017fe4ff */
[----:B------:R-:W-:Y:S01]  /*76d90*/  IMAD.X R29, R51, 0x1, R2, P1 ;  /* 0x00000001331d7824 */ /* 0x000fe200008e0602 */
[----:B------:R-:W-:Y:S01]  /*76da0*/  STL [R1+0x124c], R34 ;  /* 0x00124c2201007387 */ /* 0x000fe20000100800 */
[----:B------:R-:W-:Y:S01]  /*76db0*/  IMAD.MOV.U32 R52, RZ, RZ, R28 ;  /* 0x000000ffff347224 */ /* 0x000fe200078e001c */
[----:B------:R-:W-:Y:S01]  /*76dc0*/  MOV R53, R27 ;  /* 0x0000001b00357202 */ /* 0x000fe20000000f00 */
[----:B------:R-:W-:Y:S01]  /*76dd0*/  IMAD.MOV.U32 R50, RZ, RZ, R30 ;  /* 0x000000ffff327224 */ /* 0x000fe200078e001e */
[----:B------:R2:W-:Y:S01]  /*76de0*/  STL [R1+0x1248], R36 ;  /* 0x0012482401007387 */ /* 0x0005e20000100800 */
[----:B------:R-:W-:-:S03]  /*76df0*/  IMAD.MOV.U32 R51, RZ, RZ, R29 ;  /* 0x000000ffff337224 */ /* 0x000fc600078e001d */
[----:B------:R-:W-:Y:S01]  /*76e00*/  STL.64 [R1+0xae8], R54 ;  /* 0x000ae83601007387 */ /* 0x000fe20000100a00 */
[----:B-1----:R-:W-:-:S03]  /*76e10*/  MOV R25, R36 ;  /* 0x0000002400197202 */ /* 0x002fc60000000f00 */
[----:B------:R-:W4:Y:S04]  /*76e20*/  LDL.LU R29, [R1+0xc54] ;  /* 0x000c5400011d7983 */ /* 0x000f280000300800 */
[----:B------:R-:W-:Y:S04]  /*76e30*/  STL.64 [R1+0xab8], R52 ;  /* 0x000ab83401007387 */ /* 0x000fe80000100a00 */
[----:B--2---:R-:W2:Y:S04]  /*76e40*/  LDL.LU R36, [R1+0xc94] ;  /* 0x000c940001247983 */ /* 0x004ea80000300800 */
[----:B------:R-:W-:Y:S04]  /*76e50*/  STL.64 [R1+0xa88], R50 ;  /* 0x000a883201007387 */ /* 0x000fe80000100a00 */
[----:B------:R-:W2:Y:S04]  /*76e60*/  LDL.LU R30, [R1+0xc50] ;  /* 0x000c5000011e7983 */ /* 0x000ea80000300800 */
[----:B------:R-:W2:Y:S01]  /*76e70*/  LDL.LU R39, [R1+0xc90] ;  /* 0x000c900001277983 */ /* 0x000ea20000300800 */
[----:B------:R-:W-:-:S03]  /*76e80*/  IMAD.MOV.U32 R24, RZ, RZ, R34 ;  /* 0x000000ffff187224 */ /* 0x000fc600078e0022 */
[----:B------:R-:W2:Y:S04]  /*76e90*/  LDL.LU R34, [R1+0xcd4] ;  /* 0x000cd40001227983 */ /* 0x000ea80000300800 */
[----:B------:R1:W-:Y:S04]  /*76ea0*/  LDGSTS.E [R3+0x5c200], [R24.64], P0 ;  /* 0x5c20000018037fae */ /* 0x0003e80008121844 */
[----:B------:R-:W2:Y:S04]  /*76eb0*/  LDL.LU R21, [R1+0xd14] ;  /* 0x000d140001157983 */ /* 0x000ea80000300800 */
[----:B------:R1:W-:Y:S04]  /*76ec0*/  LDGSTS.E [R3+0x5d200], [R54.64], P0 ;  /* 0x5d20000036037fae */ /* 0x0003e80008121844 */
[----:B------:R1:W-:Y:S04]  /*76ed0*/  LDGSTS.E [R3+0x5e200], [R52.64], P0 ;  /* 0x5e20000034037fae */ /* 0x0003e80008121844 */
[----:B------:R1:W-:Y:S01]  /*76ee0*/  LDGSTS.E [R3+0x5f200], [R50.64], P0 ;  /* 0x5f20000032037fae */ /* 0x0003e20008121844 */
[----:B---3--:R-:W-:-:S05]  /*76ef0*/  IADD3 R35, P1, R35, R31, RZ ;  /* 0x0000001f23237210 */ /* 0x008fca0007f3e0ff */
[----:B-1----:R-:W-:Y:S01]  /*76f00*/  IMAD.MOV.U32 R24, RZ, RZ, R35 ;  /* 0x000000ffff187224 */ /* 0x002fe200078e0023 */
[-C--:B------:R-:W-:Y:S01]  /*76f10*/  IADD3 R44, P2, R44, R31.reuse, RZ ;  /* 0x0000001f2c2c7210 */ /* 0x080fe20007f5e0ff */
[----:B------:R-:W-:Y:S01]  /*76f20*/  IMAD.X R46, R46, 0x1, R2, P1 ;  /* 0x000000012e2e7824 */ /* 0x000fe200008e0602 */
[----:B------:R1:W-:Y:S03]  /*76f30*/  STL [R1+0xb50], R35 ;  /* 0x000b502301007387 */ /* 0x0003e60000100800 */
[----:B------:R-:W-:Y:S01]  /*76f40*/  IMAD.MOV.U32 R25, RZ, RZ, R46 ;  /* 0x000000ffff197224 */ /* 0x000fe200078e002e */
[----:B------:R-:W-:Y:S01]  /*76f50*/  IADD3.X R45, R45, R2, RZ, P2, !PT ;  /* 0x000000022d2d7210 */ /* 0x000fe200017fe4ff */
[----:B------:R-:W-:Y:S04]  /*76f60*/  STL [R1+0xb4c], R46 ;  /* 0x000b4c2e01007387 */ /* 0x000fe80000100800 */
[----:B------:R-:W-:Y:S01]  /*76f70*/  STL [R1+0xb90], R44 ;  /* 0x000b902c01007387 */ /* 0x000fe20000100800 */
[----:B------:R-:W-:-:S03]  /*76f80*/  IADD3 R37, P1, R37, R31, RZ ;  /* 0x0000001f25257210 */ /* 0x000fc60007f3e0ff */
[----:B-1----:R-:W3:Y:S04]  /*76f90*/  LDL.LU R35, [R1+0xcd0] ;  /* 0x000cd00001237983 */ /* 0x002ee80000300800 */
[----:B------:R1:W-:Y:S01]  /*76fa0*/  LDGSTS.E [R22+0x40400], [R24.64], P0 ;  /* 0x4040000018167fae */ /* 0x0003e20008121844 */
[----:B------:R-:W-:Y:S01]  /*76fb0*/  IMAD.X R43, R43, 0x1, R2, P1 ;  /* 0x000000012b2b7824 */ /* 0x000fe200008e0602 */
[----:B------:R-:W-:Y:S02]  /*76fc0*/  IADD3 R33, P2, R33, R31, RZ ;  /* 0x0000001f21217210 */ /* 0x000fe40007f5e0ff */
[----:B------:R-:W-:Y:S04]  /*76fd0*/  STL [R1+0xb8c], R45 ;  /* 0x000b8c2d01007387 */ /* 0x000fe80000100800 */
[----:B------:R-:W3:Y:S01]  /*76fe0*/  LDL.LU R26, [R1+0xd10] ;  /* 0x000d1000011a7983 */ /* 0x000ee20000300800 */
[----:B-1----:R-:W-:Y:S01]  /*76ff0*/  IMAD.MOV.U32 R24, RZ, RZ, R44 ;  /* 0x000000ffff187224 */ /* 0x002fe200078e002c */
[----:B------:R-:W-:-:S02]  /*77000*/  MOV R25, R45 ;  /* 0x0000002d00197202 */ /* 0x000fc40000000f00 */
[----:B------:R1:W-:Y:S01]  /*77010*/  STL [R1+0xbd0], R37 ;  /* 0x000bd02501007387 */ /* 0x0003e20000100800 */
[----:B------:R-:W-:-:S03]  /*77020*/  IMAD.X R42, R42, 0x1, R2, P2 ;  /* 0x000000012a2a7824 */ /* 0x000fc600010e0602 */
[----:B------:R1:W-:Y:S04]  /*77030*/  LDGSTS.E [R22+0x41400], [R24.64], P0 ;  /* 0x4140000018167fae */ /* 0x0003e80008121844 */
[----:B------:R-:W-:Y:S04]  /*77040*/  STL [R1+0xbcc], R43 ;  /* 0x000bcc2b01007387 */ /* 0x000fe80000100800 */
[----:B------:R1:W-:Y:S02]  /*77050*/  STL [R1+0xc14], R33 ;  /* 0x000c142101007387 */ /* 0x0003e40000100800 */
[----:B-1----:R-:W-:Y:S01]  /*77060*/  IMAD.MOV.U32 R24, RZ, RZ, R37 ;  /* 0x000000ffff187224 */ /* 0x002fe200078e0025 */
[----:B------:R-:W-:Y:S01]  /*77070*/  MOV R25, R43 ;  /* 0x0000002b00197202 */ /* 0x000fe20000000f00 */
        /* <DEDUP_REMOVED lines=8> */
[----:B------:R-:W3:Y:S04]  /*77100*/  LDL.LU R27, [R1+0xdd4] ;  /* 0x000dd400011b7983 */ /* 0x000ee80000300800 */
[----:B------:R-:W3:Y:S01]  /*77110*/  LDL.LU R3, [R1+0xe14] ;  /* 0x000e140001037983 */ /* 0x000ee20000300800 */
[----:B----4-:R-:W-:-:S03]  /*77120*/  IADD3 R29, P1, R29, R31, RZ ;  /* 0x0000001f1d1d7210 */ /* 0x010fc60007f3e0ff */
[----:B------:R1:W-:Y:S01]  /*77130*/  LDGSTS.E [R22+0x43400], [R24.64], P0 ;  /* 0x4340000018167fae */ /* 0x0003e20008121844 */
[----:B--2---:R-:W-:-:S03]  /*77140*/  IADD3 R36, P2, R36, R31, RZ ;  /* 0x0000001f24247210 */ /* 0x004fc60007f5e0ff */
[----:B------:R-:W-:Y:S01]  /*77150*/  STL [R1+0xc54], R29 ;  /* 0x000c541d01007387 */ /* 0x000fe20000100800 */
[----:B------:R-:W-:Y:S01]  /*77160*/  IMAD.X R30, R30, 0x1, R2, P1 ;  /* 0x000000011e1e7824 */ /* 0x000fe200008e0602 */
[----:B------:R-:W-:-:S04]  /*77170*/  IADD3.X R39, R39, R2, RZ, P2, !PT ;  /* 0x0000000227277210 */ /* 0x000fc800017fe4ff */
[----:B------:R2:W-:Y:S01]  /*77180*/  STL [R1+0xc50], R30 ;  /* 0x000c501e01007387 */ /* 0x0005e20000100800 */
[----:B-1----:R-:W-:-:S03]  /*77190*/  IMAD.MOV.U32 R25, RZ, RZ, R30 ;  /* 0x000000ffff197224 */ /* 0x002fc600078e001e */
[----:B------:R-:W-:Y:S01]  /*771a0*/  STL [R1+0xc94], R36 ;  /* 0x000c942401007387 */ /* 0x000fe20000100800 */
[----:B------:R-:W-:-:S03]  /*771b0*/  IMAD.MOV.U32 R24, RZ, RZ, R29 ;  /* 0x000000ffff187224 */ /* 0x000fc600078e001d */
[----:B--2---:R-:W2:Y:S04]  /*771c0*/  LDL.LU R30, [R1+0xdd0] ;  /* 0x000dd000011e7983 */ /* 0x004ea80000300800 */
[----:B------:R-:W-:Y:S04]  /*771d0*/  STL [R1+0xc90], R39 ;  /* 0x000c902701007387 */ /* 0x000fe80000100800 */
[----:B------:R-:W2:Y:S01]  /*771e0*/  LDL.LU R29, [R1+0xe10] ;  /* 0x000e1000011d7983 */ /* 0x000ea20000300800 */
[-C--:B------:R-:W-:Y:S02]  /*771f0*/  IADD3 R34, P1, R34, R31.reuse, RZ ;  /* 0x0000001f22227210 */ /* 0x080fe40007f3e0ff */
[----:B------:R-:W-:Y:S01]  /*77200*/  IADD3 R21, P2, R21, R31, RZ ;  /* 0x0000001f15157210 */ /* 0x000fe20007f5e0ff */
[----:B------:R1:W-:Y:S04]  /*77210*/  LDGSTS.E [R22+0x44400], [R24.64], P0 ;  /* 0x4440000018167fae */ /* 0x0003e80008121844 */
[----:B------:R3:W-:Y:S01]  /*77220*/  STL [R1+0xcd4], R34 ;  /* 0x000cd42201007387 */ /* 0x0007e20000100800 */
[----:B-1----:R-:W-:Y:S01]  /*77230*/  IMAD.MOV.U32 R24, RZ, RZ, R36 ;  /* 0x000000ffff187224 */ /* 0x002fe200078e0024 */
[----:B------:R-:W-:-:S05]  /*77240*/  MOV R25, R39 ;  /* 0x0000002700197202 */ /* 0x000fca0000000f00 */
[----:B------:R1:W-:Y:S02]  /*77250*/  LDGSTS.E [R22+0x45400], [R24.64], P0 ;  /* 0x4540000018167fae */ /* 0x0003e40008121844 */
[----:B-1----:R-:W-:Y:S02]  /*77260*/  IMAD.MOV.U32 R24, RZ, RZ, R34 ;  /* 0x000000ffff187224 */ /* 0x002fe400078e0022 */
[----:B---3--:R-:W-:-:S05]  /*77270*/  IMAD.X R35, R35, 0x1, R2, P1 ;  /* 0x0000000123237824 */ /* 0x008fca00008e0602 */
[----:B------:R1:W-:Y:S01]  /*77280*/  STL [R1+0xcd0], R35 ;  /* 0x000cd02301007387 */ /* 0x0003e20000100800 */
[----:B------:R-:W-:-:S03]  /*77290*/  MOV R25, R35 ;  /* 0x0000002300197202 */ /* 0x000fc60000000f00 */
[----:B------:R3:W-:Y:S01]  /*772a0*/  STL [R1+0xd14], R21 ;  /* 0x000d141501007387 */ /* 0x0007e20000100800 */
[----:B------:R-:W-:-:S03]  /*772b0*/  IMAD.X R26, R26, 0x1, R2, P2 ;  /* 0x000000011a1a7824 */ /* 0x000fc600010e0602 */
[----:B------:R-:W4:Y:S04]  /*772c0*/  LDL.LU R34, [R1+0xe54] ;  /* 0x000e540001227983 */ /* 0x000f280000300800 */
[----:B------:R3:W-:Y:S04]  /*772d0*/  STL [R1+0xd10], R26 ;  /* 0x000d101a01007387 */ /* 0x0007e80000100800 */
[----:B-1----:R-:W4:Y:S04]  /*772e0*/  LDL.LU R35, [R1+0xe94] ;  /* 0x000e940001237983 */ /* 0x002f280000300800 */
[----:B------:R-:W4:Y:S04]  /*772f0*/  LDL.LU R36, [R1+0xe50] ;  /* 0x000e500001247983 */ /* 0x000f280000300800 */
[----:B------:R1:W-:Y:S04]  /*77300*/  LDGSTS.E [R22+0x46400], [R24.64], P0 ;  /* 0x4640000018167fae */ /* 0x0003e80008121844 */
[----:B------:R-:W4:Y:S01]  /*77310*/  LDL.LU R39, [R1+0xe90] ;  /* 0x000e900001277983 */ /* 0x000f220000300800 */
[----:B------:R-:W-:Y:S01]  /*77320*/  IADD3 R28, P1, R28, R31, RZ ;  /* 0x0000001f1c1c7210 */ /* 0x000fe20007f3e0ff */
[----:B-1----:R-:W-:-:S02]  /*77330*/  IMAD.MOV.U32 R24, RZ, RZ, R21 ;  /* 0x000000ffff187224 */ /* 0x002fc400078e0015 */
[----:B------:R-:W-:Y:S01]  /*77340*/  IMAD.MOV.U32 R25, RZ, RZ, R26 ;  /* 0x000000ffff197224 */ /* 0x000fe200078e001a */
[----:B---3--:R-:W3:Y:S01]  /*77350*/  LDL.LU R21, [R1+0xed4] ;  /* 0x000ed40001157983 */ /* 0x008ee20000300800 */
[----:B------:R-:W-:-:S03]  /*77360*/  IADD3 R37, P2, R37, R31, RZ ;  /* 0x0000001f25257210 */ /* 0x000fc60007f5e0ff */
[----:B------:R-:W3:Y:S04]  /*77370*/  LDL.LU R26, [R1+0xf14] ;  /* 0x000f1400011a7983 */ /* 0x000ee80000300800 */
[----:B------:R-:W-:Y:S04]  /*77380*/  STL [R1+0xd54], R28 ;  /* 0x000d541c01007387 */ /* 0x000fe80000100800 */
[----:B------:R1:W-:Y:S01]  /*77390*/  LDGSTS.E [R22+0x47400], [R24.64], P0 ;  /* 0x4740000018167fae */ /* 0x0003e20008121844 */
[----:B------:R-:W-:Y:S01]  /*773a0*/  IMAD.X R33, R33, 0x1, R2, P1 ;  /* 0x0000000121217824 */ /* 0x000fe200008e0602 */
[----:B------:R-:W-:-:S04]  /*773b0*/  IADD3.X R42, R42, R2, RZ, P2, !PT ;  /* 0x000000022a2a7210 */ /* 0x000fc800017fe4ff */
[----:B------:R1:W-:Y:S04]  /*773c0*/  STL [R1+0xd50], R33 ;  /* 0x000d502101007387 */ /* 0x0003e80000100800 */
[----:B------:R-:W-:Y:S01]  /*773d0*/  STL [R1+0xd94], R37 ;  /* 0x000d942501007387 */ /* 0x000fe20000100800 */
[----:B-1----:R-:W-:-:S03]  /*773e0*/  IMAD.MOV.U32 R25, RZ, RZ, R33 ;  /* 0x000000ffff197224 */ /* 0x002fc600078e0021 */
[----:B------:R-:W3:Y:S01]  /*773f0*/  LDL.LU R33, [R1+0xed0] ;  /* 0x000ed00001217983 */ /* 0x000ee20000300800 */
[----:B------:R-:W-:-:S03]  /*77400*/  IMAD.MOV.U32 R24, RZ, RZ, R28 ;  /* 0x000000ffff187224 */ /* 0x000fc600078e001c */
[----:B------:R-:W-:Y:S04]  /*77410*/  STL [R1+0xd90], R42 ;  /* 0x000d902a01007387 */ /* 0x000fe80000100800 */
[----:B------:R-:W3:Y:S01]  /*77420*/  LDL.LU R28, [R1+0xf10] ;  /* 0x000f1000011c7983 */ /* 0x000ee20000300800 */
[----:B------:R-:W-:-:S03]  /*77430*/  IADD3 R27, P1, R27, R31, RZ ;  /* 0x0000001f1b1b7210 */ /* 0x000fc60007f3e0ff */
[----:B------:R1:W-:Y:S01]  /*77440*/  LDGSTS.E [R22+0x48400], [R24.64], P0 ;  /* 0x4840000018167fae */ /* 0x0003e20008121844 */
[----:B------:R-:W-:-:S03]  /*77450*/  IADD3 R3, P2, R3, R31, RZ ;  /* 0x0000001f03037210 */ /* 0x000fc60007f5e0ff */
[----:B------:R2:W-:Y:S01]  /*77460*/  STL [R1+0xdd4], R27 ;  /* 0x000dd41b01007387 */ /* 0x0005e20000100800 */
[----:B-1----:R-:W-:Y:S01]  /*77470*/  IMAD.MOV.U32 R24, RZ, RZ, R37 ;  /* 0x000000ffff187224 */ /* 0x002fe200078e0025 */
[----:B------:R-:W-:Y:S01]  /*77480*/  MOV R25, R42 ;  /* 0x0000002a00197202 */ /* 0x000fe20000000f00 */
[----:B--2---:R-:W-:-:S04]  /*77490*/  IMAD.X R30, R30, 0x1, R2, P1 ;  /* 0x000000011e1e7824 */ /* 0x004fc800008e0602 */
[----:B------:R1:W-:Y:S04]  /*774a0*/  LDGSTS.E [R22+0x49400], [R24.64], P0 ;  /* 0x4940000018167fae */ /* 0x0003e80008121844 */
[----:B------:R-:W-:Y:S01]  /*774b0*/  STL [R1+0xdd0], R30 ;  /* 0x000dd01e01007387 */ /* 0x000fe20000100800 */
[----:B------:R-:W-:-:S03]  /*774c0*/  IMAD.X R29, R29, 0x1, R2, P2 ;  /* 0x000000011d1d7824 */ /* 0x000fc600010e0602 */
[----:B------:R-:W-:Y:S01]  /*774d0*/  STL [R1+0xe14], R3 ;  /* 0x000e140301007387 */ /* 0x000fe20000100800 */
[----:B-1----:R-:W-:Y:S01]  /*774e0*/  IMAD.MOV.U32 R24, RZ, RZ, R27 ;  /* 0x000000ffff187224 */ /* 0x002fe200078e001b */
[----:B------:R-:W-:Y:S02]  /*774f0*/  MOV R25, R30 ;  /* 0x0000001e00197202 */ /* 0x000fe40000000f00 */
[----:B------:R-:W3:Y:S04]  /*77500*/  LDL.LU R27, [R1+0xf54] ;  /* 0x000f5400011b7983 */ /* 0x000ee80000300800 */
[----:B------:R1:W-:Y:S04]  /*77510*/  STL [R1+0xe10], R29 ;  /* 0x000e101d01007387 */ /* 0x0003e80000100800 */
[----:B------:R1:W-:Y:S04]  /*77520*/  LDGSTS.E [R22+0x4a400], [R24.64], P0 ;  /* 0x4a40000018167fae */ /* 0x0003e80008121844 */
[----:B------:R-:W3:Y:S01]  /*77530*/  LDL.LU R37, [R1+0xf94] ;  /* 0x000f940001257983 */ /* 0x000ee20000300800 */
[----:B-1----:R-:W-:-:S03]  /*77540*/  IMAD.MOV.U32 R25, RZ, RZ, R29 ;  /* 0x000000ffff197224 */ /* 0x002fc600078e001d */
[----:B------:R-:W3:Y:S04]  /*77550*/  LDL.LU R29, [R1+0xf50] ;  /* 0x000f5000011d7983 */ /* 0x000ee80000300800 */
[----:B------:R-:W3:Y:S01]  /*77560*/  LDL.LU R42, [R1+0xf90] ;  /* 0x000f9000012a7983 */ /* 0x000ee20000300800 */
[----:B------:R-:W-:-:S03]  /*77570*/  IMAD.MOV.U32 R24, RZ, RZ, R3 ;  /* 0x000000ffff187224 */ /* 0x000fc600078e0003 */
[----:B------:R-:W3:Y:S04]  /*77580*/  LDL.LU R30, [R1+0xfd4] ;  /* 0x000fd400011e7983 */ /* 0x000ee80000300800 */
[----:B------:R-:W3:Y:S04]  /*77590*/  LDL.LU R3, [R1+0x1014] ;  /* 0x0010140001037983 */ /* 0x000ee80000300800 */
[----:B------:R1:W-:Y:S01]  /*775a0*/  LDGSTS.E [R22+0x4b400], [R24.64], P0 ;  /* 0x4b40000018167fae */ /* 0x0003e20008121844 */
[----:B----4-:R-:W-:-:S05]  /*775b0*/  IADD3 R34, P1, R34, R31, RZ ;  /* 0x0000001f22227210 */ /* 0x010fca0007f3e0ff */
[----:B------:R-:W-:Y:S01]  /*775c0*/  STL [R1+0xe54], R34 ;  /* 0x000e542201007387 */ /* 0x000fe20000100800 */
[----:B------:R-:W-:Y:S01]  /*775d0*/  IADD3 R35, P2, R35, R31, RZ ;  /* 0x0000001f23237210 */ /* 0x000fe20007f5e0ff */
[----:B------:R-:W-:Y:S02]  /*775e0*/  IMAD.X R36, R36, 0x1, R2, P1 ;  /* 0x0000000124247824 */ /* 0x000fe400008e0602 */
[----:B-1----:R-:W-:Y:S02]  /*775f0*/  IMAD.MOV.U32 R24, RZ, RZ, R34 ;  /* 0x000000ffff187224 */ /* 0x002fe400078e0022 */
[----:B------:R-:W-:Y:S01]  /*77600*/  IMAD.MOV.U32 R25, RZ, RZ, R36 ;  /* 0x000000ffff197224 */ /* 0x000fe200078e0024 */
[----:B------:R1:W-:Y:S01]  /*77610*/  STL [R1+0xe50], R36 ;  /* 0x000e502401007387 */ /* 0x0003e20000100800 */
[----:B------:R-:W-:-:S03]  /*77620*/  IADD3.X R39, R39, R2, RZ, P2, !PT ;  /* 0x0000000227277210 */ /* 0x000fc600017fe4ff */
[----:B------:R-:W-:Y:S04]  /*77630*/  STL [R1+0xe94], R35 ;  /* 0x000e942301007387 */ /* 0x000fe80000100800 */
[----:B------:R4:W-:Y:S04]  /*77640*/  LDGSTS.E [R22+0x4c400], [R24.64], P0 ;  /* 0x4c40000018167fae */ /* 0x0009e80008121844 */
[----:B-1----:R-:W2:Y:S01]  /*77650*/  LDL.LU R36, [R1+0xfd0] ;  /* 0x000fd00001247983 */ /* 0x002ea20000300800 */
[----:B---3--:R-:W-:-:S03]  /*77660*/  IADD3 R21, P1, R21, R31, RZ ;  /* 0x0000001f15157210 */ /* 0x008fc60007f3e0ff */
[----:B------:R-:W-:Y:S01]  /*77670*/  STL [R1+0xe90], R39 ;  /* 0x000e902701007387 */ /* 0x000fe20000100800 */
[----:B------:R-:W-:Y:S01]  /*77680*/  IADD3 R26, P2, R26, R31, RZ ;  /* 0x0000001f1a1a7210 */ /* 0x000fe20007f5e0ff */
[----:B----4-:R-:W-:Y:S01]  /*77690*/  IMAD.MOV.U32 R24, RZ, RZ, R35 ;  /* 0x000000ffff187224 */ /* 0x010fe200078e0023 */
[----:B------:R-:W-:Y:S01]  /*776a0*/  MOV R25, R39 ;  /* 0x0000002700197202 */ /* 0x000fe20000000f00 */
[----:B------:R-:W3:Y:S04]  /*776b0*/  LDL.LU R34, [R1+0x1010] ;  /* 0x0010100001227983 */ /* 0x000ee80000300800 */
[----:B------:R1:W-:Y:S04]  /*776c0*/  STL [R1+0xed4], R21 ;  /* 0x000ed41501007387 */ /* 0x0003e80000100800 */
[----:B------:R4:W-:Y:S01]  /*776d0*/  LDGSTS.E [R22+0x4d400], [R24.64], P0 ;  /* 0x4d40000018167fae */ /* 0x0009e20008121844 */
[----:B------:R-:W-:-:S02]  /*776e0*/  IMAD.X R33, R33, 0x1, R2, P1 ;  /* 0x0000000121217824 */ /* 0x000fc400008e0602 */
[----:B----4-:R-:W-:-:S03]  /*776f0*/  IMAD.MOV.U32 R24, RZ, RZ, R21 ;  /* 0x000000ffff187224 */ /* 0x010fc600078e0015 */
[----:B------:R4:W-:Y:S01]  /*77700*/  STL [R1+0xed0], R33 ;  /* 0x000ed02101007387 */ /* 0x0009e20000100800 */
[----:B------:R-:W-:-:S03]  /*77710*/  IMAD.X R28, R28, 0x1, R2, P2 ;  /* 0x000000011c1c7824 */ /* 0x000fc600010e0602 */
[----:B------:R4:W-:Y:S01]  /*77720*/  STL [R1+0xf14], R26 ;  /* 0x000f141a01007387 */ /* 0x0009e20000100800 */
[----:B------:R-:W-:-:S03]  /*77730*/  MOV R25, R33 ;  /* 0x0000002100197202 */ /* 0x000fc60000000f00 */
[----:B-1----:R-:W3:Y:S04]  /*77740*/  LDL.LU R21, [R1+0x1054] ;  /* 0x0010540001157983 */ /* 0x002ee80000300800 */
[----:B------:R1:W-:Y:S04]  /*77750*/  STL [R1+0xf10], R28 ;  /* 0x000f101c01007387 */ /* 0x0003e80000100800 */
[----:B----4-:R-:W4:Y:S04]  /*77760*/  LDL.LU R33, [R1+0x1094] ;  /* 0x0010940001217983 */ /* 0x010f280000300800 */
[----:B------:R-:W4:Y:S04]  /*77770*/  LDL.LU R35, [R1+0x1050] ;  /* 0x0010500001237983 */ /* 0x000f280000300800 */
[----:B------:R-:W4:Y:S04]  /*77780*/  LDL.LU R39, [R1+0x1090] ;  /* 0x0010900001277983 */ /* 0x000f280000300800 */
[----:B------:R1:W-:Y:S01]  /*77790*/  LDGSTS.E [R22+0x4e400], [R24.64], P0 ;  /* 0x4e40000018167fae */ /* 0x0003e20008121844 */
[----:B------:R-:W-:Y:S01]  /*777a0*/  IADD3 R27, P1, R27, R31, RZ ;  /* 0x0000001f1b1b7210 */ /* 0x000fe20007f3e0ff */
[----:B-1----:R-:W-:-:S02]  /*777b0*/  IMAD.MOV.U32 R24, RZ, RZ, R26 ;  /* 0x000000ffff187224 */ /* 0x002fc400078e001a */
[----:B------:R-:W-:Y:S01]  /*777c0*/  IMAD.MOV.U32 R25, RZ, RZ, R28 ;  /* 0x000000ffff197224 */ /* 0x000fe200078e001c */
[----:B------:R-:W4:Y:S04]  /*777d0*/  LDL.LU R26, [R1+0x10d4] ;  /* 0x0010d400011a7983 */ /* 0x000f280000300800 */
[----:B------:R-:W4:Y:S01]  /*777e0*/  LDL.LU R28, [R1+0x1114] ;  /* 0x00111400011c7983 */ /* 0x000f220000300800 */
[----:B------:R-:W-:-:S03]  /*777f0*/  IADD3 R37, P2, R37, R31, RZ ;  /* 0x0000001f25257210 */ /* 0x000fc60007f5e0ff */
[----:B------:R1:W-:Y:S04]  /*77800*/  STL [R1+0xf54], R27 ;  /* 0x000f541b01007387 */ /* 0x0003e80000100800 */
[----:B------:R1:W-:Y:S01]  /*77810*/  LDGSTS.E [R22+0x4f400], [R24.64], P0 ;  /* 0x4f40000018167fae */ /* 0x0003e20008121844 */
[----:B------:R-:W-:-:S05]  /*77820*/  IMAD.X R29, R29, 0x1, R2, P1 ;  /* 0x000000011d1d7824 */ /* 0x000fca00008e0602 */
[----:B------:R1:W-:Y:S02]  /*77830*/  STL [R1+0xf50], R29 ;  /* 0x000f501d01007387 */ /* 0x0003e40000100800 */
[----:B-1----:R-:W-:Y:S02]  /*77840*/  IMAD.MOV.U32 R24, RZ, RZ, R27 ;  /* 0x000000ffff187224 */ /* 0x002fe400078e001b */
[----:B------:R1:W-:Y:S01]  /*77850*/  STL [R1+0xf94], R37 ;  /* 0x000f942501007387 */ /* 0x0003e20000100800 */
[----:B------:R-:W-:-:S03]  /*77860*/  IADD3.X R42, R42, R2, RZ, P2, !PT ;  /* 0x000000022a2a7210 */ /* 0x000fc600017fe4ff */
[----:B------:R-:W4:Y:S01]  /*77870*/  LDL.LU R27, [R1+0x10d0] ;  /* 0x0010d000011b7983 */ /* 0x000f220000300800 */
[----:B------:R-:W-:-:S03]  /*77880*/  IMAD.MOV.U32 R25, RZ, RZ, R29 ;  /* 0x000000ffff197224 */ /* 0x000fc600078e001d */
[----:B------:R-:W-:Y:S04]  /*77890*/  STL [R1+0xf90], R42 ;  /* 0x000f902a01007387 */ /* 0x000fe80000100800 */
[----:B------:R-:W4:Y:S01]  /*778a0*/  LDL.LU R29, [R1+0x1110] ;  /* 0x00111000011d7983 */ /* 0x000f220000300800 */
        /* <DEDUP_REMOVED lines=8> */
[----:B--2---:R-:W-:-:S05]  /*77930*/  IMAD.X R36, R36, 0x1, R2, P1 ;  /* 0x0000000124247824 */ /* 0x004fca00008e0602 */
[----:B------:R1:W-:Y:S01]  /*77940*/  STL [R1+0xfd0], R36 ;  /* 0x000fd02401007387 */ /* 0x0003e20000100800 */
[----:B------:R-:W-:-:S03]  /*77950*/  MOV R25, R36 ;  /* 0x0000002400197202 */ /* 0x000fc60000000f00 */
[----:B------:R-:W-:Y:S01]  /*77960*/  STL [R1+0x1014], R3 ;  /* 0x0010140301007387 */ /* 0x000fe20000100800 */
[----:B---3--:R-:W-:-:S03]  /*77970*/  IMAD.X R34, R34, 0x1, R2, P2 ;  /* 0x0000000122227824 */ /* 0x008fc600010e0602 */
[----:B------:R-:W2:Y:S04]  /*77980*/  LDL.LU R37, [R1+0x1154] ;  /* 0x0011540001257983 */ /* 0x000ea80000300800 */
[----:B------:R3:W-:Y:S04]  /*77990*/  STL [R1+0x1010], R34 ;  /* 0x0010102201007387 */ /* 0x0007e80000100800 */
[----:B------:R-:W2:Y:S04]  /*779a0*/  LDL.LU R30, [R1+0x1194] ;  /* 0x00119400011e7983 */ /* 0x000ea80000300800 */
[----:B------:R-:W2:Y:S04]  /*779b0*/  LDL.LU R42, [R1+0x1150] ;  /* 0x00115000012a7983 */ /* 0x000ea80000300800 */
[----:B------:R3:W-:Y:S04]  /*779c0*/  LDGSTS.E [R22+0x52400], [R24.64], P0 ;  /* 0x5240000018167fae */ /* 0x0007e80008121844 */
[----:B-1----:R-:W2:Y:S01]  /*779d0*/  LDL.LU R36, [R1+0x1190] ;  /* 0x0011900001247983 */ /* 0x002ea20000300800 */
[----:B------:R-:W-:Y:S01]  /*779e0*/  IADD3 R21, P1, R21, R31, RZ ;  /* 0x0000001f15157210 */ /* 0x000fe20007f3e0ff */
[----:B---3--:R-:W-:-:S02]  /*779f0*/  IMAD.MOV.U32 R24, RZ, RZ, R3 ;  /* 0x000000ffff187224 */ /* 0x008fc400078e0003 */
[----:B------:R-:W-:Y:S02]  /*77a00*/  IMAD.MOV.U32 R25, RZ, RZ, R34 ;  /* 0x000000ffff197224 */ /* 0x000fe400078e0022 */
[----:B------:R-:W3:Y:S01]  /*77a10*/  LDL.LU R34, [R1+0x11d4] ;  /* 0x0011d40001227983 */ /* 0x000ee20000300800 */
[----:B----4-:R-:W-:-:S03]  /*77a20*/  IADD3 R33, P2, R33, R31, RZ ;  /* 0x0000001f21217210 */ /* 0x010fc60007f5e0ff */
[----:B------:R-:W4:Y:S01]  /*77a30*/  LDL.LU R3, [R1+0x1214] ;  /* 0x0012140001037983 */ /* 0x000f220000300800 */
[----:B------:R-:W-:-:S03]  /*77a40*/  IMAD.X R35, R35, 0x1, R2, P1 ;  /* 0x0000000123237824 */ /* 0x000fc600008e0602 */
[----:B------:R-:W-:Y:S04]  /*77a50*/  STL [R1+0x1054], R21 ;  /* 0x0010541501007387 */ /* 0x000fe80000100800 */
[----:B------:R1:W-:Y:S01]  /*77a60*/  LDGSTS.E [R22+0x53400], [R24.64], P0 ;  /* 0x5340000018167fae */ /* 0x0003e20008121844 */
[----:B------:R-:W-:-:S03]  /*77a70*/  IADD3.X R39, R39, R2, RZ, P2, !PT ;  /* 0x0000000227277210 */ /* 0x000fc600017fe4ff */
[----:B------:R1:W-:Y:S04]  /*77a80*/  STL [R1+0x1050], R35 ;  /* 0x0010502301007387 */ /* 0x0003e80000100800 */
[----:B------:R-:W-:Y:S01]  /*77a90*/  STL [R1+0x1094], R33 ;  /* 0x0010942101007387 */ /* 0x000fe20000100800 */
[----:B-1----:R-:W-:-:S03]  /*77aa0*/  IMAD.MOV.U32 R25, RZ, RZ, R35 ;  /* 0x000000ffff197224 */ /* 0x002fc600078e0023 */
[----:B------:R-:W4:Y:S01]  /*77ab0*/  LDL.LU R35, [R1+0x11d0] ;  /* 0x0011d00001237983 */ /* 0x000f220000300800 */
[----:B------:R-:W-:-:S03]  /*77ac0*/  IMAD.MOV.U32 R24, RZ, RZ, R21 ;  /* 0x000000ffff187224 */ /* 0x000fc600078e0015 */
[----:B------:R-:W-:Y:S04]  /*77ad0*/  STL [R1+0x1090], R39 ;  /* 0x0010902701007387 */ /* 0x000fe80000100800 */
[----:B------:R-:W4:Y:S01]  /*77ae0*/  LDL.LU R21, [R1+0x1210] ;  /* 0x0012100001157983 */ /* 0x000f220000300800 */
[----:B------:R-:W-:-:S03]  /*77af0*/  IADD3 R26, P1, R26, R31, RZ ;  /* 0x0000001f1a1a7210 */ /* 0x000fc60007f3e0ff */
[----:B------:R1:W-:Y:S01]  /*77b00*/  LDGSTS.E [R22+0x54400], [R24.64], P0 ;  /* 0x5440000018167fae */ /* 0x0003e20008121844 */
[----:B------:R-:W-:-:S03]  /*77b10*/  IADD3 R28, P2, R28, R31, RZ ;  /* 0x0000001f1c1c7210 */ /* 0x000fc60007f5e0ff */
[----:B------:R-:W-:Y:S01]  /*77b20*/  STL [R1+0x10d4], R26 ;  /* 0x0010d41a01007387 */ /* 0x000fe20000100800 */
[----:B-1----:R-:W-:Y:S01]  /*77b30*/  IMAD.MOV.U32 R24, RZ, RZ, R33 ;  /* 0x000000ffff187224 */ /* 0x002fe200078e0021 */
[----:B------:R-:W-:-:S05]  /*77b40*/  MOV R25, R39 ;  /* 0x0000002700197202 */ /* 0x000fca0000000f00 */
[----:B------:R1:W-:Y:S01]  /*77b50*/  LDGSTS.E [R22+0x55400], [R24.64], P0 ;  /* 0x5540000018167fae */ /* 0x0003e20008121844 */
[----:B------:R-:W-:-:S05]  /*77b60*/  IMAD.X R27, R27, 0x1, R2, P1 ;  /* 0x000000011b1b7824 */ /* 0x000fca00008e0602 */
[----:B------:R1:W-:Y:S02]  /*77b70*/  STL [R1+0x10d0], R27 ;  /* 0x0010d01b01007387 */ /* 0x0003e40000100800 */
[----:B-1----:R-:W-:Y:S01]  /*77b80*/  IMAD.MOV.U32 R24, RZ, RZ, R26 ;  /* 0x000000ffff187224 */ /* 0x002fe200078e001a */
[----:B------:R-:W-:Y:S01]  /*77b90*/  MOV R25, R27 ;  /* 0x0000001b00197202 */ /* 0x000fe20000000f00 */
[----:B------:R-:W-:Y:S01]  /*77ba0*/  STL [R1+0x1114], R28 ;  /* 0x0011141c01007387 */ /* 0x000fe20000100800 */
[----:B------:R-:W-:-:S03]  /*77bb0*/  IMAD.X R29, R29, 0x1, R2, P2 ;  /* 0x000000011d1d7824 */ /* 0x000fc600010e0602 */
[----:B------:R1:W-:Y:S04]  /*77bc0*/  LDGSTS.E [R22+0x56400], [R24.64], P0 ;  /* 0x5640000018167fae */ /* 0x0003e80008121844 */
[----:B------:R-:W4:Y:S04]  /*77bd0*/  LDL.LU.64 R26, [R1+0xa80] ;  /* 0x000a8000011a7983 */ /* 0x000f280000300a00 */
[----:B------:R1:W-:Y:S04]  /*77be0*/  STL [R1+0x1110], R29 ;  /* 0x0011101d01007387 */ /* 0x0003e80000100800 */
[----:B------:R-:W4:Y:S01]  /*77bf0*/  LDL.LU R33, [R1+0x1254] ;  /* 0x0012540001217983 */ /* 0x000f220000300800 */
[----:B-1----:R-:W-:-:S02]  /*77c00*/  IMAD.MOV.U32 R24, RZ, RZ, R28 ;  /* 0x000000ffff187224 */ /* 0x002fc400078e001c */
[----:B------:R-:W-:Y:S02]  /*77c10*/  IMAD.MOV.U32 R25, RZ, RZ, R29 ;  /* 0x000000ffff197224 */ /* 0x000fe400078e001d */
[----:B------:R-:W4:Y:S04]  /*77c20*/  LDL.LU.64 R28, [R1+0xae0] ;  /* 0x000ae000011c7983 */ /* 0x000f280000300a00 */
[----:B------:R-:W4:Y:S04]  /*77c30*/  LDL.LU.64 R46, [R1+0xab0] ;  /* 0x000ab000012e7983 */ /* 0x000f280000300a00 */
[----:B------:R-:W4:Y:S04]  /*77c40*/  LDL.LU R39, [R1+0x1250] ;  /* 0x0012500001277983 */ /* 0x000f280000300800 */
[----:B------:R1:W-:Y:S01]  /*77c50*/  LDGSTS.E [R22+0x57400], [R24.64], P0 ;  /* 0x5740000018167fae */ /* 0x0003e20008121844 */
[----:B--2---:R-:W-:-:S05]  /*77c60*/  IADD3 R37, P1, R37, R31, RZ ;  /* 0x0000001f25257210 */ /* 0x004fca0007f3e0ff */
[----:B-1----:R-:W-:Y:S01]  /*77c70*/  IMAD.MOV.U32 R24, RZ, RZ, R37 ;  /* 0x000000ffff187224 */ /* 0x002fe200078e0025 */
[----:B------:R-:W-:Y:S01]  /*77c80*/  IADD3 R30, P2, R30, R31, RZ ;  /* 0x0000001f1e1e7210 */ /* 0x000fe20007f5e0ff */
[----:B------:R-:W-:-:S04]  /*77c90*/  IMAD.X R42, R42, 0x1, R2, P1 ;  /* 0x000000012a2a7824 */ /* 0x000fc800008e0602 */
[----:B------:R-:W-:Y:S01]  /*77ca0*/  IMAD.MOV.U32 R25, RZ, RZ, R42 ;  /* 0x000000ffff197224 */ /* 0x000fe200078e002a */
[----:B------:R-:W-:Y:S01]  /*77cb0*/  STL [R1+0x1154], R37 ;  /* 0x0011542501007387 */ /* 0x000fe20000100800 */
[----:B------:R-:W-:-:S03]  /*77cc0*/  IADD3.X R36, R36, R2, RZ, P2, !PT ;  /* 0x0000000224247210 */ /* 0x000fc600017fe4ff */
[----:B------:R-:W-:Y:S04]  /*77cd0*/  STL [R1+0x1150], R42 ;  /* 0x0011502a01007387 */ /* 0x000fe80000100800 */
[----:B------:R1:W-:Y:S04]  /*77ce0*/  LDGSTS.E [R22+0x58400], [R24.64], P0 ;  /* 0x5840000018167fae */ /* 0x0003e80008121844 */
[----:B------:R2:W-:Y:S01]  /*77cf0*/  STL [R1+0x1194], R30 ;  /* 0x0011941e01007387 */ /* 0x0005e20000100800 */
[-C--:B---3--:R-:W-:Y:S01]  /*77d00*/  IADD3 R34, P1, R34, R31.reuse, RZ ;  /* 0x0000001f22227210 */ /* 0x088fe20007f3e0ff */
[----:B-1----:R-:W-:Y:S01]  /*77d10*/  IMAD.MOV.U32 R24, RZ, RZ, R30 ;  /* 0x000000ffff187224 */ /* 0x002fe200078e001e */
[----:B------:R-:W-:Y:S01]  /*77d20*/  MOV R25, R36 ;  /* 0x0000002400197202 */ /* 0x000fe20000000f00 */
[----:B------:R-:W-:Y:S01]  /*77d30*/  STL [R1+0x1190], R36 ;  /* 0x0011902401007387 */ /* 0x000fe20000100800 */
[----:B----4-:R-:W-:-:S03]  /*77d40*/  IADD3 R3, P2, R3, R31, RZ ;  /* 0x0000001f03037210 */ /* 0x010fc60007f5e0ff */
[----:B--2---:R-:W2:Y:S04]  /*77d50*/  LDL.LU R30, [R1+0xb58] ;  /* 0x000b5800011e7983 */ /* 0x004ea80000300800 */
[----:B------:R-:W3:Y:S04]  /*77d60*/  LDL.LU R44, [R1+0xb98] ;  /* 0x000b9800012c7983 */ /* 0x000ee80000300800 */
[----:B------:R-:W-:Y:S04]  /*77d70*/  STL [R1+0x11d4], R34 ;  /* 0x0011d42201007387 */ /* 0x000fe80000100800 */
[----:B------:R1:W-:Y:S01]  /*77d80*/  LDGSTS.E [R22+0x59400], [R24.64], P0 ;  /* 0x5940000018167fae */ /* 0x0003e20008121844 */
[----:B------:R-:W-:-:S05]  /*77d90*/  IMAD.X R35, R35, 0x1, R2, P1 ;  /* 0x0000000123237824 */ /* 0x000fca00008e0602 */
[----:B------:R4:W-:Y:S01]  /*77da0*/  STL [R1+0x11d0], R35 ;  /* 0x0011d02301007387 */ /* 0x0009e20000100800 */
[----:B-1----:R-:W-:Y:S01]  /*77db0*/  MOV R25, R35 ;  /* 0x0000002300197202 */ /* 0x002fe20000000f00 */
[----:B------:R-:W-:Y:S02]  /*77dc0*/  IMAD.X R21, R21, 0x1, R2, P2 ;  /* 0x0000000115157824 */ /* 0x000fe400010e0602 */
[----:B------:R-:W-:Y:S04]  /*77dd0*/  STL [R1+0x1214], R3 ;  /* 0x0012140301007387 */ /* 0x000fe80000100800 */
[----:B----4-:R-:W4:Y:S04]  /*77de0*/  LDL.LU R35, [R1+0xb54] ;  /* 0x000b540001237983 */ /* 0x010f280000300800 */
[----:B------:R1:W-:Y:S04]  /*77df0*/  STL [R1+0x1210], R21 ;  /* 0x0012101501007387 */ /* 0x0003e80000100800 */
[----:B------:R-:W4:Y:S01]  /*77e00*/  LDL.LU R45, [R1+0xb94] ;  /* 0x000b9400012d7983 */ /* 0x000f220000300800 */
[----:B------:R-:W-:-:S03]  /*77e10*/  IMAD.MOV.U32 R24, RZ, RZ, R34 ;  /* 0x000000ffff187224 */ /* 0x000fc600078e0022 */
[----:B------:R-:W4:Y:S04]  /*77e20*/  LDL.LU R43, [R1+0xbd4] ;  /* 0x000bd400012b7983 */ /* 0x000f280000300800 */
[----:B------:R1:W-:Y:S04]  /*77e30*/  LDGSTS.E [R22+0x5a400], [R24.64], P0 ;  /* 0x5a40000018167fae */ /* 0x0003e80008121844 */
[----:B------:R-:W4:Y:S04]  /*77e40*/  LDL.LU R36, [R1+0xbdc] ;  /* 0x000bdc0001247983 */ /* 0x000f280000300800 */
[----:B------:R-:W4:Y:S01]  /*77e50*/  LDL.LU R37, [R1+0xc18] ;  /* 0x000c180001257983 */ /* 0x000f220000300800 */
[----:B-1----:R-:W-:-:S03]  /*77e60*/  IMAD.MOV.U32 R25, RZ, RZ, R21 ;  /* 0x000000ffff197224 */ /* 0x002fc600078e0015 */
[----:B------:R-:W4:Y:S01]  /*77e70*/  LDL.LU R34, [R1+0xc1c] ;  /* 0x000c1c0001227983 */ /* 0x000f220000300800 */
[----:B------:R-:W-:-:S05]  /*77e80*/  IMAD.MOV.U32 R24, RZ, RZ, R3 ;  /* 0x000000ffff187224 */ /* 0x000fca00078e0003 */
[----:B------:R1:W-:Y:S01]  /*77e90*/  LDGSTS.E [R22+0x5b400], [R24.64], P0 ;  /* 0x5b40000018167fae */ /* 0x0003e20008121844 */
[----:B------:R-:W-:-:S05]  /*77ea0*/  IADD3 R21, P1, R26, R31, RZ ;  /* 0x0000001f1a157210 */ /* 0x000fca0007f3e0ff */
[----:B------:R-:W-:Y:S01]  /*77eb0*/  IMAD.X R3, R27, 0x1, R2, P1 ;  /* 0x000000011b037824 */ /* 0x000fe200008e0602 */
[-C--:B------:R-:W-:Y:S02]  /*77ec0*/  IADD3 R33, P1, R33, R31.reuse, RZ ;  /* 0x0000001f21217210 */ /* 0x080fe40007f3e0ff */
[----:B------:R-:W-:-:S04]  /*77ed0*/  IADD3 R27, P2, R28, R31, RZ ;  /* 0x0000001f1c1b7210 */ /* 0x000fc80007f5e0ff */
[----:B------:R-:W-:Y:S01]  /*77ee0*/  IADD3.X R26, R29, R2, RZ, P2, !PT ;  /* 0x000000021d1a7210 */ /* 0x000fe200017fe4ff */
[----:B------:R-:W-:Y:S01]  /*77ef0*/  IMAD.X R39, R39, 0x1, R2, P1 ;  /* 0x0000000127277824 */ /* 0x000fe200008e0602 */
[----:B------:R-:W-:Y:S02]  /*77f00*/  IADD3 R29, P1, R46, R31, RZ ;  /* 0x0000001f2e1d7210 */ /* 0x000fe40007f3e0ff */
[----:B------:R-:W-:-:S03]  /*77f10*/  LOP3.LUT R27, R27, R26, RZ, 0x3c, !PT ;  /* 0x0000001a1b1b7212 */ /* 0x000fc600078e3cff */
[----:B------:R-:W-:Y:S01]  /*77f20*/  IMAD.X R28, R47, 0x1, R2, P1 ;  /* 0x000000012f1c7824 */ /* 0x000fe200008e0602 */
[----:B------:R-:W-:-:S04]  /*77f30*/  LOP3.LUT R26, R27, R26, RZ, 0x3c, !PT ;  /* 0x0000001a1b1a7212 */ /* 0x000fc800078e3cff */
[-C--:B------:R-:W-:Y:S01]  /*77f40*/  LOP3.LUT R29, R29, R28.reuse, RZ, 0x3c, !PT ;  /* 0x0000001c1d1d7212 */ /* 0x080fe200078e3cff */
[----:B-1----:R-:W-:Y:S01]  /*77f50*/  IMAD.MOV.U32 R24, RZ, RZ, R33 ;  /* 0x000000ffff187224 */ /* 0x002fe200078e0021 */
[----:B------:R-:W-:Y:S02]  /*77f60*/  MOV R25, R39 ;  /* 0x0000002700197202 */ /* 0x000fe40000000f00 */
[----:B------:R-:W-:Y:S01]  /*77f70*/  LOP3.LUT R28, R29, R28, RZ, 0x3c, !PT ;  /* 0x0000001c1d1c7212 */ /* 0x000fe200078e3cff */
[----:B------:R-:W-:Y:S01]  /*77f80*/  IMAD.MOV.U32 R46, RZ, RZ, R21 ;  /* 0x000000ffff2e7224 */ /* 0x000fe200078e0015 */
[----:B------:R-:W-:Y:S01]  /*77f90*/  LOP3.LUT R27, R27, R26, RZ, 0x3c, !PT ;  /* 0x0000001a1b1b7212 */ /* 0x000fe200078e3cff */
[----:B------:R-:W-:Y:S01]  /*77fa0*/  IMAD.MOV.U32 R47, RZ, RZ, R3 ;  /* 0x000000ffff2f7224 */ /* 0x000fe200078e0003 */
[----:B------:R-:W-:Y:S01]  /*77fb0*/  LOP3.LUT R29, R29, R28, RZ, 0x3c, !PT ;  /* 0x0000001c1d1d7212 */ /* 0x000fe200078e3cff */
[----:B------:R-:W-:Y:S04]  /*77fc0*/  STL [R1+0x1254], R33 ;  /* 0x0012542101007387 */ /* 0x000fe80000100800 */
[----:B------:R-:W-:Y:S04]  /*77fd0*/  STL [R1+0x1250], R39 ;  /* 0x0012502701007387 */ /* 0x000fe80000100800 */
[----:B------:R1:W-:Y:S04]  /*77fe0*/  LDGSTS.E [R22+0x5c400], [R24.64], P0 ;  /* 0x5c40000018167fae */ /* 0x0003e80008121844 */
[----:B------:R-:W-:Y:S04]  /*77ff0*/  STL.64 [R1+0xae0], R26 ;  /* 0x000ae01a01007387 */ /* 0x000fe80000100a00 */
[----:B------:R1:W-:Y:S04]  /*78000*/  LDGSTS.E [R22+0x5d400], [R26.64], P0 ;  /* 0x5d4000001a167fae */ /* 0x0003e80008121844 */
[----:B------:R-:W-:Y:S04]  /*78010*/  STL.64 [R1+0xa80], R46 ;  /* 0x000a802e01007387 */ /* 0x000fe80000100a00 */
[----:B------:R1:W-:Y:S04]  /*78020*/  STL.64 [R1+0xab0], R28 ;  /* 0x000ab01c01007387 */ /* 0x0003e80000100a00 */
[----:B------:R1:W-:Y:S04]  /*78030*/  LDGSTS.E [R22+0x5e400], [R28.64], P0 ;  /* 0x5e4000001c167fae */ /* 0x0003e80008121844 */
[----:B------:R2:W-:Y:S04]  /*78040*/  LDGSTS.E [R22+0x5f400], [R46.64], P0 ;  /* 0x5f4000002e167fae */ /* 0x0005e80008121844 */
[----:B-1----:R-:W4:Y:S04]  /*78050*/  LDL.LU R29, [R1+0xc5c] ;  /* 0x000c5c00011d7983 */ /* 0x002f280000300800 */
[----:B------:R-:W4:Y:S04]  /*78060*/  LDL.LU R39, [R1+0xc9c] ;  /* 0x000c9c0001277983 */ /* 0x000f280000300800 */
[----:B------:R-:W4:Y:S04]  /*78070*/  LDL.LU R33, [R1+0xc58] ;  /* 0x000c580001217983 */ /* 0x000f280000300800 */
[----:B------:R-:W4:Y:S01]  /*78080*/  LDL.LU R42, [R1+0xc98] ;  /* 0x000c9800012a7983 */ /* 0x000f220000300800 */
[----:B--2---:R-:W-:-:S02]  /*78090*/  IADD3 R30, P1, R30, R31, RZ ;  /* 0x0000001f1e1e7210 */ /* 0x004fc40007f3e0ff */
[----:B---3--:R-:W-:-:S03]  /*780a0*/  IADD3 R44, P2, R44, R31, RZ ;  /* 0x0000001f2c2c7210 */ /* 0x008fc60007f5e0ff */
[----:B------:R-:W-:Y:S01]  /*780b0*/  STL [R1+0xb58], R30 ;  /* 0x000b581e01007387 */ /* 0x000fe20000100800 */
[----:B------:R-:W-:Y:S01]  /*780c0*/  IMAD.MOV.U32 R24, RZ, RZ, R30 ;  /* 0x000000ffff187224 */ /* 0x000fe200078e001e */
[----:B----4-:R-:W-:-:S05]  /*780d0*/  IADD3.X R35, R35, R2, RZ, P1, !PT ;  /* 0x0000000223237210 */ /* 0x010fca0000ffe4ff */
[----:B------:R1:W-:Y:S01]  /*780e0*/  STL [R1+0xb54], R35 ;  /* 0x000b542301007387 */ /* 0x0003e20000100800 */
[----:B------:R-:W-:-:S03]  /*780f0*/  IMAD.X R45, R45, 0x1, R2, P2 ;  /* 0x000000012d2d7824 */ /* 0x000fc600010e0602 */
[----:B------:R-:W-:Y:S04]  /*78100*/  STL [R1+0xb98], R44 ;  /* 0x000b982c01007387 */ /* 0x000fe80000100800 */
[----:B------:R-:W2:Y:S01]  /*78110*/  LDL.LU R22, [R1+0xcdc] ;  /* 0x000cdc0001167983 */ /* 0x000ea20000300800 */
[----:B------:R-:W-:-:S03]  /*78120*/  MOV R25, R35 ;  /* 0x0000002300197202 */ /* 0x000fc60000000f00 */
[----:B------:R-:W-:Y:S04]  /*78130*/  STL [R1+0xb94], R45 ;  /* 0x000b942d01007387 */ /* 0x000fe80000100800 */
[----:B------:R-:W3:Y:S04]  /*78140*/  LDL.LU R26, [R1+0xd1c] ;  /* 0x000d1c00011a7983 */ /* 0x000ee80000300800 */
[----:B-1----:R-:W4:Y:S04]  /*78150*/  LDL.LU R35, [R1+0xcd8] ;  /* 0x000cd80001237983 */ /* 0x002f280000300800 */
[----:B------:R-:W4:Y:S01]  /*78160*/  LDL.LU R30, [R1+0xd18] ;  /* 0x000d1800011e7983 */ /* 0x000f220000300800 */
[----:B------:R-:W-:-:S05]  /*78170*/  IMAD.SHL.U32 R49, R49, 0x4, RZ ;  /* 0x0000000431317824 */ /* 0x000fca00078e00ff */
[----:B------:R-:W-:Y:S02]  /*78180*/  LOP3.LUT R46, R49, 0x30, RZ, 0x3c, !PT ;  /* 0x00000030312e7812 */ /* 0x000fe400078e3cff */
[----:B------:R-:W-:-:S03]  /*78190*/  IADD3 R36, P1, R36, R31, RZ ;  /* 0x0000001f24247210 */ /* 0x000fc60007f3e0ff */
[----:B------:R-:W-:Y:S01]  /*781a0*/  IMAD R3, R40, 0x20000, R46 ;  /* 0x0002000028037824 */ /* 0x000fe200078e022e */
[----:B------:R-:W-:Y:S01]  /*781b0*/  IADD3 R34, P2, R34, R31, RZ ;  /* 0x0000001f22227210 */ /* 0x000fe20007f5e0ff */
[----:B------:R-:W-:-:S03]  /*781c0*/  IMAD.X R43, R43, 0x1, R2, P1 ;  /* 0x000000012b2b7824 */ /* 0x000fc600008e0602 */
[----:B------:R1:W-:Y:S01]  /*781d0*/  LDGSTS.E [R3+0x40600], [R24.64], P0 ;  /* 0x4060000018037fae */ /* 0x0003e20008121844 */
[----:B------:R-:W-:-:S03]  /*781e0*/  IADD3.X R37, R37, R2, RZ, P2, !PT ;  /* 0x0000000225257210 */ /* 0x000fc600017fe4ff */
[----:B------:R1:W-:Y:S02]  /*781f0*/  STL [R1+0xbdc], R36 ;  /* 0x000bdc2401007387 */ /* 0x0003e40000100800 */
[----:B-1----:R-:W-:Y:S02]  /*78200*/  IMAD.MOV.U32 R24, RZ, RZ, R44 ;  /* 0x000000ffff187224 */ /* 0x002fe400078e002c */
[----:B------:R-:W-:Y:S01]  /*78210*/  IMAD.MOV.U32 R25, RZ, RZ, R45 ;  /* 0x000000ffff197224 */ /* 0x000fe200078e002d */
[----:B------:R-:W-:Y:S04]  /*78220*/  STL [R1+0xbd4], R43 ;  /* 0x000bd42b01007387 */ /* 0x000fe80000100800 */
[----:B------:R1:W-:Y:S04]  /*78230*/  LDGSTS.E [R3+0x41600], [R24.64], P0 ;  /* 0x4160000018037fae */ /* 0x0003e80008121844 */
[----:B------:R1:W-:Y:S04]  /*78240*/  STL [R1+0xc1c], R34 ;  /* 0x000c1c2201007387 */ /* 0x0003e80000100800 */
[----:B------:R-:W4:Y:S01]  /*78250*/  LDL.LU R28, [R1+0xd5c] ;  /* 0x000d5c00011c7983 */ /* 0x000f220000300800 */
[----:B-1----:R-:W-:-:S02]  /*78260*/  IMAD.MOV.U32 R24, RZ, RZ, R36 ;  /* 0x000000ffff187224 */ /* 0x002fc400078e0024 */
[----:B------:R-:W-:Y:S01]  /*78270*/  IMAD.MOV.U32 R25, RZ, RZ, R43 ;  /* 0x000000ffff197224 */ /* 0x000fe200078e002b */
[----:B------:R1:W-:Y:S04]  /*78280*/  STL [R1+0xc18], R37 ;  /* 0x000c182501007387 */ /* 0x0003e80000100800 */
[----:B------:R-:W4:Y:S04]  /*78290*/  LDL.LU R36, [R1+0xd9c] ;  /* 0x000d9c0001247983 */ /* 0x000f280000300800 */
[----:B------:R1:W-:Y:S02]  /*782a0*/  LDGSTS.E [R3+0x42600], [R24.64], P0 ;  /* 0x4260000018037fae */ /* 0x0003e40008121844 */
[----:B-1----:R-:W-:-:S02]  /*782b0*/  IMAD.MOV.U32 R24, RZ, RZ, R34 ;  /* 0x000000ffff187224 */ /* 0x002fc400078e0022 */
[----:B------:R-:W4:Y:S01]  /*782c0*/  LDL.LU R34, [R1+0xd58] ;  /* 0x000d580001227983 */ /* 0x000f220000300800 */
[----:B------:R-:W-:-:S03]  /*782d0*/  MOV R25, R37 ;  /* 0x0000002500197202 */ /* 0x000fc60000000f00 */
[----:B------:R-:W4:Y:S04]  /*782e0*/  LDL.LU R37, [R1+0xd98] ;  /* 0x000d980001257983 */ /* 0x000f280000300800 */
[----:B------:R-:W4:Y:S04]  /*782f0*/  LDL.LU R27, [R1+0xddc] ;  /* 0x000ddc00011b7983 */ /* 0x000f280000300800 */
[----:B------:R-:W4:Y:S04]  /*78300*/  LDL.LU R21, [R1+0xe1c] ;  /* 0x000e1c0001157983 */ /* 0x000f280000300800 */
[----:B------:R1:W-:Y:S01]  /*78310*/  LDGSTS.E [R3+0x43600], [R24.64], P0 ;  /* 0x4360000018037fae */ /* 0x0003e20008121844 */
[----:B------:R-:W-:-:S02]  /*78320*/  IADD3 R29, P1, R29, R31, RZ ;  /* 0x0000001f1d1d7210 */ /* 0x000fc40007f3e0ff */
[----:B------:R-:W-:-:S03]  /*78330*/  IADD3 R39, P2, R39, R31, RZ ;  /* 0x0000001f27277210 */ /* 0x000fc60007f5e0ff */
[--C-:B------:R-:W-:Y:S01]  /*78340*/  IMAD.X R33, R33, 0x1, R2.reuse, P1 ;  /* 0x0000000121217824 */ /* 0x100fe200008e0602 */
[----:B------:R-:W-:Y:S01]  /*78350*/  STL [R1+0xc5c], R29 ;  /* 0x000c5c1d01007387 */ /* 0x000fe20000100800 */
[----:B------:R-:W-:-:S03]  /*78360*/  IMAD.X R42, R42, 0x1, R2, P2 ;  /* 0x000000012a2a7824 */ /* 0x000fc600010e0602 */
[----:B------:R1:W-:Y:S02]  /*78370*/  STL [R1+0xc58], R33 ;  /* 0x000c582101007387 */ /* 0x0003e40000100800 */
[----:B-1----:R-:W-:Y:S02]  /*78380*/  MOV R25, R33 ;  /* 0x0000002100197202 */ /* 0x002fe40000000f00 */
[----:B------:R-:W-:Y:S01]  /*78390*/  STL [R1+0xc9c], R39 ;  /* 0x000c9c2701007387 */ /* 0x000fe20000100800 */
[----:B------:R-:W-:-:S03]  /*783a0*/  IMAD.MOV.U32 R24, RZ, RZ, R29 ;  /* 0x000000ffff187224 */ /* 0x000fc600078e001d */
[----:B------:R-:W4:Y:S04]  /*783b0*/  LDL.LU R33, [R1+0xdd8] ;  /* 0x000dd80001217983 */ /* 0x000f280000300800 */
[----:B------:R-:W-:Y:S04]  /*783c0*/  STL [R1+0xc98], R42 ;  /* 0x000c982a01007387 */ /* 0x000fe80000100800 */
[----:B------:R-:W4:Y:S04]  /*783d0*/  LDL.LU R29, [R1+0xe18] ;  /* 0x000e1800011d7983 */ /* 0x000f280000300800 */
[----:B------:R1:W-:Y:S02]  /*783e0*/  LDGSTS.E [R3+0x44600], [R24.64], P0 ;  /* 0x4460000018037fae */ /* 0x0003e40008121844 */
[----:B-1----:R-:W-:-:S02]  /*783f0*/  IMAD.MOV.U32 R24, RZ, RZ, R39 ;  /* 0x000000ffff187224 */ /* 0x002fc400078e0027 */
[----:B------:R-:W-:-:S05]  /*78400*/  IMAD.MOV.U32 R25, RZ, RZ, R42 ;  /* 0x000000ffff197224 */ /* 0x000fca00078e002a */
[----:B------:R1:W-:Y:S01]  /*78410*/  LDGSTS.E [R3+0x45600], [R24.64], P0 ;  /* 0x4560000018037fae */ /* 0x0003e20008121844 */
[----:B--2---:R-:W-:-:S05]  /*78420*/  IADD3 R22, P1, R22, R31, RZ ;  /* 0x0000001f16167210 */ /* 0x004fca0007f3e0ff */
[----:B------:R2:W-:Y:S01]  /*78430*/  STL [R1+0xcdc], R22 ;  /* 0x000cdc1601007387 */ /* 0x0005e20000100800 */
[----:B---3--:R-:W-:Y:S01]  /*78440*/  IADD3 R26, P2, R26, R31, RZ ;  /* 0x0000001f1a1a7210 */ /* 0x008fe20007f5e0ff */
[----:B----4-:R-:W-:Y:S02]  /*78450*/  IMAD.X R35, R35, 0x1, R2, P1 ;  /* 0x0000000123237824 */ /* 0x010fe400008e0602 */
[----:B-1----:R-:W-:Y:S01]  /*78460*/  IMAD.MOV.U32 R24, RZ, RZ, R22 ;  /* 0x000000ffff187224 */ /* 0x002fe200078e0016 */
[----:B------:R-:W-:Y:S02]  /*78470*/  IADD3.X R30, R30, R2, RZ, P2, !PT ;  /* 0x000000021e1e7210 */ /* 0x000fe400017fe4ff */
[----:B------:R1:W-:Y:S04]  /*78480*/  STL [R1+0xcd8], R35 ;  /* 0x000cd82301007387 */ /* 0x0003e80000100800 */
[----:B------:R-:W-:Y:S04]  /*78490*/  STL [R1+0xd1c], R26 ;  /* 0x000d1c1a01007387 */ /* 0x000fe80000100800 */
[----:B--2---:R-:W2:Y:S01]  /*784a0*/  LDL.LU R22, [R1+0xe5c] ;  /* 0x000e5c0001167983 */ /* 0x004ea20000300800 */
[----:B------:R-:W-:-:S03]  /*784b0*/  IMAD.MOV.U32 R25, RZ, RZ, R35 ;  /* 0x000000ffff197224 */ /* 0x000fc600078e0023 */
[----:B------:R3:W-:Y:S04]  /*784c0*/  STL [R1+0xd18], R30 ;  /* 0x000d181e01007387 */ /* 0x0007e80000100800 */
[----:B------:R-:W4:Y:S04]  /*784d0*/  LDL.LU R39, [R1+0xe9c] ;  /* 0x000e9c0001277983 */ /* 0x000f280000300800 */
[----:B-1----:R-:W4:Y:S04]  /*784e0*/  LDL.LU R35, [R1+0xe58] ;  /* 0x000e580001237983 */ /* 0x002f280000300800 */
[----:B------:R-:W4:Y:S04]  /*784f0*/  LDL.LU R42, [R1+0xe98] ;  /* 0x000e9800012a7983 */ /* 0x000f280000300800 */
[----:B------:R1:W-:Y:S01]  /*78500*/  LDGSTS.E [R3+0x46600], [R24.64], P0 ;  /* 0x4660000018037fae */ /* 0x0003e20008121844 */
[----:B------:R-:W-:Y:S01]  /*78510*/  IADD3 R28, P1, R28, R31, RZ ;  /* 0x0000001f1c1c7210 */ /* 0x000fe20007f3e0ff */
[----:B-1----:R-:W-:Y:S01]  /*78520*/  IMAD.MOV.U32 R24, RZ, RZ, R26 ;  /* 0x000000ffff187224 */ /* 0x002fe200078e001a */
[----:B------:R-:W-:-:S02]  /*78530*/  MOV R25, R30 ;  /* 0x0000001e00197202 */ /* 0x000fc40000000f00 */
[----:B---3--:R-:W3:Y:S04]  /*78540*/  LDL.LU R30, [R1+0xedc] ;  /* 0x000edc00011e7983 */ /* 0x008ee80000300800 */
[----:B------:R-:W3:Y:S01]  /*78550*/  LDL.LU R26, [R1+0xf1c] ;  /* 0x000f1c00011a7983 */ /* 0x000ee20000300800 */
[----:B------:R-:W-:-:S03]  /*78560*/  IADD3 R36, P2, R36, R31, RZ ;  /* 0x0000001f24247210 */ /* 0x000fc60007f5e0ff */
[----:B------:R-:W-:Y:S04]  /*78570*/  STL [R1+0xd5c], R28 ;  /* 0x000d5c1c01007387 */ /* 0x000fe80000100800 */
[----:B------:R1:W-:Y:S01]  /*78580*/  LDGSTS.E [R3+0x47600], [R24.64], P0 ;  /* 0x4760000018037fae */ /* 0x0003e20008121844 */
[--C-:B------:R-:W-:Y:S02]  /*78590*/  IMAD.X R34, R34, 0x1, R2.reuse, P1 ;  /* 0x0000000122227824 */ /* 0x100fe400008e0602 */
[----:B------:R-:W-:-:S03]  /*785a0*/  IMAD.X R37, R37, 0x1, R2, P2 ;  /* 0x0000000125257824 */ /* 0x000fc600010e0602 */
[----:B------:R1:W-:Y:S02]  /*785b0*/  STL [R1+0xd58], R34 ;  /* 0x000d582201007387 */ /* 0x0003e40000100800 */
[----:B-1----:R-:W-:Y:S01]  /*785c0*/  IMAD.MOV.U32 R24, RZ, RZ, R28 ;  /* 0x000000ffff187224 */ /* 0x002fe200078e001c */
[----:B------:R-:W-:Y:S01]  /*785d0*/  MOV R25, R34 ;  /* 0x0000002200197202 */ /* 0x000fe20000000f00 */
[----:B------:R-:W-:Y:S01]  /*785e0*/  STL [R1+0xd9c], R36 ;  /* 0x000d9c2401007387 */ /* 0x000fe20000100800 */
[----:B------:R-:W-:-:S03]  /*785f0*/  IADD3 R27, P1, R27, R31, RZ ;  /* 0x0000001f1b1b7210 */ /* 0x000fc60007f3e0ff */
[----:B------:R1:W-:Y:S04]  /*78600*/  LDGSTS.E [R3+0x48600], [R24.64], P0 ;  /* 0x4860000018037fae */ /* 0x0003e80008121844 */
[----:B------:R-:W3:Y:S04]  /*78610*/  LDL.LU R34, [R1+0xed8] ;  /* 0x000ed80001227983 */ /* 0x000ee80000300800 */
[----:B------:R-:W-:Y:S04]  /*78620*/  STL [R1+0xd98], R37 ;  /* 0x000d982501007387 */ /* 0x000fe80000100800 */
[----:B------:R-:W3:Y:S01]  /*78630*/  LDL.LU R28, [R1+0xf18] ;  /* 0x000f1800011c7983 */ /* 0x000ee20000300800 */
[----:B-1----:R-:W-:-:S02]  /*78640*/  IMAD.MOV.U32 R24, RZ, RZ, R36 ;  /* 0x000000ffff187224 */ /* 0x002fc400078e0024 */
[----:B------:R-:W-:Y:S01]  /*78650*/  IMAD.MOV.U32 R25, RZ, RZ, R37 ;  /* 0x000000ffff197224 */ /* 0x000fe200078e0025 */
[----:B------:R-:W-:Y:S01]  /*78660*/  IADD3 R21, P2, R21, R31, RZ ;  /* 0x0000001f15157210 */ /* 0x000fe20007f5e0ff */
[----:B------:R1:W-:Y:S04]  /*78670*/  STL [R1+0xddc], R27 ;  /* 0x000ddc1b01007387 */ /* 0x0003e80000100800 */
[----:B------:R1:W-:Y:S01]  /*78680*/  LDGSTS.E [R3+0x49600], [R24.64], P0 ;  /* 0x4960000018037fae */ /* 0x0003e20008121844 */
[----:B------:R-:W-:-:S05]  /*78690*/  IMAD.X R33, R33, 0x1, R2, P1 ;  /* 0x0000000121217824 */ /* 0x000fca00008e0602 */
[----:B------:R-:W-:Y:S01]  /*786a0*/  STL [R1+0xdd8], R33 ;  /* 0x000dd82101007387 */ /* 0x000fe20000100800 */
[----:B-1----:R-:W-:Y:S01]  /*786b0*/  IMAD.MOV.U32 R24, RZ, RZ, R27 ;  /* 0x000000ffff187224 */ /* 0x002fe200078e001b */
[----:B------:R-:W-:Y:S01]  /*786c0*/  IADD3.X R29, R29, R2, RZ, P2, !PT ;  /* 0x000000021d1d7210 */ /* 0x000fe200017fe4ff */
[----:B------:R-:W-:Y:S01]  /*786d0*/  IMAD.MOV.U32 R25, RZ, RZ, R33 ;  /* 0x000000ffff197224 */ /* 0x000fe200078e0021 */
[----:B------:R-:W-:Y:S04]  /*786e0*/  STL [R1+0xe1c], R21 ;  /* 0x000e1c1501007387 */ /* 0x000fe80000100800 */
[----:B------:R-:W3:Y:S04]  /*786f0*/  LDL.LU R27, [R1+0xf5c] ;  /* 0x000f5c00011b7983 */ /* 0x000ee80000300800 */
[----:B------:R1:W-:Y:S04]  /*78700*/  STL [R1+0xe18], R29 ;  /* 0x000e181d01007387 */ /* 0x0003e80000100800 */
[----:B------:R1:W-:Y:S04]  /*78710*/  LDGSTS.E [R3+0x4a600], [R24.64], P0 ;  /* 0x4a60000018037fae */ /* 0x0003e80008121844 */
[----:B------:R-:W3:Y:S01]  /*78720*/  LDL.LU R36, [R1+0xf9c] ;  /* 0x000f9c0001247983 */ /* 0x000ee20000300800 */
[----:B-1----:R-:W-:-:S03]  /*78730*/  MOV R25, R29 ;  /* 0x0000001d00197202 */ /* 0x002fc60000000f00 */
[----:B------:R-:W3:Y:S04]  /*78740*/  LDL.LU R29, [R1+0xf58] ;  /* 0x000f5800011d7983 */ /* 0x000ee80000300800 */
[----:B------:R-:W3:Y:S01]  /*78750*/  LDL.LU R37, [R1+0xf98] ;  /* 0x000f980001257983 */ /* 0x000ee20000300800 */
[----:B------:R-:W-:-:S03]  /*78760*/  IMAD.MOV.U32 R24, RZ, RZ, R21 ;  /* 0x000000ffff187224 */ /* 0x000fc600078e0015 */
[----:B------:R-:W3:Y:S04]  /*78770*/  LDL.LU R33, [R1+0xfdc] ;  /* 0x000fdc0001217983 */ /* 0x000ee80000300800 */
[----:B------:R-:W3:Y:S04]  /*78780*/  LDL.LU R21, [R1+0x101c] ;  /* 0x00101c0001157983 */ /* 0x000ee80000300800 */
[----:B------:R1:W-:Y:S01]  /*78790*/  LDGSTS.E [R3+0x4b600], [R24.64], P0 ;  /* 0x4b60000018037fae */ /* 0x0003e20008121844 */
[----:B--2---:R-:W-:-:S05]  /*787a0*/  IADD3 R22, P1, R22, R31, RZ ;  /* 0x0000001f16167210 */ /* 0x004fca0007f3e0ff */
[----:B------:R-:W-:Y:S01]  /*787b0*/  STL [R1+0xe5c], R22 ;  /* 0x000e5c1601007387 */ /* 0x000fe20000100800 */
[----:B----4-:R-:W-:Y:S01]  /*787c0*/  IADD3 R39, P2, R39, R31, RZ ;  /* 0x0000001f27277210 */ /* 0x010fe20007f5e0ff */
[----:B------:R-:W-:-:S04]  /*787d0*/  IMAD.X R35, R35, 0x1, R2, P1 ;  /* 0x0000000123237824 */ /* 0x000fc800008e0602 */
[----:B------:R-:W-:Y:S01]  /*787e0*/  IMAD.X R42, R42, 0x1, R2, P2 ;  /* 0x000000012a2a7824 */ /* 0x000fe200010e0602 */
[----:B------:R2:W-:Y:S01]  /*787f0*/  STL [R1+0xe58], R35 ;  /* 0x000e582301007387 */ /* 0x0005e20000100800 */
[----:B-1----:R-:W-:-:S03]  /*78800*/  MOV R25, R35 ;  /* 0x0000002300197202 */ /* 0x002fc60000000f00 */
[----:B------:R-:W-:Y:S01]  /*78810*/  STL [R1+0xe9c], R39 ;  /* 0x000e9c2701007387 */ /* 0x000fe20000100800 */
[----:B------:R-:W-:-:S03]  /*78820*/  IMAD.MOV.U32 R24, RZ, RZ, R22 ;  /* 0x000000ffff187224 */ /* 0x000fc600078e0016 */
[----:B--2---:R-:W2:Y:S04]  /*78830*/  LDL.LU R35, [R1+0xfd8] ;  /* 0x000fd80001237983 */ /* 0x004ea80000300800 */
[----:B------:R-:W-:Y:S04]  /*78840*/  STL [R1+0xe98], R42 ;  /* 0x000e982a01007387 */ /* 0x000fe80000100800 */
[----:B------:R-:W4:Y:S01]  /*78850*/  LDL.LU R22, [R1+0x1018] ;  /* 0x0010180001167983 */ /* 0x000f220000300800 */
[----:B---3--:R-:W-:-:S03]  /*78860*/  IADD3 R30, P1, R30, R31, RZ ;  /* 0x0000001f1e1e7210 */ /* 0x008fc60007f3e0ff */
[----:B------:R1:W-:Y:S01]  /*78870*/  LDGSTS.E [R3+0x4c600], [R24.64], P0 ;  /* 0x4c60000018037fae */ /* 0x0003e20008121844 */
[----:B------:R-:W-:-:S03]  /*78880*/  IADD3 R26, P2, R26, R31, RZ ;  /* 0x0000001f1a1a7210 */ /* 0x000fc60007f5e0ff */
[----:B------:R-:W-:Y:S01]  /*78890*/  STL [R1+0xedc], R30 ;  /* 0x000edc1e01007387 */ /* 0x000fe20000100800 */
[----:B-1----:R-:W-:Y:S02]  /*788a0*/  IMAD.MOV.U32 R24, RZ, RZ, R39 ;  /* 0x000000ffff187224 */ /* 0x002fe400078e0027 */
[----:B------:R-:W-:-:S05]  /*788b0*/  IMAD.MOV.U32 R25, RZ, RZ, R42 ;  /* 0x000000ffff197224 */ /* 0x000fca00078e002a */
[----:B------:R1:W-:Y:S01]  /*788c0*/  LDGSTS.E [R3+0x4d600], [R24.64], P0 ;  /* 0x4d60000018037fae */ /* 0x0003e20008121844 */
[----:B------:R-:W-:-:S05]  /*788d0*/  IMAD.X R34, R34, 0x1, R2, P1 ;  /* 0x0000000122227824 */ /* 0x000fca00008e0602 */
[----:B------:R3:W-:Y:S01]  /*788e0*/  STL [R1+0xed8], R34 ;  /* 0x000ed82201007387 */ /* 0x0007e20000100800 */
[----:B------:R-:W-:-:S03]  /*788f0*/  IADD3.X R28, R28, R2, RZ, P2, !PT ;  /* 0x000000021c1c7210 */ /* 0x000fc600017fe4ff */
[----:B------:R3:W-:Y:S04]  /*78900*/  STL [R1+0xf1c], R26 ;  /* 0x000f1c1a01007387 */ /* 0x0007e80000100800 */
[----:B------:R3:W-:Y:S04]  /*78910*/  STL [R1+0xf18], R28 ;  /* 0x000f181c01007387 */ /* 0x0007e80000100800 */
[----:B------:R-:W4:Y:S01]  /*78920*/  LDL.LU R44, [R1+0x1058] ;  /* 0x00105800012c7983 */ /* 0x000f220000300800 */
[----:B-1----:R-:W-:-:S03]  /*78930*/  IMAD.MOV.U32 R24, RZ, RZ, R30 ;  /* 0x000000ffff187224 */ /* 0x002fc600078e001e */
[----:B------:R-:W4:Y:S01]  /*78940*/  LDL.LU R43, [R1+0x105c] ;  /* 0x00105c00012b7983 */ /* 0x000f220000300800 */
[----:B------:R-:W-:-:S03]  /*78950*/  IMAD.MOV.U32 R25, RZ, RZ, R34 ;  /* 0x000000ffff197224 */ /* 0x000fc600078e0022 */
[----:B---3--:R-:W3:Y:S04]  /*78960*/  LDL.LU R34, [R1+0x1098] ;  /* 0x0010980001227983 */ /* 0x008ee80000300800 */
[----:B------:R-:W3:Y:S04]  /*78970*/  LDL.LU R30, [R1+0x109c] ;  /* 0x00109c00011e7983 */ /* 0x000ee80000300800 */
[----:B------:R1:W-:Y:S01]  /*78980*/  LDGSTS.E [R3+0x4e600], [R24.64], P0 ;  /* 0x4e60000018037fae */ /* 0x0003e20008121844 */
[-C--:B------:R-:W-:Y:S01]  /*78990*/  IADD3 R27, P1, R27, R31.reuse, RZ ;  /* 0x0000001f1b1b7210 */ /* 0x080fe20007f3e0ff */
[----:B-1----:R-:W-:Y:S01]  /*789a0*/  IMAD.MOV.U32 R24, RZ, RZ, R26 ;  /* 0x000000ffff187224 */ /* 0x002fe200078e001a */
[----:B------:R-:W-:Y:S01]  /*789b0*/  MOV R25, R28 ;  /* 0x0000001c00197202 */ /* 0x000fe20000000f00 */
[----:B------:R-:W3:Y:S01]  /*789c0*/  LDL.LU R26, [R1+0x10dc] ;  /* 0x0010dc00011a7983 */ /* 0x000ee20000300800 */
[----:B------:R-:W-:-:S03]  /*789d0*/  IADD3 R36, P2, R36, R31, RZ ;  /* 0x0000001f24247210 */ /* 0x000fc60007f5e0ff */
[----:B------:R-:W3:Y:S04]  /*789e0*/  LDL.LU R28, [R1+0x111c] ;  /* 0x00111c00011c7983 */ /* 0x000ee80000300800 */
[----:B------:R1:W-:Y:S04]  /*789f0*/  STL [R1+0xf5c], R27 ;  /* 0x000f5c1b01007387 */ /* 0x0003e80000100800 */
[----:B------:R1:W-:Y:S01]  /*78a00*/  LDGSTS.E [R3+0x4f600], [R24.64], P0 ;  /* 0x4f60000018037fae */ /* 0x0003e20008121844 */
[----:B------:R-:W-:-:S05]  /*78a10*/  IMAD.X R29, R29, 0x1, R2, P1 ;  /* 0x000000011d1d7824 */ /* 0x000fca00008e0602 */
[----:B------:R1:W-:Y:S01]  /*78a20*/  STL [R1+0xf58], R29 ;  /* 0x000f581d01007387 */ /* 0x0003e20000100800 */
[----:B------:R-:W-:-:S03]  /*78a30*/  IMAD.X R37, R37, 0x1, R2, P2 ;  /* 0x0000000125257824 */ /* 0x000fc600010e0602 */
[----:B------:R2:W-:Y:S01]  /*78a40*/  STL [R1+0xf9c], R36 ;  /* 0x000f9c2401007387 */ /* 0x0005e20000100800 */
[----:B-1----:R-:W-:-:S03]  /*78a50*/  IMAD.MOV.U32 R24, RZ, RZ, R27 ;  /* 0x000000ffff187224 */ /* 0x002fc600078e001b */
[----:B------:R-:W3:Y:S01]  /*78a60*/  LDL.LU R27, [R1+0x10d8] ;  /* 0x0010d800011b7983 */ /* 0x000ee20000300800 */
[----:B------:R-:W-:-:S03]  /*78a70*/  MOV R25, R29 ;  /* 0x0000001d00197202 */ /* 0x000fc60000000f00 */
[----:B------:R1:W-:Y:S04]  /*78a80*/  STL [R1+0xf98], R37 ;  /* 0x000f982501007387 */ /* 0x0003e80000100800 */
[----:B------:R-:W3:Y:S01]  /*78a90*/  LDL.LU R29, [R1+0x1118] ;  /* 0x00111800011d7983 */ /* 0x000ee20000300800 */
[-C--:B------:R-:W-:Y:S02]  /*78aa0*/  IADD3 R33, P1, R33, R31.reuse, RZ ;  /* 0x0000001f21217210 */ /* 0x080fe40007f3e0ff */
[----:B------:R-:W-:Y:S01]  /*78ab0*/  IADD3 R21, P2, R21, R31, RZ ;  /* 0x0000001f15157210 */ /* 0x000fe20007f5e0ff */
[----:B------:R1:W-:Y:S04]  /*78ac0*/  LDGSTS.E [R3+0x50600], [R24.64], P0 ;  /* 0x5060000018037fae */ /* 0x0003e80008121844 */
[----:B------:R-:W-:Y:S01]  /*78ad0*/  STL [R1+0xfdc], R33 ;  /* 0x000fdc2101007387 */ /* 0x000fe20000100800 */
[----:B-1----:R-:W-:-:S02]  /*78ae0*/  IMAD.MOV.U32 R24, RZ, RZ, R36 ;  /* 0x000000ffff187224 */ /* 0x002fc400078e0024 */
[----:B------:R-:W-:-:S05]  /*78af0*/  IMAD.MOV.U32 R25, RZ, RZ, R37 ;  /* 0x000000ffff197224 */ /* 0x000fca00078e0025 */
[----:B------:R1:W-:Y:S02]  /*78b00*/  LDGSTS.E [R3+0x51600], [R24.64], P0 ;  /* 0x5160000018037fae */ /* 0x0003e40008121844 */
[----:B-1----:R-:W-:Y:S02]  /*78b10*/  IMAD.MOV.U32 R24, RZ, RZ, R33 ;  /* 0x000000ffff187224 */ /* 0x002fe400078e0021 */
[----:B--2---:R-:W-:-:S05]  /*78b20*/  IMAD.X R35, R35, 0x1, R2, P1 ;  /* 0x0000000123237824 */ /* 0x004fca00008e0602 */
[----:B------:R1:W-:Y:S01]  /*78b30*/  STL [R1+0xfd8], R35 ;  /* 0x000fd82301007387 */ /* 0x0003e20000100800 */
[----:B----4-:R-:W-:-:S03]  /*78b40*/  IADD3.X R22, R22, R2, RZ, P2, !PT ;  /* 0x0000000216167210 */ /* 0x010fc600017fe4ff */
[----:B------:R-:W-:Y:S04]  /*78b50*/  STL [R1+0x101c], R21 ;  /* 0x00101c1501007387 */ /* 0x000fe80000100800 */
[----:B------:R-:W2:Y:S04]  /*78b60*/  LDL.LU R39, [R1+0x115c] ;  /* 0x00115c0001277983 */ /* 0x000ea80000300800 */
[----:B------:R4:W-:Y:S04]  /*78b70*/  STL [R1+0x1018], R22 ;  /* 0x0010181601007387 */ /* 0x0009e80000100800 */
[----:B------:R-:W2:Y:S04]  /*78b80*/  LDL.LU R36, [R1+0x119c] ;  /* 0x00119c0001247983 */ /* 0x000ea80000300800 */
[----:B------:R-:W2:Y:S01]  /*78b90*/  LDL.LU R42, [R1+0x1158] ;  /* 0x00115800012a7983 */ /* 0x000ea20000300800 */
[----:B------:R-:W-:-:S03]  /*78ba0*/  IMAD.MOV.U32 R25, RZ, RZ, R35 ;  /* 0x000000ffff197224 */ /* 0x000fc600078e0023 */
[----:B------:R-:W2:Y:S04]  /*78bb0*/  LDL.LU R37, [R1+0x1198] ;  /* 0x0011980001257983 */ /* 0x000ea80000300800 */
[----:B-1----:R-:W2:Y:S04]  /*78bc0*/  LDL.LU R35, [R1+0x11d8] ;  /* 0x0011d80001237983 */ /* 0x002ea80000300800 */
[----:B------:R-:W2:Y:S04]  /*78bd0*/  LDL.LU R33, [R1+0x11dc] ;  /* 0x0011dc0001217983 */ /* 0x000ea80000300800 */
[----:B------:R1:W-:Y:S02]  /*78be0*/  LDGSTS.E [R3+0x52600], [R24.64], P0 ;  /* 0x5260000018037fae */ /* 0x0003e40008121844 */
[----:B-1----:R-:W-:Y:S01]  /*78bf0*/  MOV R25, R22 ;  /* 0x0000001600197202 */ /* 0x002fe20000000f00 */
[----:B------:R-:W-:Y:S01]  /*78c00*/  IMAD.MOV.U32 R24, RZ, RZ, R21 ;  /* 0x000000ffff187224 */ /* 0x000fe200078e0015 */
[----:B----4-:R-:W4:Y:S04]  /*78c10*/  LDL.LU R22, [R1+0x1218] ;  /* 0x0012180001167983 */ /* 0x010f280000300800 */
[----:B------:R-:W4:Y:S04]  /*78c20*/  LDL.LU R21, [R1+0x121c] ;  /* 0x00121c0001157983 */ /* 0x000f280000300800 */
[----:B------:R1:W-:Y:S01]  /*78c30*/  LDGSTS.E [R3+0x53600], [R24.64], P0 ;  /* 0x5360000018037fae */ /* 0x0003e20008121844 */
[----:B------:R-:W-:-:S05]  /*78c40*/  IADD3 R43, P1, R43, R31, RZ ;  /* 0x0000001f2b2b7210 */ /* 0x000fca0007f3e0ff */
[----:B------:R-:W-:Y:S01]  /*78c50*/  IMAD.X R44, R44, 0x1, R2, P1 ;  /* 0x000000012c2c7824 */ /* 0x000fe200008e0602 */
[----:B---3--:R-:W-:Y:S01]  /*78c60*/  IADD3 R30, P2, R30, R31, RZ ;  /* 0x0000001f1e1e7210 */ /* 0x008fe20007f5e0ff */
[----:B-1----:R-:W-:-:S03]  /*78c70*/  IMAD.MOV.U32 R24, RZ, RZ, R43 ;  /* 0x000000ffff187224 */ /* 0x002fc600078e002b */
[----:B------:R-:W-:Y:S01]  /*78c80*/  MOV R25, R44 ;  /* 0x0000002c00197202 */ /* 0x000fe20000000f00 */
[----:B------:R-:W-:Y:S01]  /*78c90*/  IMAD.X R34, R34, 0x1, R2, P2 ;  /* 0x0000000122227824 */ /* 0x000fe200010e0602 */
[----:B------:R-:W-:Y:S04]  /*78ca0*/  STL [R1+0x105c], R43 ;  /* 0x00105c2b01007387 */ /* 0x000fe80000100800 */
[----:B------:R1:W-:Y:S01]  /*78cb0*/  LDGSTS.E [R3+0x54600], [R24.64], P0 ;  /* 0x5460000018037fae */ /* 0x0003e20008121844 */
[----:B------:R-:W-:-:S03]  /*78cc0*/  IADD3 R26, P1, R26, R31, RZ ;  /* 0x0000001f1a1a7210 */ /* 0x000fc60007f3e0ff */
[----:B------:R-:W-:Y:S01]  /*78cd0*/  STL [R1+0x1058], R44 ;  /* 0x0010582c01007387 */ /* 0x000fe20000100800 */
[----:B-1----:R-:W-:Y:S01]  /*78ce0*/  IMAD.MOV.U32 R24, RZ, RZ, R30 ;  /* 0x000000ffff187224 */ /* 0x002fe200078e001e */
[----:B------:R-:W-:Y:S01]  /*78cf0*/  IADD3 R28, P2, R28, R31, RZ ;  /* 0x0000001f1c1c7210 */ /* 0x000fe20007f5e0ff */
[----:B------:R-:W-:Y:S01]  /*78d00*/  IMAD.MOV.U32 R25, RZ, RZ, R34 ;  /* 0x000000ffff197224 */ /* 0x000fe200078e0022 */
[----:B------:R-:W-:Y:S04]  /*78d10*/  STL [R1+0x109c], R30 ;  /* 0x00109c1e01007387 */ /* 0x000fe80000100800 */
[----:B------:R-:W-:Y:S04]  /*78d20*/  STL [R1+0x1098], R34 ;  /* 0x0010982201007387 */ /* 0x000fe80000100800 */
[----:B------:R-:W-:Y:S04]  /*78d30*/  STL [R1+0x10dc], R26 ;  /* 0x0010dc1a01007387 */ /* 0x000fe80000100800 */
[----:B------:R1:W-:Y:S01]  /*78d40*/  LDGSTS.E [R3+0x55600], [R24.64], P0 ;  /* 0x5560000018037fae */ /* 0x0003e20008121844 */
[----:B------:R-:W-:-:S05]  /*78d50*/  IMAD.X R27, R27, 0x1, R2, P1 ;  /* 0x000000011b1b7824 */ /* 0x000fca00008e0602 */
[----:B------:R3:W-:Y:S01]  /*78d60*/  STL [R1+0x10d8], R27 ;  /* 0x0010d81b01007387 */ /* 0x0007e20000100800 */
[----:B-1----:R-:W-:Y:S01]  /*78d70*/  IMAD.MOV.U32 R24, RZ, RZ, R26 ;  /* 0x000000ffff187224 */ /* 0x002fe200078e001a */
[----:B------:R-:W-:Y:S01]  /*78d80*/  IADD3.X R29, R29, R2, RZ, P2, !PT ;  /* 0x000000021d1d7210 */ /* 0x000fe200017fe4ff */
[----:B------:R-:W-:Y:S01]  /*78d90*/  IMAD.MOV.U32 R25, RZ, RZ, R27 ;  /* 0x000000ffff197224 */ /* 0x000fe200078e001b */
[----:B------:R-:W-:Y:S04]  /*78da0*/  STL [R1+0x111c], R28 ;  /* 0x00111c1c01007387 */ /* 0x000fe80000100800 */
[----:B------:R1:W-:Y:S04]  /*78db0*/  LDGSTS.E [R3+0x56600], [R24.64], P0 ;  /* 0x5660000018037fae */ /* 0x0003e80008121844 */
[----:B---3--:R-:W3:Y:S04]  /*78dc0*/  LDL.LU.64 R26, [R1+0xad8] ;  /* 0x000ad800011a7983 */ /* 0x008ee80000300a00 */
[----:B------:R1:W-:Y:S04]  /*78dd0*/  STL [R1+0x1118], R29 ;  /* 0x0011181d01007387 */ /* 0x0003e80000100800 */
[----:B------:R-:W3:Y:S01]  /*78de0*/  LDL.LU R30, [R1+0x125c] ;  /* 0x00125c00011e7983 */ /* 0x000ee20000300800 */
[----:B-1----:R-:W-:Y:S01]  /*78df0*/  IMAD.MOV.U32 R24, RZ, RZ, R28 ;  /* 0x000000ffff187224 */ /* 0x002fe200078e001c */
[----:B------:R-:W-:-:S02]  /*78e00*/  MOV R25, R29 ;  /* 0x0000001d00197202 */ /* 0x000fc40000000f00 */
[----:B------:R-:W3:Y:S04]  /*78e10*/  LDL.LU.64 R28, [R1+0xaa8] ;  /* 0x000aa800011c7983 */ /* 0x000ee80000300a00 */
[----:B------:R-:W3:Y:S04]  /*78e20*/  LDL.LU.64 R48, [R1+0xa78] ;  /* 0x000a780001307983 */ /* 0x000ee80000300a00 */
[----:B------:R-:W3:Y:S04]  /*78e30*/  LDL.LU R34, [R1+0x1258] ;  /* 0x0012580001227983 */ /* 0x000ee80000300800 */
[----:B------:R1:W-:Y:S01]  /*78e40*/  LDGSTS.E [R3+0x57600], [R24.64], P0 ;  /* 0x5760000018037fae */ /* 0x0003e20008121844 */
[----:B--2---:R-:W-:-:S05]  /*78e50*/  IADD3 R39, P1, R39, R31, RZ ;  /* 0x0000001f27277210 */ /* 0x004fca0007f3e0ff */
[----:B-1----:R-:W-:Y:S01]  /*78e60*/  IMAD.MOV.U32 R24, RZ, RZ, R39 ;  /* 0x000000ffff187224 */ /* 0x002fe200078e0027 */
[----:B------:R-:W-:Y:S01]  /*78e70*/  IADD3 R36, P2, R36, R31, RZ ;  /* 0x0000001f24247210 */ /* 0x000fe20007f5e0ff */
[----:B------:R-:W-:-:S05]  /*78e80*/  IMAD.X R42, R42, 0x1, R2, P1 ;  /* 0x000000012a2a7824 */ /* 0x000fca00008e0602 */
[----:B------:R-:W-:Y:S01]  /*78e90*/  MOV R25, R42 ;  /* 0x0000002a00197202 */ /* 0x000fe20000000f00 */
[----:B------:R-:W-:Y:S01]  /*78ea0*/  IMAD.X R37, R37, 0x1, R2, P2 ;  /* 0x0000000125257824 */ /* 0x000fe200010e0602 */
[----:B------:R-:W-:Y:S04]  /*78eb0*/  STL [R1+0x115c], R39 ;  /* 0x00115c2701007387 */ /* 0x000fe80000100800 */
[----:B------:R1:W-:Y:S01]  /*78ec0*/  LDGSTS.E [R3+0x58600], [R24.64], P0 ;  /* 0x5860000018037fae */ /* 0x0003e20008121844 */
[----:B------:R-:W-:-:S03]  /*78ed0*/  IADD3 R33, P1, R33, R31, RZ ;  /* 0x0000001f21217210 */ /* 0x000fc60007f3e0ff */
[----:B------:R-:W-:Y:S02]  /*78ee0*/  STL [R1+0x1158], R42 ;  /* 0x0011582a01007387 */ /* 0x000fe40000100800 */
[----:B------:R-:W-:Y:S02]  /*78ef0*/  IMAD.X R35, R35, 0x1, R2, P1 ;  /* 0x0000000123237824 */ /* 0x000fe400008e0602 */
[----:B------:R-:W-:Y:S01]  /*78f00*/  STL [R1+0x119c], R36 ;  /* 0x00119c2401007387 */ /* 0x000fe20000100800 */
[----:B-1----:R-:W-:Y:S02]  /*78f10*/  IMAD.MOV.U32 R24, RZ, RZ, R36 ;  /* 0x000000ffff187224 */ /* 0x002fe400078e0024 */
[----:B------:R-:W-:Y:S01]  /*78f20*/  IMAD.MOV.U32 R25, RZ, RZ, R37 ;  /* 0x000000ffff197224 */ /* 0x000fe200078e0025 */
[----:B------:R-:W-:Y:S04]  /*78f30*/  STL [R1+0x1198], R37 ;  /* 0x0011982501007387 */ /* 0x000fe80000100800 */
[----:B------:R1:W-:Y:S01]  /*78f40*/  STL [R1+0x11dc], R33 ;  /* 0x0011dc2101007387 */ /* 0x0003e20000100800 */
[----:B----4-:R-:W-:-:S03]  /*78f50*/  IADD3 R21, P2, R21, R31, RZ ;  /* 0x0000001f15157210 */ /* 0x010fc60007f5e0ff */
[----:B------:R2:W-:Y:S01]  /*78f60*/  LDGSTS.E [R3+0x59600], [R24.64], P0 ;  /* 0x5960000018037fae */ /* 0x0005e20008121844 */
[----:B------:R-:W-:-:S03]  /*78f70*/  IADD3.X R22, R22, R2, RZ, P2, !PT ;  /* 0x0000000216167210 */ /* 0x000fc600017fe4ff */
[----:B------:R-:W-:Y:S04]  /*78f80*/  STL [R1+0x11d8], R35 ;  /* 0x0011d82301007387 */ /* 0x000fe80000100800 */
[----:B------:R-:W-:Y:S01]  /*78f90*/  STL [R1+0x121c], R21 ;  /* 0x00121c1501007387 */ /* 0x000fe20000100800 */
[----:B--2---:R-:W-:-:S03]  /*78fa0*/  IMAD.MOV.U32 R24, RZ, RZ, R33 ;  /* 0x000000ffff187224 */ /* 0x004fc600078e0021 */
[----:B-1----:R-:W2:Y:S04]  /*78fb0*/  LDL.LU R33, [R1+0xb60] ;  /* 0x000b600001217983 */ /* 0x002ea80000300800 */
[----:B------:R3:W-:Y:S04]  /*78fc0*/  STL [R1+0x1218], R22 ;  /* 0x0012181601007387 */ /* 0x0007e80000100800 */
[----:B------:R-:W4:Y:S04]  /*78fd0*/  LDL.LU R44, [R1+0xba0] ;  /* 0x000ba000012c7983 */ /* 0x000f280000300800 */
[----:B------:R-:W4:Y:S04]  /*78fe0*/  LDL.LU R46, [R1+0xb5c] ;  /* 0x000b5c00012e7983 */ /* 0x000f280000300800 */
[----:B------:R-:W4:Y:S04]  /*78ff0*/  LDL.LU R45, [R1+0xb9c] ;  /* 0x000b9c00012d7983 */ /* 0x000f280000300800 */
[----:B------:R-:W4:Y:S04]  /*79000*/  LDL.LU R43, [R1+0xbe0] ;  /* 0x000be000012b7983 */ /* 0x000f280000300800 */
[----:B------:R-:W4:Y:S04]  /*79010*/  LDL.LU R36, [R1+0xbe4] ;  /* 0x000be40001247983 */ /* 0x000f280000300800 */
[----:B------:R-:W4:Y:S04]  /*79020*/  LDL.LU R42, [R1+0xc20] ;  /* 0x000c2000012a7983 */ /* 0x000f280000300800 */
[----:B------:R-:W4:Y:S01]  /*79030*/  LDL.LU R37, [R1+0xc24] ;  /* 0x000c240001257983 */ /* 0x000f220000300800 */
[----:B------:R-:W-:-:S05]  /*79040*/  IMAD.MOV.U32 R25, RZ, RZ, R35 ;  /* 0x000000ffff197224 */ /* 0x000fca00078e0023 */
[----:B------:R1:W-:Y:S02]  /*79050*/  LDGSTS.E [R3+0x5a600], [R24.64], P0 ;  /* 0x5a60000018037fae */ /* 0x0003e40008121844 */
[----:B-1----:R-:W-:Y:S01]  /*79060*/  MOV R25, R22 ;  /* 0x0000001600197202 */ /* 0x002fe20000000f00 */
[----:B------:R-:W-:-:S05]  /*79070*/  IMAD.MOV.U32 R24, RZ, RZ, R21 ;  /* 0x000000ffff187224 */ /* 0x000fca00078e0015 */
[----:B------:R1:W-:Y:S01]  /*79080*/  LDGSTS.E [R3+0x5b600], [R24.64], P0 ;  /* 0x5b60000018037fae */ /* 0x0003e20008121844 */
[----:B---3--:R-:W-:-:S05]  /*79090*/  IADD3 R22, P1, R26, R31, RZ ;  /* 0x0000001f1a167210 */ /* 0x008fca0007f3e0ff */
[----:B------:R-:W-:Y:S01]  /*790a0*/  IMAD.X R21, R27, 0x1, R2, P1 ;  /* 0x000000011b157824 */ /* 0x000fe200008e0602 */
[-C--:B------:R-:W-:Y:S02]  /*790b0*/  IADD3 R30, P1, R30, R31.reuse, RZ ;  /* 0x0000001f1e1e7210 */ /* 0x080fe40007f3e0ff */
[----:B------:R-:W-:-:S05]  /*790c0*/  IADD3 R27, P2, R28, R31, RZ ;  /* 0x0000001f1c1b7210 */ /* 0x000fca0007f5e0ff */
[--C-:B------:R-:W-:Y:S02]  /*790d0*/  IMAD.X R26, R29, 0x1, R2.reuse, P2 ;  /* 0x000000011d1a7824 */ /* 0x100fe400010e0602 */
[----:B------:R-:W-:Y:S01]  /*790e0*/  IMAD.X R34, R34, 0x1, R2, P1 ;  /* 0x0000000122227824 */ /* 0x000fe200008e0602 */
[----:B------:R-:W-:Y:S02]  /*790f0*/  IADD3 R29, P1, R48, R31, RZ ;  /* 0x0000001f301d7210 */ /* 0x000fe40007f3e0ff */
[----:B------:R-:W-:Y:S02]  /*79100*/  LOP3.LUT R27, R27, R26, RZ, 0x3c, !PT ;  /* 0x0000001a1b1b7212 */ /* 0x000fe400078e3cff */
[----:B------:R-:W-:Y:S01]  /*79110*/  IADD3.X R28, R49, R2, RZ, P1, !PT ;  /* 0x00000002311c7210 */ /* 0x000fe20000ffe4ff */
[----:B------:R-:W-:Y:S01]  /*79120*/  STL [R1+0x125c], R30 ;  /* 0x00125c1e01007387 */ /* 0x000fe20000100800 */
[----:B-1----:R-:W-:Y:S02]  /*79130*/  IMAD.MOV.U32 R25, RZ, RZ, R34 ;  /* 0x000000ffff197224 */ /* 0x002fe400078e0022 */
[----:B------:R-:W-:Y:S01]  /*79140*/  LOP3.LUT R29, R29, R28, RZ, 0x3c, !PT ;  /* 0x0000001c1d1d7212 */ /* 0x000fe200078e3cff */
[----:B------:R1:W-:Y:S01]  /*79150*/  STL [R1+0x1258], R34 ;  /* 0x0012582201007387 */ /* 0x0003e20000100800 */
[----:B------:R-:W-:-:S02]  /*79160*/  LOP3.LUT R26, R27, R26, RZ, 0x3c, !PT ;  /* 0x0000001a1b1a7212 */ /* 0x000fc400078e3cff */
[----:B------:R-:W-:Y:S01]  /*79170*/  MOV R35, R21 ;  /* 0x0000001500237202 */ /* 0x000fe20000000f00 */
[----:B------:R-:W-:Y:S01]  /*79180*/  IMAD.MOV.U32 R24, RZ, RZ, R30 ;  /* 0x000000ffff187224 */ /* 0x000fe200078e001e */
[----:B------:R-:W-:Y:S02]  /*79190*/  LOP3.LUT R28, R29, R28, RZ, 0x3c, !PT ;  /* 0x0000001c1d1c7212 */ /* 0x000fe400078e3cff */
[----:B------:R-:W-:Y:S01]  /*791a0*/  LOP3.LUT R27, R27, R26, RZ, 0x3c, !PT ;  /* 0x0000001a1b1b7212 */ /* 0x000fe200078e3cff */
[----:B-1----:R-:W-:Y:S01]  /*791b0*/  IMAD.MOV.U32 R34, RZ, RZ, R22 ;  /* 0x000000ffff227224 */ /* 0x002fe200078e0016 */
[----:B------:R-:W-:Y:S01]  /*791c0*/  LOP3.LUT R29, R29, R28, RZ, 0x3c, !PT ;  /* 0x0000001c1d1d7212 */ /* 0x000fe200078e3cff */
[----:B------:R1:W-:Y:S04]  /*791d0*/  LDGSTS.E [R3+0x5c600], [R24.64], P0 ;  /* 0x5c60000018037fae */ /* 0x0003e80008121844 */
[----:B------:R3:W-:Y:S04]  /*791e0*/  STL.64 [R1+0xad8], R34 ;  /* 0x000ad82201007387 */ /* 0x0007e80000100a00 */
[----:B------:R-:W4:Y:S04]  /*791f0*/  LDL.LU R30, [R1+0xc64] ;  /* 0x000c6400011e7983 */ /* 0x000f280000300800 */
[----:B------:R3:W-:Y:S04]  /*79200*/  LDGSTS.E [R3+0x5d600], [R34.64], P0 ;  /* 0x5d60000022037fae */ /* 0x0007e80008121844 */
[----:B------:R-:W-:Y:S04]  /*79210*/  STL.64 [R1+0xaa8], R26 ;  /* 0x000aa81a01007387 */ /* 0x000fe80000100a00 */
[----:B------:R1:W-:Y:S04]  /*79220*/  LDGSTS.E [R3+0x5e600], [R26.64], P0 ;  /* 0x5e6000001a037fae */ /* 0x0003e80008121844 */
[----:B---3--:R-:W3:Y:S04]  /*79230*/  LDL.LU R34, [R1+0xca4] ;  /* 0x000ca40001227983 */ /* 0x008ee80000300800 */
[----:B------:R-:W-:Y:S04]  /*79240*/  STL.64 [R1+0xa78], R28 ;  /* 0x000a781c01007387 */ /* 0x000fe80000100a00 */
[----:B------:R-:W3:Y:S04]  /*79250*/  LDL.LU R35, [R1+0xc60] ;  /* 0x000c600001237983 */ /* 0x000ee80000300800 */
[----:B------:R-:W3:Y:S04]  /*79260*/  LDL.LU R39, [R1+0xca0] ;  /* 0x000ca00001277983 */ /* 0x000ee80000300800 */
[----:B------:R-:W3:Y:S04]  /*79270*/  LDL.LU R22, [R1+0xce4] ;  /* 0x000ce40001167983 */ /* 0x000ee80000300800 */
[----:B------:R-:W3:Y:S04]  /*79280*/  LDL.LU R21, [R1+0xd24] ;  /* 0x000d240001157983 */ /* 0x000ee80000300800 */
[----:B------:R1:W-:Y:S01]  /*79290*/  LDGSTS.E [R3+0x5f600], [R28.64], P0 ;  /* 0x5f6000001c037fae */ /* 0x0003e20008121844 */
[----:B--2---:R-:W-:-:S05]  /*792a0*/  IADD3 R33, P1, R33, R31, RZ ;  /* 0x0000001f21217210 */ /* 0x004fca0007f3e0ff */
[----:B------:R2:W-:Y:S01]  /*792b0*/  STL [R1+0xb60], R33 ;  /* 0x000b602101007387 */ /* 0x0005e20000100800 */
[-C--:B----4-:R-:W-:Y:S01]  /*792c0*/  IADD3 R44, P2, R44, R31.reuse, RZ ;  /* 0x0000001f2c2c7210 */ /* 0x090fe20007f5e0ff */
[--C-:B------:R-:W-:Y:S02]  /*792d0*/  IMAD.X R46, R46, 0x1, R2.reuse, P1 ;  /* 0x000000012e2e7824 */ /* 0x100fe400008e0602 */
[----:B-1----:R-:W-:Y:S02]  /*792e0*/  IMAD.MOV.U32 R24, RZ, RZ, R33 ;  /* 0x000000ffff187224 */ /* 0x002fe400078e0021 */
[----:B------:R-:W-:Y:S01]  /*792f0*/  IMAD.X R45, R45, 0x1, R2, P2 ;  /* 0x000000012d2d7824 */ /* 0x000fe200010e0602 */
[----:B------:R-:W-:Y:S04]  /*79300*/  STL [R1+0xb5c], R46 ;  /* 0x000b5c2e01007387 */ /* 0x000fe80000100800 */
[----:B------:R-:W-:Y:S01]  /*79310*/  STL [R1+0xba0], R44 ;  /* 0x000ba02c01007387 */ /* 0x000fe20000100800 */
[----:B------:R-:W-:-:S03]  /*79320*/  IADD3 R36, P1, R36, R31, RZ ;  /* 0x0000001f24247210 */ /* 0x000fc60007f3e0ff */
[----:B--2---:R-:W2:Y:S01]  /*79330*/  LDL.LU R33, [R1+0xce0] ;  /* 0x000ce00001217983 */ /* 0x004ea20000300800 */
[----:B------:R-:W-:-:S03]  /*79340*/  MOV R25, R46 ;  /* 0x0000002e00197202 */ /* 0x000fc60000000f00 */
[----:B------:R-:W-:Y:S01]  /*79350*/  STL [R1+0xb9c], R45 ;  /* 0x000b9c2d01007387 */ /* 0x000fe20000100800 */
[----:B------:R-:W-:Y:S01]  /*79360*/  IMAD.X R43, R43, 0x1, R2, P1 ;  /* 0x000000012b2b7824 */ /* 0x000fe200008e0602 */
[----:B------:R-:W-:Y:S02]  /*79370*/  IADD3 R37, P2, R37, R31, RZ ;  /* 0x0000001f25257210 */ /* 0x000fe40007f5e0ff */
[----:B------:R-:W4:Y:S04]  /*79380*/  LDL.LU R26, [R1+0xd20] ;  /* 0x000d2000011a7983 */ /* 0x000f280000300800 */
[----:B------:R1:W-:Y:S01]  /*79390*/  LDGSTS.E [R23+0x40800], [R24.64], P0 ;  /* 0x4080000018177fae */ /* 0x0003e20008121844 */
[----:B------:R-:W-:-:S03]  /*793a0*/  IADD3.X R42, R42, R2, RZ, P2, !PT ;  /* 0x000000022a2a7210 */ /* 0x000fc600017fe4ff */
[----:B------:R1:W-:Y:S04]  /*793b0*/  STL [R1+0xbe4], R36 ;  /* 0x000be42401007387 */ /* 0x0003e80000100800 */
[----:B------:R-:W-:Y:S01]  /*793c0*/  STL [R1+0xbe0], R43 ;  /* 0x000be02b01007387 */ /* 0x000fe20000100800 */
[----:B-1----:R-:W-:Y:S02]  /*793d0*/  IMAD.MOV.U32 R24, RZ, RZ, R44 ;  /* 0x000000ffff187224 */ /* 0x002fe400078e002c */
[----:B------:R-:W-:Y:S01]  /*793e0*/  IMAD.MOV.U32 R25, RZ, RZ, R45 ;  /* 0x000000ffff197224 */ /* 0x000fe200078e002d */
[----:B------:R1:W-:Y:S04]  /*793f0*/  STL [R1+0xc24], R37 ;  /* 0x000c242501007387 */ /* 0x0003e80000100800 */
[----:B------:R-:W4:Y:S04]  /*79400*/  LDL.LU R28, [R1+0xd64] ;  /* 0x000d6400011c7983 */ /* 0x000f280000300800 */
[----:B------:R1:W-:Y:S04]  /*79410*/  LDGSTS.E [R23+0x41800], [R24.64], P0 ;  /* 0x4180000018177fae */ /* 0x0003e80008121844 */
[----:B------:R-:W-:Y:S01]  /*79420*/  STL [R1+0xc20], R42 ;  /* 0x000c202a01007387 */ /* 0x000fe20000100800 */
[----:B-1----:R-:W-:-:S02]  /*79430*/  IMAD.MOV.U32 R24, RZ, RZ, R36 ;  /* 0x000000ffff187224 */ /* 0x002fc400078e0024 */
[----:B------:R-:W-:Y:S01]  /*79440*/  IMAD.MOV.U32 R25, RZ, RZ, R43 ;  /* 0x000000ffff197224 */ /* 0x000fe200078e002b */
[----:B------:R-:W4:Y:S04]  /*79450*/  LDL.LU R36, [R1+0xda4] ;  /* 0x000da40001247983 */ /* 0x000f280000300800 */
[----:B------:R-:W4:Y:S04]  /*79460*/  LDL.LU R29, [R1+0xd60] ;  /* 0x000d6000011d7983 */ /* 0x000f280000300800 */
[----:B------:R1:W-:Y:S02]  /*79470*/  LDGSTS.E [R23+0x42800], [R24.64], P0 ;  /* 0x4280000018177fae */ /* 0x0003e40008121844 */
[----:B-1----:R-:W-:-:S02]  /*79480*/  IMAD.MOV.U32 R24, RZ, RZ, R37 ;  /* 0x000000ffff187224 */ /* 0x002fc400078e0025 */
[----:B------:R-:W4:Y:S01]  /*79490*/  LDL.LU R37, [R1+0xda0] ;  /* 0x000da00001257983 */ /* 0x000f220000300800 */
[----:B------:R-:W-:-:S03]  /*794a0*/  MOV R25, R42 ;  /* 0x0000002a00197202 */ /* 0x000fc60000000f00 */
[----:B------:R-:W4:Y:S04]  /*794b0*/  LDL.LU R27, [R1+0xde4] ;  /* 0x000de400011b7983 */ /* 0x000f280000300800 */
[----:B------:R-:W4:Y:S04]  /*794c0*/  LDL.LU R3, [R1+0xe24] ;  /* 0x000e240001037983 */ /* 0x000f280000300800 */
[----:B------:R1:W-:Y:S01]  /*794d0*/  LDGSTS.E [R23+0x43800], [R24.64], P0 ;  /* 0x4380000018177fae */ /* 0x0003e20008121844 */
[----:B------:R-:W-:-:S05]  /*794e0*/  IADD3 R30, P1, R30, R31, RZ ;  /* 0x0000001f1e1e7210 */ /* 0x000fca0007f3e0ff */
[----:B------:R-:W-:Y:S01]  /*794f0*/  STL [R1+0xc64], R30 ;  /* 0x000c641e01007387 */ /* 0x000fe20000100800 */
[----:B-1----:R-:W-:Y:S01]  /*79500*/  IMAD.MOV.U32 R24, RZ, RZ, R30 ;  /* 0x000000ffff187224 */ /* 0x002fe200078e001e */
[----:B---3--:R-:W-:Y:S01]  /*79510*/  IADD3 R34, P2, R34, R31, RZ ;  /* 0x0000001f22227210 */ /* 0x008fe20007f5e0ff */
[----:B------:R-:W-:-:S04]  /*79520*/  IMAD.X R35, R35, 0x1, R2, P1 ;  /* 0x0000000123237824 */ /* 0x000fc800008e0602 */
[----:B------:R-:W-:Y:S01]  /*79530*/  IMAD.X R39, R39, 0x1, R2, P2 ;  /* 0x0000000127277824 */ /* 0x000fe200010e0602 */
[----:B------:R1:W-:Y:S01]  /*79540*/  STL [R1+0xc60], R35 ;  /* 0x000c602301007387 */ /* 0x0003e20000100800 */
[----:B------:R-:W-:-:S03]  /*79550*/  MOV R25, R35 ;  /* 0x0000002300197202 */ /* 0x000fc60000000f00 */
[----:B------:R-:W-:Y:S01]  /*79560*/  STL [R1+0xca4], R34 ;  /* 0x000ca42201007387 */ /* 0x000fe20000100800 */
[----:B------:R-:W-:-:S03]  /*79570*/  IADD3 R22, P1, R22, R31, RZ ;  /* 0x0000001f16167210 */ /* 0x000fc60007f3e0ff */
[----:B------:R3:W-:Y:S04]  /*79580*/  LDGSTS.E [R23+0x44800], [R24.64], P0 ;  /* 0x4480000018177fae */ /* 0x0007e80008121844 */
[----:B-1----:R-:W4:Y:S04]  /*79590*/  LDL.LU R35, [R1+0xde0] ;  /* 0x000de00001237983 */ /* 0x002f280000300800 */
[----:B------:R-:W-:Y:S04]  /*795a0*/  STL [R1+0xca0], R39 ;  /* 0x000ca02701007387 */ /* 0x000fe80000100800 */
[----:B------:R-:W4:Y:S01]  /*795b0*/  LDL.LU R30, [R1+0xe20] ;  /* 0x000e2000011e7983 */ /* 0x000f220000300800 */
[----:B---3--:R-:W-:Y:S01]  /*795c0*/  IMAD.MOV.U32 R24, RZ, RZ, R34 ;  /* 0x000000ffff187224 */ /* 0x008fe200078e0022 */
[----:B------:R-:W-:Y:S01]  /*795d0*/  IADD3 R21, P2, R21, R31, RZ ;  /* 0x0000001f15157210 */ /* 0x000fe20007f5e0ff */
[----:B------:R-:W-:Y:S01]  /*795e0*/  IMAD.MOV.U32 R25, RZ, RZ, R39 ;  /* 0x000000ffff197224 */ /* 0x000fe200078e0027 */
[----:B------:R1:W-:Y:S04]  /*795f0*/  STL [R1+0xce4], R22 ;  /* 0x000ce41601007387 */ /* 0x0003e80000100800 */
[----:B------:R3:W-:Y:S02]  /*79600*/  LDGSTS.E [R23+0x45800], [R24.64], P0 ;  /* 0x4580000018177fae */ /* 0x0007e40008121844 */
[----:B---3--:R-:W-:-:S02]  /*79610*/  IMAD.MOV.U32 R24, RZ, RZ, R22 ;  /* 0x000000ffff187224 */ /* 0x008fc400078e0016 */
[----:B--2---:R-:W-:-:S05]  /*79620*/  IMAD.X R33, R33, 0x1, R2, P1 ;  /* 0x0000000121217824 */ /* 0x004fca00008e0602 */
[----:B------:R2:W-:Y:S01]  /*79630*/  STL [R1+0xce0], R33 ;  /* 0x000ce02101007387 */ /* 0x0005e20000100800 */
[----:B----4-:R-:W-:-:S03]  /*79640*/  IADD3.X R26, R26, R2, RZ, P2, !PT ;  /* 0x000000021a1a7210 */ /* 0x010fc600017fe4ff */
[----:B------:R3:W-:Y:S04]  /*79650*/  STL [R1+0xd24], R21 ;  /* 0x000d241501007387 */ /* 0x0007e80000100800 */
[----:B-1----:R-:W4:Y:S01]  /*79660*/  LDL.LU R22, [R1+0xe64] ;  /* 0x000e640001167983 */ /* 0x002f220000300800 */
[----:B------:R-:W-:-:S03]  /*79670*/  IMAD.MOV.U32 R25, RZ, RZ, R33 ;  /* 0x000000ffff197224 */ /* 0x000fc600078e0021 */
[----:B------:R1:W-:Y:S04]  /*79680*/  STL [R1+0xd20], R26 ;  /* 0x000d201a01007387 */ /* 0x0003e80000100800 */
[----:B------:R-:W4:Y:S04]  /*79690*/  LDL.LU R34, [R1+0xea4] ;  /* 0x000ea40001227983 */ /* 0x000f280000300800 */
[----:B--2---:R-:W2:Y:S04]  /*796a0*/  LDL.LU R33, [R1+0xe60] ;  /* 0x000e600001217983 */ /* 0x004ea80000300800 */
[----:B------:R1:W-:Y:S01]  /*796b0*/  LDGSTS.E [R23+0x46800], [R24.64], P0 ;  /* 0x4680000018177fae */ /* 0x0003e20008121844 */
[----:B------:R-:W-:-:S03]  /*796c0*/  IADD3 R28, P1, R28, R31, RZ ;  /* 0x0000001f1c1c7210 */ /* 0x000fc60007f3e0ff */
[----:B------:R-:W2:Y:S01]  /*796d0*/  LDL.LU R39, [R1+0xea0] ;  /* 0x000ea00001277983 */ /* 0x000ea20000300800 */
[----:B-1----:R-:W-:Y:S01]  /*796e0*/  IMAD.MOV.U32 R24, RZ, RZ, R21 ;  /* 0x000000ffff187224 */ /* 0x002fe200078e0015 */
[----:B------:R-:W-:Y:S02]  /*796f0*/  MOV R25, R26 ;  /* 0x0000001a00197202 */ /* 0x000fe40000000f00 */
[----:B---3--:R-:W3:Y:S04]  /*79700*/  LDL.LU R21, [R1+0xee4] ;  /* 0x000ee40001157983 */ /* 0x008ee80000300800 */
[----:B------:R-:W3:Y:S01]  /*79710*/  LDL.LU R26, [R1+0xf24] ;  /* 0x000f2400011a7983 */ /* 0x000ee20000300800 */
[----:B------:R-:W-:Y:S01]  /*79720*/  IADD3 R36, P2, R36, R31, RZ ;  /* 0x0000001f24247210 */ /* 0x000fe20007f5e0ff */
[----:B------:R-:W-:-:S02]  /*79730*/  IMAD.X R29, R29, 0x1, R2, P1 ;  /* 0x000000011d1d7824 */ /* 0x000fc400008e0602 */
[----:B------:R-:W-:Y:S04]  /*79740*/  STL [R1+0xd64], R28 ;  /* 0x000d641c01007387 */ /* 0x000fe80000100800 */
[----:B------:R1:W-:Y:S04]  /*79750*/  LDGSTS.E [R23+0x47800], [R24.64], P0 ;  /* 0x4780000018177fae */ /* 0x0003e80008121844 */
[----:B------:R1:W-:Y:S04]  /*79760*/  STL [R1+0xd60], R29 ;  /* 0x000d601d01007387 */ /* 0x0003e80000100800 */
[----:B------:R-:W-:Y:S01]  /*79770*/  STL [R1+0xda4], R36 ;  /* 0x000da42401007387 */ /* 0x000fe20000100800 */
[----:B-1----:R-:W-:Y:S01]  /*79780*/  MOV R25, R29 ;  /* 0x0000001d00197202 */ /* 0x002fe20000000f00 */
[----:B------:R-:W-:-:S02]  /*79790*/  IMAD.X R37, R37, 0x1, R2, P2 ;  /* 0x0000000125257824 */ /* 0x000fc400010e0602 */
[----:B------:R-:W3:Y:S01]  /*797a0*/  LDL.LU R29, [R1+0xee0] ;  /* 0x000ee000011d7983 */ /* 0x000ee20000300800 */
[----:B------:R-:W-:-:S03]  /*797b0*/  IMAD.MOV.U32 R24, RZ, RZ, R28 ;  /* 0x000000ffff187224 */ /* 0x000fc600078e001c */
[----:B------:R-:W-:Y:S04]  /*797c0*/  STL [R1+0xda0], R37 ;  /* 0x000da02501007387 */ /* 0x000fe80000100800 */
[----:B------:R-:W3:Y:S01]  /*797d0*/  LDL.LU R28, [R1+0xf20] ;  /* 0x000f2000011c7983 */ /* 0x000ee20000300800 */
[----:B------:R-:W-:-:S03]  /*797e0*/  IADD3 R27, P1, R27, R31, RZ ;  /* 0x0000001f1b1b7210 */ /* 0x000fc60007f3e0ff */
[----:B------:R1:W-:Y:S01]  /*797f0*/  LDGSTS.E [R23+0x48800], [R24.64], P0 ;  /* 0x4880000018177fae */ /* 0x0003e20008121844 */
[----:B------:R-:W-:-:S03]  /*79800*/  IADD3 R3, P2, R3, R31, RZ ;  /* 0x0000001f03037210 */ /* 0x000fc60007f5e0ff */
[----:B------:R1:W-:Y:S02]  /*79810*/  STL [R1+0xde4], R27 ;  /* 0x000de41b01007387 */ /* 0x0003e40000100800 */
[----:B-1----:R-:W-:Y:S02]  /*79820*/  IMAD.MOV.U32 R24, RZ, RZ, R36 ;  /* 0x000000ffff187224 */ /* 0x002fe400078e0024 */
[----:B------:R-:W-:-:S05]  /*79830*/  IMAD.MOV.U32 R25, RZ, RZ, R37 ;  /* 0x000000ffff197224 */ /* 0x000fca00078e0025 */
[----:B------:R1:W-:Y:S02]  /*79840*/  LDGSTS.E [R23+0x49800], [R24.64], P0 ;  /* 0x4980000018177fae */ /* 0x0003e40008121844 */
[----:B-1----:R-:W-:Y:S02]  /*79850*/  IMAD.MOV.U32 R24, RZ, RZ, R27 ;  /* 0x000000ffff187224 */ /* 0x002fe400078e001b */
[----:B------:R-:W-:-:S05]  /*79860*/  IMAD.X R35, R35, 0x1, R2, P1 ;  /* 0x0000000123237824 */ /* 0x000fca00008e0602 */
[----:B------:R1:W-:Y:S01]  /*79870*/  STL [R1+0xde0], R35 ;  /* 0x000de02301007387 */ /* 0x0003e20000100800 */
[----:B------:R-:W-:-:S03]  /*79880*/  IADD3.X R30, R30, R2, RZ, P2, !PT ;  /* 0x000000021e1e7210 */ /* 0x000fc600017fe4ff */
[----:B------:R-:W-:Y:S01]  /*79890*/  STL [R1+0xe24], R3 ;  /* 0x000e240301007387 */ /* 0x000fe20000100800 */
[----:B------:R-:W-:-:S03]  /*798a0*/  IMAD.MOV.U32 R25, RZ, RZ, R35 ;  /* 0x000000ffff197224 */ /* 0x000fc600078e0023 */
[----:B------:R-:W3:Y:S04]  /*798b0*/  LDL.LU R27, [R1+0xf64] ;  /* 0x000f6400011b7983 */ /* 0x000ee80000300800 */
[----:B------:R1:W-:Y:S04]  /*798c0*/  STL [R1+0xe20], R30 ;  /* 0x000e201e01007387 */ /* 0x0003e80000100800 */
[----:B-1----:R-:W3:Y:S04]  /*798d0*/  LDL.LU R35, [R1+0xfa4] ;  /* 0x000fa40001237983 */ /* 0x002ee80000300800 */
[----:B------:R-:W3:Y:S04]  /*798e0*/  LDL.LU R37, [R1+0xf60] ;  /* 0x000f600001257983 */ /* 0x000ee80000300800 */
[----:B------:R-:W3:Y:S04]  /*798f0*/  LDL.LU R36, [R1+0xfa0] ;  /* 0x000fa00001247983 */ /* 0x000ee80000300800 */
[----:B------:R1:W-:Y:S02]  /*79900*/  LDGSTS.E [R23+0x4a800], [R24.64], P0 ;  /* 0x4a80000018177fae */ /* 0x0003e40008121844 */
[----:B-1----:R-:W-:Y:S01]  /*79910*/  IMAD.MOV.U32 R24, RZ, RZ, R3 ;  /* 0x000000ffff187224 */ /* 0x002fe200078e0003 */
[----:B------:R-:W-:-:S02]  /*79920*/  MOV R25, R30 ;  /* 0x0000001e00197202 */ /* 0x000fc40000000f00 */
[----:B------:R-:W3:Y:S04]  /*79930*/  LDL.LU R30, [R1+0xfe4] ;  /* 0x000fe400011e7983 */ /* 0x000ee80000300800 */
[----:B------:R1:W-:Y:S04]  /*79940*/  LDGSTS.E [R23+0x4b800], [R24.64], P0 ;  /* 0x4b80000018177fae */ /* 0x0003e80008121844 */
[----:B------:R-:W3:Y:S01]  /*79950*/  LDL.LU R3, [R1+0x1024] ;  /* 0x0010240001037983 */ /* 0x000ee20000300800 */
[----:B----4-:R-:W-:-:S05]  /*79960*/  IADD3 R22, P1, R22, R31, RZ ;  /* 0x0000001f16167210 */ /* 0x010fca0007f3e0ff */
[----:B-1----:R-:W-:Y:S01]  /*79970*/  IMAD.MOV.U32 R24, RZ, RZ, R22 ;  /* 0x000000ffff187224 */ /* 0x002fe200078e0016 */
[----:B------:R-:W-:Y:S01]  /*79980*/  IADD3 R34, P2, R34, R31, RZ ;  /* 0x0000001f22227210 */ /* 0x000fe20007f5e0ff */
[--C-:B--2---:R-:W-:Y:S01]  /*79990*/  IMAD.X R33, R33, 0x1, R2.reuse, P1 ;  /* 0x0000000121217824 */ /* 0x104fe200008e0602 */
[----:B------:R-:W-:Y:S04]  /*799a0*/  STL [R1+0xe64], R22 ;  /* 0x000e641601007387 */ /* 0x000fe80000100800 */
[----:B------:R-:W-:Y:S01]  /*799b0*/  MOV R25, R33 ;  /* 0x0000002100197202 */ /* 0x000fe20000000f00 */
[----:B------:R1:W-:Y:S01]  /*799c0*/  STL [R1+0xe60], R33 ;  /* 0x000e602101007387 */ /* 0x0003e20000100800 */
[----:B------:R-:W-:-:S03]  /*799d0*/  IMAD.X R39, R39, 0x1, R2, P2 ;  /* 0x0000000127277824 */ /* 0x000fc600010e0602 */
[----:B------:R-:W-:Y:S04]  /*799e0*/  STL [R1+0xea4], R34 ;  /* 0x000ea42201007387 */ /* 0x000fe80000100800 */
[----:B------:R2:W-:Y:S01]  /*799f0*/  LDGSTS.E [R23+0x4c800], [R24.64], P0 ;  /* 0x4c80000018177fae */ /* 0x0005e20008121844 */
[----:B---3--:R-:W-:-:S03]  /*79a00*/  IADD3 R21, P1, R21, R31, RZ ;  /* 0x0000001f15157210 */ /* 0x008fc60007f3e0ff */
[----:B-1----:R-:W3:Y:S01]  /*79a10*/  LDL.LU R33, [R1+0xfe0] ;  /* 0x000fe00001217983 */ /* 0x002ee20000300800 */
[----:B------:R-:W-:-:S03]  /*79a20*/  IADD3 R26, P2, R26, R31, RZ ;  /* 0x0000001f1a1a7210 */ /* 0x000fc60007f5e0ff */
[----:B------:R-:W-:Y:S01]  /*79a30*/  STL [R1+0xea0], R39 ;  /* 0x000ea02701007387 */ /* 0x000fe20000100800 */
[----:B--2---:R-:W-:-:S03]  /*79a40*/  IMAD.MOV.U32 R24, RZ, RZ, R34 ;  /* 0x000000ffff187224 */ /* 0x004fc600078e0022 */
[----:B------:R-:W2:Y:S01]  /*79a50*/  LDL.LU R22, [R1+0x1020] ;  /* 0x0010200001167983 */ /* 0x000ea20000300800 */
[----:B------:R-:W-:-:S03]  /*79a60*/  IMAD.MOV.U32 R25, RZ, RZ, R39 ;  /* 0x000000ffff197224 */ /* 0x000fc600078e0027 */
[----:B------:R1:W-:Y:S04]  /*79a70*/  STL [R1+0xee4], R21 ;  /* 0x000ee41501007387 */ /* 0x0003e80000100800 */
[----:B------:R4:W-:Y:S01]  /*79a80*/  LDGSTS.E [R23+0x4d800], [R24.64], P0 ;  /* 0x4d80000018177fae */ /* 0x0009e20008121844 */
[----:B------:R-:W-:Y:S02]  /*79a90*/  IMAD.X R29, R29, 0x1, R2, P1 ;  /* 0x000000011d1d7824 */ /* 0x000fe400008e0602 */
[----:B----4-:R-:W-:Y:S02]  /*79aa0*/  IMAD.MOV.U32 R24, RZ, RZ, R21 ;  /* 0x000000ffff187224 */ /* 0x010fe400078e0015 */
[----:B------:R-:W-:Y:S01]  /*79ab0*/  IMAD.MOV.U32 R25, RZ, RZ, R29 ;  /* 0x000000ffff197224 */ /* 0x000fe200078e001d */
[----:B------:R4:W-:Y:S01]  /*79ac0*/  STL [R1+0xee0], R29 ;  /* 0x000ee01d01007387 */ /* 0x0009e20000100800 */
[----:B------:R-:W-:-:S03]  /*79ad0*/  IADD3.X R28, R28, R2, RZ, P2, !PT ;  /* 0x000000021c1c7210 */ /* 0x000fc600017fe4ff */
[----:B------:R-:W-:Y:S04]  /*79ae0*/  STL [R1+0xf24], R26 ;  /* 0x000f241a01007387 */ /* 0x000fe80000100800 */
[----:B-1----:R-:W2:Y:S04]  /*79af0*/  LDL.LU R21, [R1+0x1064] ;  /* 0x0010640001157983 */ /* 0x002ea80000300800 */
[----:B------:R1:W-:Y:S04]  /*79b00*/  STL [R1+0xf20], R28 ;  /* 0x000f201c01007387 */ /* 0x0003e80000100800 */
[----:B------:R1:W-:Y:S04]  /*79b10*/  LDGSTS.E [R23+0x4e800], [R24.64], P0 ;  /* 0x4e80000018177fae */ /* 0x0003e80008121844 */
[----:B----4-:R-:W4:Y:S01]  /*79b20*/  LDL.LU R29, [R1+0x10a4] ;  /* 0x0010a400011d7983 */ /* 0x010f220000300800 */
[----:B-1----:R-:W-:-:S03]  /*79b30*/  MOV R25, R28 ;  /* 0x0000001c00197202 */ /* 0x002fc60000000f00 */
[----:B------:R-:W4:Y:S04]  /*79b40*/  LDL.LU R28, [R1+0x1060] ;  /* 0x00106000011c7983 */ /* 0x000f280000300800 */
[----:B------:R-:W4:Y:S01]  /*79b50*/  LDL.LU R39, [R1+0x10a0] ;  /* 0x0010a00001277983 */ /* 0x000f220000300800 */
[----:B------:R-:W-:-:S03]  /*79b60*/  IMAD.MOV.U32 R24, RZ, RZ, R26 ;  /* 0x000000ffff187224 */ /* 0x000fc600078e001a */
[----:B------:R-:W4:Y:S04]  /*79b70*/  LDL.LU R26, [R1+0x10e4] ;  /* 0x0010e400011a7983 */ /* 0x000f280000300800 */
[----:B------:R-:W4:Y:S04]  /*79b80*/  LDL.LU R34, [R1+0x1124] ;  /* 0x0011240001227983 */ /* 0x000f280000300800 */
[----:B------:R1:W-:Y:S01]  /*79b90*/  LDGSTS.E [R23+0x4f800], [R24.64], P0 ;  /* 0x4f80000018177fae */ /* 0x0003e20008121844 */
[----:B------:R-:W-:-:S05]  /*79ba0*/  IADD3 R27, P1, R27, R31, RZ ;  /* 0x0000001f1b1b7210 */ /* 0x000fca0007f3e0ff */
[----:B------:R1:W-:Y:S01]  /*79bb0*/  STL [R1+0xf64], R27 ;  /* 0x000f641b01007387 */ /* 0x0003e20000100800 */
[----:B------:R-:W-:Y:S01]  /*79bc0*/  IADD3 R35, P2, R35, R31, RZ ;  /* 0x0000001f23237210 */ /* 0x000fe20007f5e0ff */
[----:B------:R-:W-:Y:S02]  /*79bd0*/  IMAD.X R37, R37, 0x1, R2, P1 ;  /* 0x0000000125257824 */ /* 0x000fe400008e0602 */
[----:B-1----:R-:W-:-:S03]  /*79be0*/  IMAD.MOV.U32 R24, RZ, RZ, R27 ;  /* 0x000000ffff187224 */ /* 0x002fc600078e001b */
[----:B------:R1:W-:Y:S01]  /*79bf0*/  STL [R1+0xf60], R37 ;  /* 0x000f602501007387 */ /* 0x0003e20000100800 */
[----:B------:R-:W-:-:S03]  /*79c00*/  IMAD.X R36, R36, 0x1, R2, P2 ;  /* 0x0000000124247824 */ /* 0x000fc600010e0602 */
[----:B------:R1:W-:Y:S04]  /*79c10*/  STL [R1+0xfa4], R35 ;  /* 0x000fa42301007387 */ /* 0x0003e80000100800 */
[----:B------:R-:W4:Y:S01]  /*79c20*/  LDL.LU R27, [R1+0x10e0] ;  /* 0x0010e000011b7983 */ /* 0x000f220000300800 */
[----:B------:R-:W-:-:S03]  /*79c30*/  MOV R25, R37 ;  /* 0x0000002500197202 */ /* 0x000fc60000000f00 */
[----:B------:R-:W-:Y:S04]  /*79c40*/  STL [R1+0xfa0], R36 ;  /* 0x000fa02401007387 */ /* 0x000fe80000100800 */
[----:B-1----:R-:W4:Y:S01]  /*79c50*/  LDL.LU R37, [R1+0x1120] ;  /* 0x0011200001257983 */ /* 0x002f220000300800 */
[----:B------:R-:W-:-:S03]  /*79c60*/  IADD3 R30, P1, R30, R31, RZ ;  /* 0x0000001f1e1e7210 */ /* 0x000fc60007f3e0ff */
[----:B------:R1:W-:Y:S01]  /*79c70*/  LDGSTS.E [R23+0x50800], [R24.64], P0 ;  /* 0x5080000018177fae */ /* 0x0003e20008121844 */
[----:B------:R-:W-:-:S03]  /*79c80*/  IADD3 R3, P2, R3, R31, RZ ;  /* 0x0000001f03037210 */ /* 0x000fc60007f5e0ff */
[----:B------:R2:W-:Y:S01]  /*79c90*/  STL [R1+0xfe4], R30 ;  /* 0x000fe41e01007387 */ /* 0x0005e20000100800 */
[----:B-1----:R-:W-:Y:S02]  /*79ca0*/  IMAD.MOV.U32 R24, RZ, RZ, R35 ;  /* 0x000000ffff187224 */ /* 0x002fe400078e0023 */
[----:B------:R-:W-:-:S05]  /*79cb0*/  IMAD.MOV.U32 R25, RZ, RZ, R36 ;  /* 0x000000ffff197224 */ /* 0x000fca00078e0024 */
[----:B------:R1:W-:Y:S02]  /*79cc0*/  LDGSTS.E [R23+0x51800], [R24.64], P0 ;  /* 0x5180000018177fae */ /* 0x0003e40008121844 */
[----:B-1----:R-:W-:Y:S02]  /*79cd0*/  IMAD.MOV.U32 R24, RZ, RZ, R30 ;  /* 0x000000ffff187224 */ /* 0x002fe400078e001e */
[----:B---3--:R-:W-:-:S05]  /*79ce0*/  IMAD.X R33, R33, 0x1, R2, P1 ;  /* 0x0000000121217824 */ /* 0x008fca00008e0602 */
[----:B------:R1:W-:Y:S01]  /*79cf0*/  STL [R1+0xfe0], R33 ;  /* 0x000fe02101007387 */ /* 0x0003e20000100800 */
[----:B--2---:R-:W-:-:S03]  /*79d00*/  IADD3.X R22, R22, R2, RZ, P2, !PT ;  /* 0x0000000216167210 */ /* 0x004fc600017fe4ff */
[----:B------:R-:W-:Y:S01]  /*79d10*/  STL [R1+0x1024], R3 ;  /* 0x0010240301007387 */ /* 0x000fe20000100800 */
[----:B------:R-:W-:-:S03]  /*79d20*/  IMAD.MOV.U32 R25, RZ, RZ, R33 ;  /* 0x000000ffff197224 */ /* 0x000fc600078e0021 */
[----:B------:R-:W2:Y:S04]  /*79d30*/  LDL.LU R35, [R1+0x1164] ;  /* 0x0011640001237983 */ /* 0x000ea80000300800 */
[----:B------:R3:W-:Y:S04]  /*79d40*/  STL [R1+0x1020], R22 ;  /* 0x0010201601007387 */ /* 0x0007e80000100800 */
[----:B------:R-:W2:Y:S04]  /*79d50*/  LDL.LU R30, [R1+0x11a4] ;  /* 0x0011a400011e7983 */ /* 0x000ea80000300800 */
[----:B------:R-:W2:Y:S04]  /*79d60*/  LDL.LU R36, [R1+0x1160] ;  /* 0x0011600001247983 */ /* 0x000ea80000300800 */
[----:B------:R3:W-:Y:S04]  /*79d70*/  LDGSTS.E [R23+0x52800], [R24.64], P0 ;  /* 0x5280000018177fae */ /* 0x0007e80008121844 */
[----:B-1----:R-:W2:Y:S01]  /*79d80*/  LDL.LU R33, [R1+0x11a0] ;  /* 0x0011a00001217983 */ /* 0x002ea20000300800 */
[----:B------:R-:W-:Y:S01]  /*79d90*/  IADD3 R21, P1, R21, R31, RZ ;  /* 0x0000001f15157210 */ /* 0x000fe20007f3e0ff */
[----:B---3--:R-:W-:Y:S01]  /*79da0*/  IMAD.MOV.U32 R24, RZ, RZ, R3 ;  /* 0x000000ffff187224 */ /* 0x008fe200078e0003 */
[----:B------:R-:W-:-:S02]  /*79db0*/  MOV R25, R22 ;  /* 0x0000001600197202 */ /* 0x000fc40000000f00 */
[----:B------:R-:W3:Y:S04]  /*79dc0*/  LDL.LU R22, [R1+0x11e4] ;  /* 0x0011e40001167983 */ /* 0x000ee80000300800 */
[----:B------:R-:W3:Y:S01]  /*79dd0*/  LDL.LU R3, [R1+0x1224] ;  /* 0x0012240001037983 */ /* 0x000ee20000300800 */
[----:B----4-:R-:W-:-:S03]  /*79de0*/  IADD3 R29, P2, R29, R31, RZ ;  /* 0x0000001f1d1d7210 */ /* 0x010fc60007f5e0ff */
[----:B------:R-:W-:Y:S04]  /*79df0*/  STL [R1+0x1064], R21 ;  /* 0x0010641501007387 */ /* 0x000fe80000100800 */
[----:B------:R1:W-:Y:S01]  /*79e00*/  LDGSTS.E [R23+0x53800], [R24.64], P0 ;  /* 0x5380000018177fae */ /* 0x0003e20008121844 */
[----:B------:R-:W-:-:S05]  /*79e10*/  IMAD.X R28, R28, 0x1, R2, P1 ;  /* 0x000000011c1c7824 */ /* 0x000fca00008e0602 */
[----:B------:R4:W-:Y:S01]  /*79e20*/  STL [R1+0x1060], R28 ;  /* 0x0010601c01007387 */ /* 0x0009e20000100800 */
[----:B------:R-:W-:Y:S01]  /*79e30*/  IMAD.X R39, R39, 0x1, R2, P2 ;  /* 0x0000000127277824 */ /* 0x000fe200010e0602 */
[----:B-1----:R-:W-:Y:S02]  /*79e40*/  MOV R25, R28 ;  /* 0x0000001c00197202 */ /* 0x002fe40000000f00 */
[----:B------:R-:W-:Y:S01]  /*79e50*/  STL [R1+0x10a4], R29 ;  /* 0x0010a41d01007387 */ /* 0x000fe20000100800 */
[----:B------:R-:W-:-:S03]  /*79e60*/  IMAD.MOV.U32 R24, RZ, RZ, R21 ;  /* 0x000000ffff187224 */ /* 0x000fc600078e0015 */
[----:B----4-:R-:W4:Y:S04]  /*79e70*/  LDL.LU R28, [R1+0x11e0] ;  /* 0x0011e000011c7983 */ /* 0x010f280000300800 */
[----:B------:R-:W-:Y:S04]  /*79e80*/  STL [R1+0x10a0], R39 ;  /* 0x0010a02701007387 */ /* 0x000fe80000100800 */
[----:B------:R-:W4:Y:S01]  /*79e90*/  LDL.LU R21, [R1+0x1220] ;  /* 0x0012200001157983 */ /* 0x000f220000300800 */
[----:B------:R-:W-:-:S03]  /*79ea0*/  IADD3 R26, P1, R26, R31, RZ ;  /* 0x0000001f1a1a7210 */ /* 0x000fc60007f3e0ff */
[----:B------:R1:W-:Y:S01]  /*79eb0*/  LDGSTS.E [R23+0x54800], [R24.64], P0 ;  /* 0x5480000018177fae */ /* 0x0003e20008121844 */
[----:B------:R-:W-:-:S03]  /*79ec0*/  IADD3 R34, P2, R34, R31, RZ ;  /* 0x0000001f22227210 */ /* 0x000fc60007f5e0ff */
[----:B------:R-:W-:Y:S01]  /*79ed0*/  STL [R1+0x10e4], R26 ;  /* 0x0010e41a01007387 */ /* 0x000fe20000100800 */
[----:B-1----:R-:W-:Y:S02]  /*79ee0*/  IMAD.MOV.U32 R24, RZ, RZ, R29 ;  /* 0x000000ffff187224 */ /* 0x002fe400078e001d */
[----:B------:R-:W-:-:S05]  /*79ef0*/  IMAD.MOV.U32 R25, RZ, RZ, R39 ;  /* 0x000000ffff197224 */ /* 0x000fca00078e0027 */
[----:B------:R1:W-:Y:S02]  /*79f00*/  LDGSTS.E [R23+0x55800], [R24.64], P0 ;  /* 0x5580000018177fae */ /* 0x0003e40008121844 */
[----:B-1----:R-:W-:Y:S02]  /*79f10*/  IMAD.MOV.U32 R24, RZ, RZ, R26 ;  /* 0x000000ffff187224 */ /* 0x002fe400078e001a */
[----:B------:R-:W-:-:S04]  /*79f20*/  IMAD.X R27, R27, 0x1, R2, P1 ;  /* 0x000000011b1b7824 */ /* 0x000fc800008e0602 */
[----:B------:R-:W-:Y:S01]  /*79f30*/  IMAD.MOV.U32 R25, RZ, RZ, R27 ;  /* 0x000000ffff197224 */ /* 0x000fe200078e001b */
[----:B------:R1:W-:Y:S01]  /*79f40*/  STL [R1+0x10e0], R27 ;  /* 0x0010e01b01007387 */ /* 0x0003e20000100800 */
[----:B------:R-:W-:-:S03]  /*79f50*/  IADD3.X R37, R37, R2, RZ, P2, !PT ;  /* 0x0000000225257210 */ /* 0x000fc600017fe4ff */
[----:B------:R1:W-:Y:S04]  /*79f60*/  STL [R1+0x1124], R34 ;  /* 0x0011242201007387 */ /* 0x0003e80000100800 */
[----:B------:R1:W-:Y:S04]  /*79f70*/  LDGSTS.E [R23+0x56800], [R24.64], P0 ;  /* 0x5680000018177fae */ /* 0x0003e80008121844 */
[----:B-1----:R-:W4:Y:S04]  /*79f80*/  LDL.LU.64 R26, [R1+0xad0] ;  /* 0x000ad000011a7983 */ /* 0x002f280000300a00 */
[----:B------:R-:W-:Y:S04]  /*79f90*/  STL [R1+0x1120], R37 ;  /* 0x0011202501007387 */ /* 0x000fe80000100800 */
[----:B------:R-:W4:Y:S01]  /*79fa0*/  LDL.LU R29, [R1+0x1264] ;  /* 0x00126400011d7983 */ /* 0x000f220000300800 */
[----:B------:R-:W-:-:S03]  /*79fb0*/  IMAD.MOV.U32 R24, RZ, RZ, R34 ;  /* 0x000000ffff187224 */ /* 0x000fc600078e0022 */
[----:B------:R-:W4:Y:S04]  /*79fc0*/  LDL.LU.64 R48, [R1+0xaa0] ;  /* 0x000aa00001307983 */ /* 0x000f280000300a00 */
[----:B------:R-:W4:Y:S04]  /*79fd0*/  LDL.LU.64 R46, [R1+0xa70] ;  /* 0x000a7000012e7983 */ /* 0x000f280000300a00 */
[----:B------:R-:W4:Y:S01]  /*79fe0*/  LDL.LU R34, [R1+0x1260] ;  /* 0x0012600001227983 */ /* 0x000f220000300800 */
[----:B------:R-:W-:-:S05]  /*79ff0*/  MOV R25, R37 ;  /* 0x0000002500197202 */ /* 0x000fca0000000f00 */
[----:B------:R1:W-:Y:S01]  /*7a000*/  LDGSTS.E [R23+0x57800], [R24.64], P0 ;  /* 0x5780000018177fae */ /* 0x0003e20008121844 */
[-C--:B--2---:R-:W-:Y:S02]  /*7a010*/  IADD3 R35, P1, R35, R31.reuse, RZ ;  /* 0x0000001f23237210 */ /* 0x084fe40007f3e0ff */
[----:B------:R-:W-:-:S03]  /*7a020*/  IADD3 R30, P2, R30, R31, RZ ;  /* 0x0000001f1e1e7210 */ /* 0x000fc60007f5e0ff */
[----:B------:R-:W-:Y:S02]  /*7a030*/  IMAD.X R36, R36, 0x1, R2, P1 ;  /* 0x0000000124247824 */ /* 0x000fe400008e0602 */
[----:B-1----:R-:W-:-:S03]  /*7a040*/  IMAD.MOV.U32 R24, RZ, RZ, R35 ;  /* 0x000000ffff187224 */ /* 0x002fc600078e0023 */
[----:B------:R-:W-:Y:S01]  /*7a050*/  MOV R25, R36 ;  /* 0x0000002400197202 */ /* 0x000fe20000000f00 */
[----:B------:R-:W-:Y:S01]  /*7a060*/  STL [R1+0x1164], R35 ;  /* 0x0011642301007387 */ /* 0x000fe20000100800 */
[----:B------:R-:W-:-:S03]  /*7a070*/  IMAD.X R33, R33, 0x1, R2, P2 ;  /* 0x0000000121217824 */ /* 0x000fc600010e0602 */
[----:B------:R-:W-:Y:S04]  /*7a080*/  STL [R1+0x1160], R36 ;  /* 0x0011602401007387 */ /* 0x000fe80000100800 */
[----:B------:R1:W-:Y:S04]  /*7a090*/  STL [R1+0x11a4], R30 ;  /* 0x0011a41e01007387 */ /* 0x0003e80000100800 */
[----:B------:R2:W-:Y:S01]  /*7a0a0*/  LDGSTS.E [R23+0x58800], [R24.64], P0 ;  /* 0x5880000018177fae */ /* 0x0005e20008121844 */
[----:B---3--:R-:W-:-:S03]  /*7a0b0*/  IADD3 R22, P1, R22, R31, RZ ;  /* 0x0000001f16167210 */ /* 0x008fc60007f3e0ff */
[----:B------:R3:W-:Y:S01]  /*7a0c0*/  STL [R1+0x11a0], R33 ;  /* 0x0011a02101007387 */ /* 0x0007e20000100800 */
[----:B------:R-:W-:Y:S01]  /*7a0d0*/  IADD3 R3, P2, R3, R31, RZ ;  /* 0x0000001f03037210 */ /* 0x000fe20007f5e0ff */
[----:B--2---:R-:W-:Y:S02]  /*7a0e0*/  IMAD.MOV.U32 R24, RZ, RZ, R30 ;  /* 0x000000ffff187224 */ /* 0x004fe400078e001e */
[----:B-1----:R-:W2:Y:S04]  /*7a0f0*/  LDL.LU R30, [R1+0xb68] ;  /* 0x000b6800011e7983 */ /* 0x002ea80000300800 */
[----:B------:R-:W2:Y:S04]  /*7a100*/  LDL.LU R42, [R1+0xba8] ;  /* 0x000ba800012a7983 */ /* 0x000ea80000300800 */
[----:B------:R-:W-:Y:S01]  /*7a110*/  STL [R1+0x11e4], R22 ;  /* 0x0011e41601007387 */ /* 0x000fe20000100800 */
[----:B----4-:R-:W-:-:S05]  /*7a120*/  IMAD.X R28, R28, 0x1, R2, P1 ;  /* 0x000000011c1c7824 */ /* 0x010fca00008e0602 */
[----:B------:R-:W-:Y:S01]  /*7a130*/  STL [R1+0x11e0], R28 ;  /* 0x0011e01c01007387 */ /* 0x000fe20000100800 */
[----:B------:R-:W-:-:S03]  /*7a140*/  IADD3.X R21, R21, R2, RZ, P2, !PT ;  /* 0x0000000215157210 */ /* 0x000fc600017fe4ff */
[----:B------:R-:W-:Y:S04]  /*7a150*/  STL [R1+0x1224], R3 ;  /* 0x0012240301007387 */ /* 0x000fe80000100800 */
[----:B------:R-:W4:Y:S04]  /*7a160*/  LDL.LU R44, [R1+0xb64] ;  /* 0x000b6400012c7983 */ /* 0x000f280000300800 */
[----:B------:R1:W-:Y:S04]  /*7a170*/  STL [R1+0x1220], R21 ;  /* 0x0012201501007387 */ /* 0x0003e80000100800 */
[----:B------:R-:W4:Y:S04]  /*7a180*/  LDL.LU R43, [R1+0xba4] ;  /* 0x000ba400012b7983 */ /* 0x000f280000300800 */
[----:B------:R-:W4:Y:S04]  /*7a190*/  LDL.LU R39, [R1+0xbe8] ;  /* 0x000be80001277983 */ /* 0x000f280000300800 */
[----:B------:R-:W4:Y:S01]  /*7a1a0*/  LDL.LU R35, [R1+0xbec] ;  /* 0x000bec0001237983 */ /* 0x000f220000300800 */
[----:B------:R-:W-:-:S03]  /*7a1b0*/  IMAD.MOV.U32 R25, RZ, RZ, R33 ;  /* 0x000000ffff197224 */ /* 0x000fc600078e0021 */
[----:B------:R-:W4:Y:S04]  /*7a1c0*/  LDL.LU R37, [R1+0xc28] ;  /* 0x000c280001257983 */ /* 0x000f280000300800 */
[----:B---3--:R-:W3:Y:S04]  /*7a1d0*/  LDL.LU R33, [R1+0xc2c] ;  /* 0x000c2c0001217983 */ /* 0x008ee80000300800 */
[----:B------:R1:W-:Y:S02]  /*7a1e0*/  LDGSTS.E [R23+0x59800], [R24.64], P0 ;  /* 0x5980000018177fae */ /* 0x0003e40008121844 */
[----:B-1----:R-:W-:-:S02]  /*7a1f0*/  IMAD.MOV.U32 R24, RZ, RZ, R22 ;  /* 0x000000ffff187224 */ /* 0x002fc400078e0016 */
[----:B------:R-:W-:-:S05]  /*7a200*/  IMAD.MOV.U32 R25, RZ, RZ, R28 ;  /* 0x000000ffff197224 */ /* 0x000fca00078e001c */
[----:B------:R1:W-:Y:S02]  /*7a210*/  LDGSTS.E [R23+0x5a800], [R24.64], P0 ;  /* 0x5a80000018177fae */ /* 0x0003e40008121844 */
[----:B-1----:R-:W-:Y:S02]  /*7a220*/  MOV R25, R21 ;  /* 0x0000001500197202 */ /* 0x002fe40000000f00 */
[----:B------:R-:W-:Y:S01]  /*7a230*/  IADD3 R21, P1, R26, R31, RZ ;  /* 0x0000001f1a157210 */ /* 0x000fe20007f3e0ff */
[----:B------:R-:W-:-:S04]  /*7a240*/  IMAD.MOV.U32 R24, RZ, RZ, R3 ;  /* 0x000000ffff187224 */ /* 0x000fc800078e0003 */
[--C-:B------:R-:W-:Y:S01]  /*7a250*/  IMAD.X R3, R27, 0x1, R2.reuse, P1 ;  /* 0x000000011b037824 */ /* 0x100fe200008e0602 */
[-C--:B------:R-:W-:Y:S02]  /*7a260*/  IADD3 R29, P1, R29, R31.reuse, RZ ;  /* 0x0000001f1d1d7210 */ /* 0x080fe40007f3e0ff */
[----:B------:R-:W-:Y:S01]  /*7a270*/  IADD3 R26, P2, R48, R31, RZ ;  /* 0x0000001f301a7210 */ /* 0x000fe20007f5e0ff */
[----:B------:R-:W-:Y:S01]  /*7a280*/  IMAD.MOV.U32 R50, RZ, RZ, R21 ;  /* 0x000000ffff327224 */ /* 0x000fe200078e0015 */
[----:B------:R-:W-:Y:S01]  /*7a290*/  MOV R51, R3 ;  /* 0x0000000300337202 */ /* 0x000fe20000000f00 */
[----:B------:R1:W-:Y:S02]  /*7a2a0*/  LDGSTS.E [R23+0x5b800], [R24.64], P0 ;  /* 0x5b80000018177fae */ /* 0x0003e40008121844 */
[--C-:B------:R-:W-:Y:S02]  /*7a2b0*/  IMAD.X R22, R49, 0x1, R2.reuse, P2 ;  /* 0x0000000131167824 */ /* 0x100fe400010e0602 */
[----:B------:R-:W-:Y:S01]  /*7a2c0*/  IMAD.X R34, R34, 0x1, R2, P1 ;  /* 0x0000000122227824 */ /* 0x000fe200008e0602 */
[----:B------:R-:W-:Y:S01]  /*7a2d0*/  IADD3 R28, P1, R46, R31, RZ ;  /* 0x0000001f2e1c7210 */ /* 0x000fe20007f3e0ff */
[----:B------:R-:W-:-:S02]  /*7a2e0*/  IMAD.MOV.U32 R48, RZ, RZ, R26 ;  /* 0x000000ffff307224 */ /* 0x000fc400078e001a */
[----:B------:R-:W-:Y:S01]  /*7a2f0*/  IMAD.MOV.U32 R49, RZ, RZ, R22 ;  /* 0x000000ffff317224 */ /* 0x000fe200078e0016 */
[----:B------:R-:W-:Y:S01]  /*7a300*/  IADD3.X R27, R47, R2, RZ, P1, !PT ;  /* 0x000000022f1b7210 */ /* 0x000fe20000ffe4ff */
[----:B------:R1:W-:Y:S01]  /*7a310*/  STL [R1+0x1264], R29 ;  /* 0x0012641d01007387 */ /* 0x0003e20000100800 */
[----:B------:R-:W-:Y:S02]  /*7a320*/  IMAD.MOV.U32 R46, RZ, RZ, R28 ;  /* 0x000000ffff2e7224 */ /* 0x000fe400078e001c */
[----:B------:R-:W-:Y:S01]  /*7a330*/  MOV R47, R27 ;  /* 0x0000001b002f7202 */ /* 0x000fe20000000f00 */
[----:B------:R1:W-:Y:S02]  /*7a340*/  STL [R1+0x1260], R34 ;  /* 0x0012602201007387 */ /* 0x0003e40000100800 */
[----:B-1----:R-:W-:Y:S02]  /*7a350*/  IMAD.MOV.U32 R24, RZ, RZ, R29 ;  /* 0x000000ffff187224 */ /* 0x002fe400078e001d */
[----:B------:R-:W-:Y:S04]  /*7a360*/  STL.64 [R1+0xad0], R50 ;  /* 0x000ad03201007387 */ /* 0x000fe80000100a00 */
[----:B------:R-:W-:Y:S04]  /*7a370*/  STL.64 [R1+0xaa0], R48 ;  /* 0x000aa03001007387 */ /* 0x000fe80000100a00 */
[----:B------:R-:W3:Y:S01]  /*7a380*/  LDL.LU R29, [R1+0xc6c] ;  /* 0x000c6c00011d7983 */ /* 0x000ee20000300800 */
[----:B------:R-:W-:-:S03]  /*7a390*/  IMAD.MOV.U32 R25, RZ, RZ, R34 ;  /* 0x000000ffff197224 */ /* 0x000fc600078e0022 */
[----:B------:R-:W-:Y:S04]  /*7a3a0*/  STL.64 [R1+0xa70], R46 ;  /* 0x000a702e01007387 */ /* 0x000fe80000100a00 */
[----:B------:R-:W3:Y:S04]  /*7a3b0*/  LDL.LU R36, [R1+0xcac] ;  /* 0x000cac0001247983 */ /* 0x000ee80000300800 */
[----:B------:R-:W3:Y:S01]  /*7a3c0*/  LDL.LU R34, [R1+0xc68] ;  /* 0x000c680001227983 */ /* 0x000ee20000300800 */
[----:B------:R-:W-:-:S03]  /*7a3d0*/  IMAD.SHL.U32 R45, R38, 0x4, RZ ;  /* 0x00000004262d7824 */ /* 0x000fc600078e00ff */
[----:B------:R-:W3:Y:S02]  /*7a3e0*/  LDL.LU R38, [R1+0xca8] ;  /* 0x000ca80001267983 */ /* 0x000ee40000300800 */
[----:B------:R-:W-:Y:S02]  /*7a3f0*/  LOP3.LUT R45, R45, 0x50, RZ, 0x3c, !PT ;  /* 0x000000502d2d7812 */ /* 0x000fe400078e3cff */
[----:B------:R1:W-:Y:S04]  /*7a400*/  LDGSTS.E [R23+0x5c800], [R24.64], P0 ;  /* 0x5c80000018177fae */ /* 0x0003e80008121844 */
[----:B------:R1:W-:Y:S01]  /*7a410*/  LDGSTS.E [R23+0x5d800], [R50.64], P0 ;  /* 0x5d80000032177fae */ /* 0x0003e20008121844 */
[----:B------:R-:W-:-:S03]  /*7a420*/  LEA R3, R40, R45, 0x11 ;  /* 0x0000002d28037211 */ /* 0x000fc600078e88ff */
[----:B------:R1:W-:Y:S04]  /*7a430*/  LDGSTS.E [R23+0x5e800], [R48.64], P0 ;  /* 0x5e80000030177fae */ /* 0x0003e80008121844 */
[----:B------:R1:W-:Y:S01]  /*7a440*/  LDGSTS.E [R23+0x5f800], [R46.64], P0 ;  /* 0x5f8000002e177fae */ /* 0x0003e20008121844 */
[-C--:B--2---:R-:W-:Y:S02]  /*7a450*/  IADD3 R30, P1, R30, R31.reuse, RZ ;  /* 0x0000001f1e1e7210 */ /* 0x084fe40007f3e0ff */
[----:B------:R-:W-:-:S03]  /*7a460*/  IADD3 R42, P2, R42, R31, RZ ;  /* 0x0000001f2a2a7210 */ /* 0x000fc60007f5e0ff */
[----:B------:R2:W-:Y:S01]  /*7a470*/  STL [R1+0xb68], R30 ;  /* 0x000b681e01007387 */ /* 0x0005e20000100800 */
[----:B------:R-:W-:Y:S02]  /*7a480*/  IMAD.MOV.U32 R22, RZ, RZ, R30 ;  /* 0x000000ffff167224 */ /* 0x000fe400078e001e */
[----:B----4-:R-:W-:-:S05]  /*7a490*/  IMAD.X R44, R44, 0x1, R2, P1 ;  /* 0x000000012c2c7824 */ /* 0x010fca00008e0602 */
[----:B------:R-:W-:Y:S01]  /*7a4a0*/  STL [R1+0xb64], R44 ;  /* 0x000b642c01007387 */ /* 0x000fe20000100800 */
[----:B------:R-:W-:-:S03]  /*7a4b0*/  IMAD.X R43, R43, 0x1, R2, P2 ;  /* 0x000000012b2b7824 */ /* 0x000fc600010e0602 */
[----:B------:R-:W-:Y:S01]  /*7a4c0*/  STL [R1+0xba8], R42 ;  /* 0x000ba82a01007387 */ /* 0x000fe20000100800 */
[----:B-1----:R-:W-:-:S03]  /*7a4d0*/  IMAD.MOV.U32 R23, RZ, RZ, R44 ;  /* 0x000000ffff177224 */ /* 0x002fc600078e002c */
[----:B------:R-:W4:Y:S01]  /*7a4e0*/  LDL.LU R25, [R1+0xcec] ;  /* 0x000cec0001197983 */ /* 0x000f220000300800 */
[----:B------:R-:W-:-:S03]  /*7a4f0*/  IADD3 R35, P1, R35, R31, RZ ;  /* 0x0000001f23237210 */ /* 0x000fc60007f3e0ff */
[----:B------:R-:W-:Y:S04]  /*7a500*/  STL [R1+0xba4], R43 ;  /* 0x000ba42b01007387 */ /* 0x000fe80000100800 */
[----:B------:R-:W4:Y:S04]  /*7a510*/  LDL.LU R24, [R1+0xd2c] ;  /* 0x000d2c0001187983 */ /* 0x000f280000300800 */
[----:B--2---:R-:W2:Y:S01]  /*7a520*/  LDL.LU R30, [R1+0xce8] ;  /* 0x000ce800011e7983 */ /* 0x004ea20000300800 */
[----:B---3--:R-:W-:Y:S01]  /*7a530*/  IADD3 R33, P2, R33, R31, RZ ;  /* 0x0000001f21217210 */ /* 0x008fe20007f5e0ff */
[----:B------:R-:W-:-:S02]  /*7a540*/  IMAD.X R39, R39, 0x1, R2, P1 ;  /* 0x0000000127277824 */ /* 0x000fc400008e0602 */
[----:B------:R1:W-:Y:S04]  /*7a550*/  LDGSTS.E [R3+0x40a00], [R22.64], P0 ;  /* 0x40a0000016037fae */ /* 0x0003e80008121844 */
[----:B------:R-:W3:Y:S01]  /*7a560*/  LDL.LU R26, [R1+0xd28] ;  /* 0x000d2800011a7983 */ /* 0x000ee20000300800 */
[----:B------:R-:W-:Y:S02]  /*7a570*/  IMAD.X R37, R37, 0x1, R2, P2 ;  /* 0x0000000125257824 */ /* 0x000fe400010e0602 */
[----:B-1----:R-:W-:Y:S01]  /*7a580*/  IMAD.MOV.U32 R22, RZ, RZ, R42 ;  /* 0x000000ffff167224 */ /* 0x002fe200078e002a */
[----:B------:R-:W-:Y:S01]  /*7a590*/  MOV R23, R43 ;  /* 0x0000002b00177202 */ /* 0x000fe20000000f00 */
[----:B------:R1:W-:Y:S04]  /*7a5a0*/  STL [R1+0xbec], R35 ;  /* 0x000bec2301007387 */ /* 0x0003e80000100800 */
        /* <DEDUP_REMOVED lines=15> */
[----:B------:R-:W-:-:S03]  /*7a6a0*/  IADD3 R29, P1, R29, R31, RZ ;  /* 0x0000001f1d1d7210 */ /* 0x000fc60007f3e0ff */
[----:B------:R1:W-:Y:S04]  /*7a6b0*/  LDGSTS.E [R3+0x43a00], [R22.64], P0 ;  /* 0x43a0000016037fae */ /* 0x0003e80008121844 */
[----:B------:R-:W-:Y:S01]  /*7a6c0*/  STL [R1+0xc6c], R29 ;  /* 0x000c6c1d01007387 */ /* 0x000fe20000100800 */
[----:B------:R-:W-:Y:S01]  /*7a6d0*/  IADD3 R36, P2, R36, R31, RZ ;  /* 0x0000001f24247210 */ /* 0x000fe20007f5e0ff */
[----:B------:R-:W-:-:S03]  /*7a6e0*/  IMAD.X R34, R34, 0x1, R2, P1 ;  /* 0x0000000122227824 */ /* 0x000fc600008e0602 */
[----:B------:R-:W-:Y:S02]  /*7a6f0*/  IADD3.X R38, R38, R2, RZ, P2, !PT ;  /* 0x0000000226267210 */ /* 0x000fe400017fe4ff */
[----:B------:R1:W-:Y:S02]  /*7a700*/  STL [R1+0xc68], R34 ;  /* 0x000c682201007387 */ /* 0x0003e40000100800 */
[----:B-1----:R-:W-:Y:S02]  /*7a710*/  IMAD.MOV.U32 R23, RZ, RZ, R34 ;  /* 0x000000ffff177224 */ /* 0x002fe400078e0022 */
[----:B------:R-:W-:Y:S01]  /*7a720*/  STL [R1+0xcac], R36 ;  /* 0x000cac2401007387 */ /* 0x000fe20000100800 */
[----:B------:R-:W-:-:S03]  /*7a730*/  IMAD.MOV.U32 R22, RZ, RZ, R29 ;  /* 0x000000ffff167224 */ /* 0x000fc600078e001d */
[----:B------:R-:W3:Y:S04]  /*7a740*/  LDL.LU R34, [R1+0xde8] ;  /* 0x000de80001227983 */ /* 0x000ee80000300800 */
[----:B------:R-:W-:Y:S04]  /*7a750*/  STL [R1+0xca8], R38 ;  /* 0x000ca82601007387 */ /* 0x000fe80000100800 */
[----:B------:R-:W3:Y:S04]  /*7a760*/  LDL.LU R29, [R1+0xe28] ;  /* 0x000e2800011d7983 */ /* 0x000ee80000300800 */
[----:B------:R1:W-:Y:S02]  /*7a770*/  LDGSTS.E [R3+0x44a00], [R22.64], P0 ;  /* 0x44a0000016037fae */ /* 0x0003e40008121844 */
[----:B-1----:R-:W-:Y:S01]  /*7a780*/  IMAD.MOV.U32 R22, RZ, RZ, R36 ;  /* 0x000000ffff167224 */ /* 0x002fe200078e0024 */
[----:B------:R-:W-:-:S05]  /*7a790*/  MOV R23, R38 ;  /* 0x0000002600177202 */ /* 0x000fca0000000f00 */
[----:B------:R1:W-:Y:S01]  /*7a7a0*/  LDGSTS.E [R3+0x45a00], [R22.64], P0 ;  /* 0x45a0000016037fae */ /* 0x0003e20008121844 */
[-C--:B----4-:R-:W-:Y:S02]  /*7a7b0*/  IADD3 R25, P1, R25, R31.reuse, RZ ;  /* 0x0000001f19197210 */ /* 0x090fe40007f3e0ff */
[----:B------:R-:W-:-:S03]  /*7a7c0*/  IADD3 R24, P2, R24, R31, RZ ;  /* 0x0000001f18187210 */ /* 0x000fc60007f5e0ff */
[----:B--2---:R-:W-:Y:S01]  /*7a7d0*/  IMAD.X R30, R30, 0x1, R2, P1 ;  /* 0x000000011e1e7824 */ /* 0x004fe200008e0602 */
[----:B------:R2:W-:Y:S01]  /*7a7e0*/  STL [R1+0xcec], R25 ;  /* 0x000cec1901007387 */ /* 0x0005e20000100800 */
[----:B-1----:R-:W-:-:S03]  /*7a7f0*/  IMAD.MOV.U32 R22, RZ, RZ, R25 ;  /* 0x000000ffff167224 */ /* 0x002fc600078e0019 */
[----:B------:R1:W-:Y:S01]  /*7a800*/  STL [R1+0xce8], R30 ;  /* 0x000ce81e01007387 */ /* 0x0003e20000100800 */
[----:B---3--:R-:W-:-:S03]  /*7a810*/  IMAD.X R26, R26, 0x1, R2, P2 ;  /* 0x000000011a1a7824 */ /* 0x008fc600010e0602 */
[----:B------:R3:W-:Y:S01]  /*7a820*/  STL [R1+0xd2c], R24 ;  /* 0x000d2c1801007387 */ /* 0x0007e20000100800 */
[----:B------:R-:W-:-:S03]  /*7a830*/  MOV R23, R30 ;  /* 0x0000001e00177202 */ /* 0x000fc60000000f00 */
[----:B--2---:R-:W2:Y:S04]  /*7a840*/  LDL.LU R25, [R1+0xe6c] ;  /* 0x000e6c0001197983 */ /* 0x004ea80000300800 */
[----:B------:R4:W-:Y:S04]  /*7a850*/  STL [R1+0xd28], R26 ;  /* 0x000d281a01007387 */ /* 0x0009e80000100800 */
[----:B------:R-:W2:Y:S04]  /*7a860*/  LDL.LU R36, [R1+0xeac] ;  /* 0x000eac0001247983 */ /* 0x000ea80000300800 */
[----:B-1----:R-:W2:Y:S04]  /*7a870*/  LDL.LU R30, [R1+0xe68] ;  /* 0x000e6800011e7983 */ /* 0x002ea80000300800 */
[----:B------:R1:W-:Y:S04]  /*7a880*/  LDGSTS.E [R3+0x46a00], [R22.64], P0 ;  /* 0x46a0000016037fae */ /* 0x0003e80008121844 */
[----:B------:R-:W2:Y:S01]  /*7a890*/  LDL.LU R38, [R1+0xea8] ;  /* 0x000ea80001267983 */ /* 0x000ea20000300800 */
[----:B------:R-:W-:Y:S01]  /*7a8a0*/  IADD3 R28, P1, R28, R31, RZ ;  /* 0x0000001f1c1c7210 */ /* 0x000fe20007f3e0ff */
[----:B-1----:R-:W-:-:S02]  /*7a8b0*/  IMAD.MOV.U32 R22, RZ, RZ, R24 ;  /* 0x000000ffff167224 */ /* 0x002fc400078e0018 */
[----:B------:R-:W-:Y:S01]  /*7a8c0*/  IMAD.MOV.U32 R23, RZ, RZ, R26 ;  /* 0x000000ffff177224 */ /* 0x000fe200078e001a */
[----:B---3--:R-:W3:Y:S01]  /*7a8d0*/  LDL.LU R24, [R1+0xeec] ;  /* 0x000eec0001187983 */ /* 0x008ee20000300800 */
[----:B------:R-:W-:-:S03]  /*7a8e0*/  IADD3 R35, P2, R35, R31, RZ ;  /* 0x0000001f23237210 */ /* 0x000fc60007f5e0ff */
[----:B----4-:R-:W2:Y:S04]  /*7a8f0*/  LDL.LU R26, [R1+0xf2c] ;  /* 0x000f2c00011a7983 */ /* 0x010ea80000300800 */
[----:B------:R-:W-:Y:S04]  /*7a900*/  STL [R1+0xd6c], R28 ;  /* 0x000d6c1c01007387 */ /* 0x000fe80000100800 */
[----:B------:R1:W-:Y:S01]  /*7a910*/  LDGSTS.E [R3+0x47a00], [R22.64], P0 ;  /* 0x47a0000016037fae */ /* 0x0003e20008121844 */
[----:B------:R-:W-:Y:S01]  /*7a920*/  IMAD.X R33, R33, 0x1, R2, P1 ;  /* 0x0000000121217824 */ /* 0x000fe200008e0602 */
[----:B------:R-:W-:-:S04]  /*7a930*/  IADD3.X R37, R37, R2, RZ, P2, !PT ;  /* 0x0000000225257210 */ /* 0x000fc800017fe4ff */
[----:B------:R1:W-:Y:S04]  /*7a940*/  STL [R1+0xd68], R33 ;  /* 0x000d682101007387 */ /* 0x0003e80000100800 */
[----:B------:R-:W-:Y:S01]  /*7a950*/  STL [R1+0xdac], R35 ;  /* 0x000dac2301007387 */ /* 0x000fe20000100800 */
[----:B-1----:R-:W-:-:S03]  /*7a960*/  IMAD.MOV.U32 R23, RZ, RZ, R33 ;  /* 0x000000ffff177224 */ /* 0x002fc600078e0021 */
[----:B------:R-:W2:Y:S01]  /*7a970*/  LDL.LU R33, [R1+0xee8] ;  /* 0x000ee80001217983 */ /* 0x000ea20000300800 */
[----:B------:R-:W-:-:S03]  /*7a980*/  IMAD.MOV.U32 R22, RZ, RZ, R28 ;  /* 0x000000ffff167224 */ /* 0x000fc600078e001c */
[----:B------:R-:W-:Y:S04]  /*7a990*/  STL [R1+0xda8], R37 ;  /* 0x000da82501007387 */ /* 0x000fe80000100800 */
[----:B------:R-:W2:Y:S01]  /*7a9a0*/  LDL.LU R28, [R1+0xf28] ;  /* 0x000f2800011c7983 */ /* 0x000ea20000300800 */
[-C--:B------:R-:W-:Y:S02]  /*7a9b0*/  IADD3 R27, P1, R27, R31.reuse, RZ ;  /* 0x0000001f1b1b7210 */ /* 0x080fe40007f3e0ff */
[----:B------:R-:W-:Y:S01]  /*7a9c0*/  IADD3 R21, P2, R21, R31, RZ ;  /* 0x0000001f15157210 */ /* 0x000fe20007f5e0ff */
[----:B------:R1:W-:Y:S04]  /*7a9d0*/  LDGSTS.E [R3+0x48a00], [R22.64], P0 ;  /* 0x48a0000016037fae */ /* 0x0003e80008121844 */
[----:B------:R1:W-:Y:S02]  /*7a9e0*/  STL [R1+0xdec], R27 ;  /* 0x000dec1b01007387 */ /* 0x0003e40000100800 */
[----:B-1----:R-:W-:Y:S01]  /*7a9f0*/  IMAD.MOV.U32 R22, RZ, RZ, R35 ;  /* 0x000000ffff167224 */ /* 0x002fe200078e0023 */
[----:B------:R-:W-:Y:S01]  /*7aa00*/  MOV R23, R37 ;  /* 0x0000002500177202 */ /* 0x000fe20000000f00 */
[----:B------:R-:W-:-:S04]  /*7aa10*/  IMAD.X R34, R34, 0x1, R2, P1 ;  /* 0x0000000122227824 */ /* 0x000fc800008e0602 */
[----:B------:R1:W-:Y:S04]  /*7aa20*/  LDGSTS.E [R3+0x49a00], [R22.64], P0 ;  /* 0x49a0000016037fae */ /* 0x0003e80008121844 */
[----:B------:R1:W-:Y:S01]  /*7aa30*/  STL [R1+0xde8], R34 ;  /* 0x000de82201007387 */ /* 0x0003e20000100800 */
[----:B------:R-:W-:-:S03]  /*7aa40*/  IMAD.X R29, R29, 0x1, R2, P2 ;  /* 0x000000011d1d7824 */ /* 0x000fc600010e0602 */
[----:B------:R-:W-:Y:S01]  /*7aa50*/  STL [R1+0xe2c], R21 ;  /* 0x000e2c1501007387 */ /* 0x000fe20000100800 */
[----:B-1----:R-:W-:-:S03]  /*7aa60*/  IMAD.MOV.U32 R22, RZ, RZ, R27 ;  /* 0x000000ffff167224 */ /* 0x002fc600078e001b */
[----:B------:R-:W2:Y:S01]  /*7aa70*/  LDL.LU R27, [R1+0xf6c] ;  /* 0x000f6c00011b7983 */ /* 0x000ea20000300800 */
[----:B------:R-:W-:-:S03]  /*7aa80*/  MOV R23, R34 ;  /* 0x0000002200177202 */ /* 0x000fc60000000f00 */
[----:B------:R1:W-:Y:S04]  /*7aa90*/  STL [R1+0xe28], R29 ;  /* 0x000e281d01007387 */ /* 0x0003e80000100800 */
[----:B------:R-:W2:Y:S04]  /*7aaa0*/  LDL.LU R34, [R1+0xfac] ;  /* 0x000fac0001227983 */ /* 0x000ea80000300800 */
[----:B------:R-:W2:Y:S04]  /*7aab0*/  LDL.LU R37, [R1+0xf68] ;  /* 0x000f680001257983 */ /* 0x000ea80000300800 */
[----:B------:R-:W2:Y:S04]  /*7aac0*/  LDL.LU R35, [R1+0xfa8] ;  /* 0x000fa80001237983 */ /* 0x000ea80000300800 */
[----:B------:R1:W-:Y:S02]  /*7aad0*/  LDGSTS.E [R3+0x4aa00], [R22.64], P0 ;  /* 0x4aa0000016037fae */ /* 0x0003e40008121844 */
[----:B-1----:R-:W-:-:S02]  /*7aae0*/  IMAD.MOV.U32 R22, RZ, RZ, R21 ;  /* 0x000000ffff167224 */ /* 0x002fc400078e0015 */
[----:B------:R-:W-:Y:S02]  /*7aaf0*/  IMAD.MOV.U32 R23, RZ, RZ, R29 ;  /* 0x000000ffff177224 */ /* 0x000fe400078e001d */
[----:B------:R-:W2:Y:S04]  /*7ab00*/  LDL.LU R29, [R1+0xfec] ;  /* 0x000fec00011d7983 */ /* 0x000ea80000300800 */
[----:B------:R1:W-:Y:S04]  /*7ab10*/  LDGSTS.E [R3+0x4ba00], [R22.64], P0 ;  /* 0x4ba0000016037fae */ /* 0x0003e80008121844 */
[----:B------:R-:W2:Y:S02]  /*7ab20*/  LDL.LU R21, [R1+0x102c] ;  /* 0x00102c0001157983 */ /* 0x000ea40000300800 */
[----:B--2---:R-:W-:-:S05]  /*7ab30*/  IADD3 R25, P1, R25, R31, RZ ;  /* 0x0000001f19197210 */ /* 0x004fca0007f3e0ff */
[----:B-1----:R-:W-:Y:S01]  /*7ab40*/  IMAD.MOV.U32 R22, RZ, RZ, R25 ;  /* 0x000000ffff167224 */ /* 0x002fe200078e0019 */
[----:B------:R-:W-:Y:S01]  /*7ab50*/  IADD3 R36, P2, R36, R31, RZ ;  /* 0x0000001f24247210 */ /* 0x000fe20007f5e0ff */
[----:B------:R-:W-:Y:S01]  /*7ab60*/  IMAD.X R30, R30, 0x1, R2, P1 ;  /* 0x000000011e1e7824 */ /* 0x000fe200008e0602 */
[----:B------:R-:W-:Y:S03]  /*7ab70*/  STL [R1+0xe6c], R25 ;  /* 0x000e6c1901007387 */ /* 0x000fe60000100800 */
[----:B------:R-:W-:Y:S01]  /*7ab80*/  IMAD.MOV.U32 R23, RZ, RZ, R30 ;  /* 0x000000ffff177224 */ /* 0x000fe200078e001e */
[----:B------:R1:W-:Y:S01]  /*7ab90*/  STL [R1+0xe68], R30 ;  /* 0x000e681e01007387 */ /* 0x0003e20000100800 */
[----:B------:R-:W-:-:S03]  /*7aba0*/  IADD3.X R38, R38, R2, RZ, P2, !PT ;  /* 0x0000000226267210 */ /* 0x000fc600017fe4ff */
[----:B------:R-:W-:Y:S04]  /*7abb0*/  STL [R1+0xeac], R36 ;  /* 0x000eac2401007387 */ /* 0x000fe80000100800 */
[----:B------:R2:W-:Y:S04]  /*7abc0*/  LDGSTS.E [R3+0x4ca00], [R22.64], P0 ;  /* 0x4ca0000016037fae */ /* 0x0005e80008121844 */
[----:B-1----:R-:W4:Y:S01]  /*7abd0*/  LDL.LU R30, [R1+0xfe8] ;  /* 0x000fe800011e7983 */ /* 0x002f220000300800 */
[----:B---3--:R-:W-:-:S03]  /*7abe0*/  IADD3 R24, P1, R24, R31, RZ ;  /* 0x0000001f18187210 */ /* 0x008fc60007f3e0ff */
[----:B------:R-:W-:Y:S01]  /*7abf0*/  STL [R1+0xea8], R38 ;  /* 0x000ea82601007387 */ /* 0x000fe20000100800 */
[----:B--2---:R-:W-:Y:S01]  /*7ac00*/  IADD3 R26, P2, R26, R31, RZ ;  /* 0x0000001f1a1a7210 */ /* 0x004fe20007f5e0ff */
[----:B------:R-:W-:Y:S01]  /*7ac10*/  IMAD.MOV.U32 R22, RZ, RZ, R36 ;  /* 0x000000ffff167224 */ /* 0x000fe200078e0024 */
[----:B------:R-:W-:Y:S01]  /*7ac20*/  MOV R23, R38 ;  /* 0x0000002600177202 */ /* 0x000fe20000000f00 */
[----:B------:R-:W2:Y:S04]  /*7ac30*/  LDL.LU R25, [R1+0x1028] ;  /* 0x0010280001197983 */ /* 0x000ea80000300800 */
[----:B------:R1:W-:Y:S04]  /*7ac40*/  LDGSTS.E [R3+0x4da00], [R22.64], P0 ;  /* 0x4da0000016037fae */ /* 0x0003e80008121844 */
[----:B------:R3:W-:Y:S01]  /*7ac50*/  STL [R1+0xeec], R24 ;  /* 0x000eec1801007387 */ /* 0x0007e20000100800 */
[----:B-1----:R-:W-:-:S02]  /*7ac60*/  IMAD.MOV.U32 R22, RZ, RZ, R24 ;  /* 0x000000ffff167224 */ /* 0x002fc400078e0018 */
[----:B------:R-:W-:-:S05]  /*7ac70*/  IMAD.X R33, R33, 0x1, R2, P1 ;  /* 0x0000000121217824 */ /* 0x000fca00008e0602 */
[----:B------:R1:W-:Y:S01]  /*7ac80*/  STL [R1+0xee8], R33 ;  /* 0x000ee82101007387 */ /* 0x0003e20000100800 */
[----:B------:R-:W-:Y:S01]  /*7ac90*/  MOV R23, R33 ;  /* 0x0000002100177202 */ /* 0x000fe20000000f00 */
[----:B------:R-:W-:Y:S02]  /*7aca0*/  IMAD.X R28, R28, 0x1, R2, P2 ;  /* 0x000000011c1c7824 */ /* 0x000fe400010e0602 */
[----:B------:R-:W-:Y:S04]  /*7acb0*/  STL [R1+0xf2c], R26 ;  /* 0x000f2c1a01007387 */ /* 0x000fe80000100800 */
[----:B---3--:R-:W3:Y:S04]  /*7acc0*/  LDL.LU R24, [R1+0x106c] ;  /* 0x00106c0001187983 */ /* 0x008ee80000300800 */
[----:B------:R1:W-:Y:S04]  /*7acd0*/  STL [R1+0xf28], R28 ;  /* 0x000f281c01007387 */ /* 0x0003e80000100800 */
[----:B------:R1:W-:Y:S04]  /*7ace0*/  LDGSTS.E [R3+0x4ea00], [R22.64], P0 ;  /* 0x4ea0000016037fae */ /* 0x0003e80008121844 */
[----:B-1----:R-:W3:Y:S01]  /*7acf0*/  LDL.LU R33, [R1+0x10ac] ;  /* 0x0010ac0001217983 */ /* 0x002ee20000300800 */
[----:B------:R-:W-:-:S03]  /*7ad00*/  IMAD.MOV.U32 R23, RZ, RZ, R28 ;  /* 0x000000ffff177224 */ /* 0x000fc600078e001c */
[----:B------:R-:W3:Y:S04]  /*7ad10*/  LDL.LU R28, [R1+0x1068] ;  /* 0x00106800011c7983 */ /* 0x000ee80000300800 */
[----:B------:R-:W3:Y:S01]  /*7ad20*/  LDL.LU R38, [R1+0x10a8] ;  /* 0x0010a80001267983 */ /* 0x000ee20000300800 */
[-C--:B------:R-:W-:Y:S01]  /*7ad30*/  IADD3 R27, P1, R27, R31.reuse, RZ ;  /* 0x0000001f1b1b7210 */ /* 0x080fe20007f3e0ff */
[----:B------:R-:W-:Y:S02]  /*7ad40*/  IMAD.MOV.U32 R22, RZ, RZ, R26 ;  /* 0x000000ffff167224 */ /* 0x000fe400078e001a */
[----:B------:R-:W3:Y:S04]  /*7ad50*/  LDL.LU R26, [R1+0x10ec] ;  /* 0x0010ec00011a7983 */ /* 0x000ee80000300800 */
[----:B------:R-:W3:Y:S01]  /*7ad60*/  LDL.LU R36, [R1+0x112c] ;  /* 0x00112c0001247983 */ /* 0x000ee20000300800 */
[----:B------:R-:W-:Y:S01]  /*7ad70*/  IADD3 R34, P2, R34, R31, RZ ;  /* 0x0000001f22227210 */ /* 0x000fe20007f5e0ff */
[----:B------:R-:W-:-:S02]  /*7ad80*/  IMAD.X R37, R37, 0x1, R2, P1 ;  /* 0x0000000125257824 */ /* 0x000fc400008e0602 */
[----:B------:R1:W-:Y:S04]  /*7ad90*/  STL [R1+0xf6c], R27 ;  /* 0x000f6c1b01007387 */ /* 0x0003e80000100800 */
[----:B------:R1:W-:Y:S01]  /*7ada0*/  LDGSTS.E [R3+0x4fa00], [R22.64], P0 ;  /* 0x4fa0000016037fae */ /* 0x0003e20008121844 */
[----:B------:R-:W-:-:S03]  /*7adb0*/  IADD3.X R35, R35, R2, RZ, P2, !PT ;  /* 0x0000000223237210 */ /* 0x000fc600017fe4ff */
[----:B------:R1:W-:Y:S04]  /*7adc0*/  STL [R1+0xf68], R37 ;  /* 0x000f682501007387 */ /* 0x0003e80000100800 */
[----:B------:R2:W-:Y:S01]  /*7add0*/  STL [R1+0xfac], R34 ;  /* 0x000fac2201007387 */ /* 0x0005e20000100800 */
        /* <DEDUP_REMOVED lines=10> */
[----:B------:R-:W-:-:S05]  /*7ae80*/  MOV R23, R35 ;  /* 0x0000002300177202 */ /* 0x000fca0000000f00 */
[----:B------:R1:W-:Y:S02]  /*7ae90*/  LDGSTS.E [R3+0x51a00], [R22.64], P0 ;  /* 0x51a0000016037fae */ /* 0x0003e40008121844 */
[----:B-1----:R-:W-:Y:S02]  /*7aea0*/  IMAD.MOV.U32 R22, RZ, RZ, R29 ;  /* 0x000000ffff167224 */ /* 0x002fe400078e001d */
[----:B----4-:R-:W-:-:S05]  /*7aeb0*/  IMAD.X R30, R30, 0x1, R2, P1 ;  /* 0x000000011e1e7824 */ /* 0x010fca00008e0602 */
[----:B------:R1:W-:Y:S01]  /*7aec0*/  STL [R1+0xfe8], R30 ;  /* 0x000fe81e01007387 */ /* 0x0003e20000100800 */
[----:B------:R-:W-:-:S03]  /*7aed0*/  MOV R23, R30 ;  /* 0x0000001e00177202 */ /* 0x000fc60000000f00 */
[----:B------:R-:W-:Y:S01]  /*7aee0*/  STL [R1+0x102c], R21 ;  /* 0x00102c1501007387 */ /* 0x000fe20000100800 */
[----:B--2---:R-:W-:-:S03]  /*7aef0*/  IMAD.X R25, R25, 0x1, R2, P2 ;  /* 0x0000000119197824 */ /* 0x004fc600010e0602 */
[----:B------:R-:W2:Y:S04]  /*7af00*/  LDL.LU R34, [R1+0x116c] ;  /* 0x00116c0001227983 */ /* 0x000ea80000300800 */
[----:B------:R4:W-:Y:S04]  /*7af10*/  STL [R1+0x1028], R25 ;  /* 0x0010281901007387 */ /* 0x0009e80000100800 */
[----:B------:R-:W2:Y:S04]  /*7af20*/  LDL.LU R29, [R1+0x11ac] ;  /* 0x0011ac00011d7983 */ /* 0x000ea80000300800 */
[----:B------:R-:W2:Y:S04]  /*7af30*/  LDL.LU R35, [R1+0x1168] ;  /* 0x0011680001237983 */ /* 0x000ea80000300800 */
[----:B------:R3:W-:Y:S04]  /*7af40*/  LDGSTS.E [R3+0x52a00], [R22.64], P0 ;  /* 0x52a0000016037fae */ /* 0x0007e80008121844 */
[----:B-1----:R-:W2:Y:S01]  /*7af50*/  LDL.LU R30, [R1+0x11a8] ;  /* 0x0011a800011e7983 */ /* 0x002ea20000300800 */
[----:B---3--:R-:W-:Y:S01]  /*7af60*/  IADD3 R24, P1, R24, R31, RZ ;  /* 0x0000001f18187210 */ /* 0x008fe20007f3e0ff */
[----:B------:R-:W-:-:S02]  /*7af70*/  IMAD.MOV.U32 R22, RZ, RZ, R21 ;  /* 0x000000ffff167224 */ /* 0x000fc400078e0015 */
[----:B------:R-:W-:Y:S02]  /*7af80*/  IMAD.MOV.U32 R23, RZ, RZ, R25 ;  /* 0x000000ffff177224 */ /* 0x000fe400078e0019 */
[----:B----4-:R-:W3:Y:S04]  /*7af90*/  LDL.LU R25, [R1+0x11ec] ;  /* 0x0011ec0001197983 */ /* 0x010ee80000300800 */
[----:B------:R-:W4:Y:S01]  /*7afa0*/  LDL.LU R21, [R1+0x122c] ;  /* 0x00122c0001157983 */ /* 0x000f220000300800 */
[----:B------:R-:W-:-:S03]  /*7afb0*/  IADD3 R33, P2, R33, R31, RZ ;  /* 0x0000001f21217210 */ /* 0x000fc60007f5e0ff */
[----:B------:R-:W-:Y:S04]  /*7afc0*/  STL [R1+0x106c], R24 ;  /* 0x00106c1801007387 */ /* 0x000fe80000100800 */
[----:B------:R1:W-:Y:S01]  /*7afd0*/  LDGSTS.E [R3+0x53a00], [R22.64], P0 ;  /* 0x53a0000016037fae */ /* 0x0003e20008121844 */
[----:B------:R-:W-:-:S05]  /*7afe0*/  IMAD.X R28, R28, 0x1, R2, P1 ;  /* 0x000000011c1c7824 */ /* 0x000fca00008e0602 */
[----:B------:R1:W-:Y:S01]  /*7aff0*/  STL [R1+0x1068], R28 ;  /* 0x0010681c01007387 */ /* 0x0003e20000100800 */
[----:B------:R-:W-:Y:S01]  /*7b000*/  IADD3.X R38, R38, R2, RZ, P2, !PT ;  /* 0x0000000226267210 */ /* 0x000fe200017fe4ff */
[----:B-1----:R-:W-:Y:S02]  /*7b010*/  IMAD.MOV.U32 R23, RZ, RZ, R28 ;  /* 0x000000ffff177224 */ /* 0x002fe400078e001c */
[----:B------:R-:W-:Y:S01]  /*7b020*/  STL [R1+0x10ac], R33 ;  /* 0x0010ac2101007387 */ /* 0x000fe20000100800 */
[----:B------:R-:W-:-:S03]  /*7b030*/  IMAD.MOV.U32 R22, RZ, RZ, R24 ;  /* 0x000000ffff167224 */ /* 0x000fc600078e0018 */
[----:B------:R-:W4:Y:S04]  /*7b040*/  LDL.LU R28, [R1+0x11e8] ;  /* 0x0011e800011c7983 */ /* 0x000f280000300800 */
[----:B------:R-:W-:Y:S04]  /*7b050*/  STL [R1+0x10a8], R38 ;  /* 0x0010a82601007387 */ /* 0x000fe80000100800 */
[----:B------:R-:W4:Y:S01]  /*7b060*/  LDL.LU R24, [R1+0x1228] ;  /* 0x0012280001187983 */ /* 0x000f220000300800 */
[----:B------:R-:W-:-:S03]  /*7b070*/  IADD3 R26, P1, R26, R31, RZ ;  /* 0x0000001f1a1a7210 */ /* 0x000fc60007f3e0ff */
[----:B------:R1:W-:Y:S01]  /*7b080*/  LDGSTS.E [R3+0x54a00], [R22.64], P0 ;  /* 0x54a0000016037fae */ /* 0x0003e20008121844 */
[----:B------:R-:W-:-:S03]  /*7b090*/  IADD3 R36, P2, R36, R31, RZ ;  /* 0x0000001f24247210 */ /* 0x000fc60007f5e0ff */
[----:B------:R-:W-:Y:S01]  /*7b0a0*/  STL [R1+0x10ec], R26 ;  /* 0x0010ec1a01007387 */ /* 0x000fe20000100800 */
[----:B-1----:R-:W-:Y:S01]  /*7b0b0*/  IMAD.MOV.U32 R22, RZ, RZ, R33 ;  /* 0x000000ffff167224 */ /* 0x002fe200078e0021 */
[----:B------:R-:W-:Y:S01]  /*7b0c0*/  MOV R23, R38 ;  /* 0x0000002600177202 */ /* 0x000fe20000000f00 */
[----:B------:R-:W-:-:S04]  /*7b0d0*/  IMAD.X R27, R27, 0x1, R2, P1 ;  /* 0x000000011b1b7824 */ /* 0x000fc800008e0602 */
[----:B------:R1:W-:Y:S04]  /*7b0e0*/  LDGSTS.E [R3+0x55a00], [R22.64], P0 ;  /* 0x55a0000016037fae */ /* 0x0003e80008121844 */
[----:B------:R1:W-:Y:S01]  /*7b0f0*/  STL [R1+0x10e8], R27 ;  /* 0x0010e81b01007387 */ /* 0x0003e20000100800 */
[----:B------:R-:W-:-:S03]  /*7b100*/  IMAD.X R37, R37, 0x1, R2, P2 ;  /* 0x0000000125257824 */ /* 0x000fc600010e0602 */
[----:B------:R-:W-:Y:S01]  /*7b110*/  STL [R1+0x112c], R36 ;  /* 0x00112c2401007387 */ /* 0x000fe20000100800 */
[----:B-1----:R-:W-:Y:S01]  /*7b120*/  IMAD.MOV.U32 R22, RZ, RZ, R26 ;  /* 0x000000ffff167224 */ /* 0x002fe200078e001a */
[----:B------:R-:W-:Y:S02]  /*7b130*/  MOV R23, R27 ;  /* 0x0000001b00177202 */ /* 0x000fe40000000f00 */
[----:B------:R-:W4:Y:S04]  /*7b140*/  LDL.LU.64 R26, [R1+0xac8] ;  /* 0x000ac800011a7983 */ /* 0x000f280000300a00 */
[----:B------:R-:W-:Y:S04]  /*7b150*/  STL [R1+0x1128], R37 ;  /* 0x0011282501007387 */ /* 0x000fe80000100800 */
[----:B------:R-:W4:Y:S04]  /*7b160*/  LDL.LU R33, [R1+0x126c] ;  /* 0x00126c0001217983 */ /* 0x000f280000300800 */
[----:B------:R-:W4:Y:S04]  /*7b170*/  LDL.LU.64 R46, [R1+0xa98] ;  /* 0x000a9800012e7983 */ /* 0x000f280000300a00 */
[----:B------:R-:W4:Y:S04]  /*7b180*/  LDL.LU.64 R44, [R1+0xa68] ;  /* 0x000a6800012c7983 */ /* 0x000f280000300a00 */
[----:B------:R-:W4:Y:S04]  /*7b190*/  LDL.LU R38, [R1+0x1268] ;  /* 0x0012680001267983 */ /* 0x000f280000300800 */
[----:B------:R1:W-:Y:S02]  /*7b1a0*/  LDGSTS.E [R3+0x56a00], [R22.64], P0 ;  /* 0x56a0000016037fae */ /* 0x0003e40008121844 */
[----:B-1----:R-:W-:-:S02]  /*7b1b0*/  IMAD.MOV.U32 R22, RZ, RZ, R36 ;  /* 0x000000ffff167224 */ /* 0x002fc400078e0024 */
[----:B------:R-:W-:-:S05]  /*7b1c0*/  IMAD.MOV.U32 R23, RZ, RZ, R37 ;  /* 0x000000ffff177224 */ /* 0x000fca00078e0025 */
[----:B------:R1:W-:Y:S01]  /*7b1d0*/  LDGSTS.E [R3+0x57a00], [R22.64], P0 ;  /* 0x57a0000016037fae */ /* 0x0003e20008121844 */
[----:B--2---:R-:W-:-:S05]  /*7b1e0*/  IADD3 R34, P1, R34, R31, RZ ;  /* 0x0000001f22227210 */ /* 0x004fca0007f3e0ff */
[----:B-1----:R-:W-:Y:S01]  /*7b1f0*/  IMAD.MOV.U32 R22, RZ, RZ, R34 ;  /* 0x000000ffff167224 */ /* 0x002fe200078e0022 */
[----:B------:R-:W-:Y:S01]  /*7b200*/  IADD3 R29, P2, R29, R31, RZ ;  /* 0x0000001f1d1d7210 */ /* 0x000fe20007f5e0ff */
[----:B------:R-:W-:Y:S01]  /*7b210*/  IMAD.X R35, R35, 0x1, R2, P1 ;  /* 0x0000000123237824 */ /* 0x000fe200008e0602 */
[----:B------:R-:W-:Y:S03]  /*7b220*/  STL [R1+0x116c], R34 ;  /* 0x00116c2201007387 */ /* 0x000fe60000100800 */
[----:B------:R-:W-:Y:S01]  /*7b230*/  IMAD.MOV.U32 R23, RZ, RZ, R35 ;  /* 0x000000ffff177224 */ /* 0x000fe200078e0023 */
[----:B------:R-:W-:Y:S01]  /*7b240*/  STL [R1+0x1168], R35 ;  /* 0x0011682301007387 */ /* 0x000fe20000100800 */
[----:B------:R-:W-:-:S03]  /*7b250*/  IADD3.X R30, R30, R2, RZ, P2, !PT ;  /* 0x000000021e1e7210 */ /* 0x000fc600017fe4ff */
[----:B------:R1:W-:Y:S04]  /*7b260*/  STL [R1+0x11ac], R29 ;  /* 0x0011ac1d01007387 */ /* 0x0003e80000100800 */
[----:B------:R2:W-:Y:S04]  /*7b270*/  LDGSTS.E [R3+0x58a00], [R22.64], P0 ;  /* 0x58a0000016037fae */ /* 0x0005e80008121844 */
[----:B------:R1:W-:Y:S01]  /*7b280*/  STL [R1+0x11a8], R30 ;  /* 0x0011a81e01007387 */ /* 0x0003e20000100800 */
[-C--:B---3--:R-:W-:Y:S01]  /*7b290*/  IADD3 R25, P1, R25, R31.reuse, RZ ;  /* 0x0000001f19197210 */ /* 0x088fe20007f3e0ff */
[----:B--2---:R-:W-:Y:S01]  /*7b2a0*/  IMAD.MOV.U32 R22, RZ, RZ, R29 ;  /* 0x000000ffff167224 */ /* 0x004fe200078e001d */
[----:B------:R-:W-:Y:S01]  /*7b2b0*/  MOV R23, R30 ;  /* 0x0000001e00177202 */ /* 0x000fe20000000f00 */
[----:B-1----:R-:W2:Y:S01]  /*7b2c0*/  LDL.LU R29, [R1+0xb70] ;  /* 0x000b7000011d7983 */ /* 0x002ea20000300800 */
[----:B----4-:R-:W-:-:S03]  /*7b2d0*/  IADD3 R21, P2, R21, R31, RZ ;  /* 0x0000001f15157210 */ /* 0x010fc60007f5e0ff */
[----:B------:R-:W3:Y:S04]  /*7b2e0*/  LDL.LU R30, [R1+0xbb0] ;  /* 0x000bb000011e7983 */ /* 0x000ee80000300800 */
[----:B------:R-:W-:Y:S04]  /*7b2f0*/  STL [R1+0x11ec], R25 ;  /* 0x0011ec1901007387 */ /* 0x000fe80000100800 */
[----:B------:R1:W-:Y:S01]  /*7b300*/  LDGSTS.E [R3+0x59a00], [R22.64], P0 ;  /* 0x59a0000016037fae */ /* 0x0003e20008121844 */
[----:B------:R-:W-:-:S05]  /*7b310*/  IMAD.X R28, R28, 0x1, R2, P1 ;  /* 0x000000011c1c7824 */ /* 0x000fca00008e0602 */
[----:B------:R-:W-:Y:S01]  /*7b320*/  STL [R1+0x11e8], R28 ;  /* 0x0011e81c01007387 */ /* 0x000fe20000100800 */
[----:B------:R-:W-:-:S03]  /*7b330*/  IMAD.X R24, R24, 0x1, R2, P2 ;  /* 0x0000000118187824 */ /* 0x000fc600010e0602 */
[----:B------:R-:W-:Y:S04]  /*7b340*/  STL [R1+0x122c], R21 ;  /* 0x00122c1501007387 */ /* 0x000fe80000100800 */
[----:B------:R-:W4:Y:S04]  /*7b350*/  LDL.LU R42, [R1+0xb6c] ;  /* 0x000b6c00012a7983 */ /* 0x000f280000300800 */
[----:B------:R1:W-:Y:S04]  /*7b360*/  STL [R1+0x1228], R24 ;  /* 0x0012281801007387 */ /* 0x0003e80000100800 */
[----:B------:R-:W4:Y:S01]  /*7b370*/  LDL.LU R34, [R1+0xbac] ;  /* 0x000bac0001227983 */ /* 0x000f220000300800 */
[----:B-1----:R-:W-:Y:S01]  /*7b380*/  IMAD.MOV.U32 R22, RZ, RZ, R25 ;  /* 0x000000ffff167224 */ /* 0x002fe200078e0019 */
[----:B------:R-:W-:-:S02]  /*7b390*/  MOV R23, R28 ;  /* 0x0000001c00177202 */ /* 0x000fc40000000f00 */
[----:B------:R-:W4:Y:S04]  /*7b3a0*/  LDL.LU R39, [R1+0xbf0] ;  /* 0x000bf00001277983 */ /* 0x000f280000300800 */
[----:B------:R1:W-:Y:S04]  /*7b3b0*/  LDGSTS.E [R3+0x5aa00], [R22.64], P0 ;  /* 0x5aa0000016037fae */ /* 0x0003e80008121844 */
[----:B------:R-:W4:Y:S04]  /*7b3c0*/  LDL.LU R36, [R1+0xbf4] ;  /* 0x000bf40001247983 */ /* 0x000f280000300800 */
[----:B------:R-:W4:Y:S01]  /*7b3d0*/  LDL.LU R37, [R1+0xc30] ;  /* 0x000c300001257983 */ /* 0x000f220000300800 */
[----:B-1----:R-:W-:-:S03]  /*7b3e0*/  IMAD.MOV.U32 R23, RZ, RZ, R24 ;  /* 0x000000ffff177224 */ /* 0x002fc600078e0018 */
[----:B------:R-:W4:Y:S01]  /*7b3f0*/  LDL.LU R35, [R1+0xc34] ;  /* 0x000c340001237983 */ /* 0x000f220000300800 */
[----:B------:R-:W-:Y:S01]  /*7b400*/  IADD3 R24, P1, R26, R31, RZ ;  /* 0x0000001f1a187210 */ /* 0x000fe20007f3e0ff */
[----:B------:R-:W-:-:S04]  /*7b410*/  IMAD.MOV.U32 R22, RZ, RZ, R21 ;  /* 0x000000ffff167224 */ /* 0x000fc800078e0015 */
[----:B------:R-:W-:Y:S01]  /*7b420*/  IMAD.X R21, R27, 0x1, R2, P1 ;  /* 0x000000011b157824 */ /* 0x000fe200008e0602 */
[----:B------:R1:W-:Y:S01]  /*7b430*/  LDGSTS.E [R3+0x5ba00], [R22.64], P0 ;  /* 0x5ba0000016037fae */ /* 0x0003e20008121844 */
[-C--:B------:R-:W-:Y:S02]  /*7b440*/  IADD3 R33, P1, R33, R31.reuse, RZ ;  /* 0x0000001f21217210 */ /* 0x080fe40007f3e0ff */
[-C--:B------:R-:W-:Y:S01]  /*7b450*/  IADD3 R26, P2, R46, R31.reuse, RZ ;  /* 0x0000001f2e1a7210 */ /* 0x080fe20007f5e0ff */
[----:B------:R-:W-:Y:S02]  /*7b460*/  IMAD.MOV.U32 R48, RZ, RZ, R24 ;  /* 0x000000ffff307224 */ /* 0x000fe400078e0018 */
[----:B------:R-:W-:Y:S01]  /*7b470*/  IMAD.MOV.U32 R49, RZ, RZ, R21 ;  /* 0x000000ffff317224 */ /* 0x000fe200078e0015 */
[----:B------:R-:W-:Y:S01]  /*7b480*/  IADD3.X R25, R47, R2, RZ, P2, !PT ;  /* 0x000000022f197210 */ /* 0x000fe200017fe4ff */
[----:B------:R-:W-:Y:S01]  /*7b490*/  IMAD.X R38, R38, 0x1, R2, P1 ;  /* 0x0000000126267824 */ /* 0x000fe200008e0602 */
[----:B------:R-:W-:Y:S01]  /*7b4a0*/  IADD3 R28, P1, R44, R31, RZ ;  /* 0x0000001f2c1c7210 */ /* 0x000fe20007f3e0ff */
[----:B------:R1:W-:Y:S01]  /*7b4b0*/  STL [R1+0x126c], R33 ;  /* 0x00126c2101007387 */ /* 0x0003e20000100800 */
[----:B------:R-:W-:Y:S01]  /*7b4c0*/  IMAD.MOV.U32 R46, RZ, RZ, R26 ;  /* 0x000000ffff2e7224 */ /* 0x000fe200078e001a */
[----:B------:R-:W-:-:S02]  /*7b4d0*/  MOV R47, R25 ;  /* 0x00000019002f7202 */ /* 0x000fc40000000f00 */
[----:B------:R-:W-:Y:S01]  /*7b4e0*/  IMAD.X R27, R45, 0x1, R2, P1 ;  /* 0x000000012d1b7824 */ /* 0x000fe200008e0602 */
[----:B------:R1:W-:Y:S01]  /*7b4f0*/  STL [R1+0x1268], R38 ;  /* 0x0012682601007387 */ /* 0x0003e20000100800 */
[----:B------:R-:W-:Y:S02]  /*7b500*/  IMAD.MOV.U32 R44, RZ, RZ, R28 ;  /* 0x000000ffff2c7224 */ /* 0x000fe400078e001c */
[----:B------:R-:W-:Y:S01]  /*7b510*/  IMAD.MOV.U32 R45, RZ, RZ, R27 ;  /* 0x000000ffff2d7224 */ /* 0x000fe200078e001b */
[----:B------:R-:W-:Y:S04]  /*7b520*/  STL.64 [R1+0xac8], R48 ;  /* 0x000ac83001007387 */ /* 0x000fe80000100a00 */
[----:B------:R-:W4:Y:S01]  /*7b530*/  LDL.LU R28, [R1+0xc74] ;  /* 0x000c7400011c7983 */ /* 0x000f220000300800 */
[----:B-1----:R-:W-:-:S03]  /*7b540*/  IMAD.MOV.U32 R22, RZ, RZ, R33 ;  /* 0x000000ffff167224 */ /* 0x002fc600078e0021 */
[----:B------:R-:W-:Y:S04]  /*7b550*/  STL.64 [R1+0xa98], R46 ;  /* 0x000a982e01007387 */ /* 0x000fe80000100a00 */
[----:B------:R-:W4:Y:S04]  /*7b560*/  LDL.LU R21, [R1+0xcb4] ;  /* 0x000cb40001157983 */ /* 0x000f280000300800 */
[----:B------:R-:W-:Y:S04]  /*7b570*/  STL.64 [R1+0xa68], R44 ;  /* 0x000a682c01007387 */ /* 0x000fe80000100a00 */
[----:B------:R-:W4:Y:S01]  /*7b580*/  LDL.LU R33, [R1+0xc70] ;  /* 0x000c700001217983 */ /* 0x000f220000300800 */
[----:B------:R-:W-:-:S03]  /*7b590*/  MOV R23, R38 ;  /* 0x0000002600177202 */ /* 0x000fc60000000f00 */
[----:B------:R-:W4:Y:S04]  /*7b5a0*/  LDL.LU R38, [R1+0xcb0] ;  /* 0x000cb00001267983 */ /* 0x000f280000300800 */
[----:B------:R1:W-:Y:S04]  /*7b5b0*/  LDGSTS.E [R3+0x5ca00], [R22.64], P0 ;  /* 0x5ca0000016037fae */ /* 0x0003e80008121844 */
[----:B------:R1:W-:Y:S04]  /*7b5c0*/  LDGSTS.E [R3+0x5da00], [R48.64], P0 ;  /* 0x5da0000030037fae */ /* 0x0003e80008121844 */
[----:B------:R1:W-:Y:S04]  /*7b5d0*/  LDGSTS.E [R3+0x5ea00], [R46.64], P0 ;  /* 0x5ea000002e037fae */ /* 0x0003e80008121844 */
[----:B------:R1:W-:Y:S01]  /*7b5e0*/  LDGSTS.E [R3+0x5fa00], [R44.64], P0 ;  /* 0x5fa000002c037fae */ /* 0x0003e20008121844 */
[----:B--2---:R-:W-:-:S02]  /*7b5f0*/  IADD3 R29, P1, R29, R31, RZ ;  /* 0x0000001f1d1d7210 */ /* 0x004fc40007f3e0ff */
[----:B---3--:R-:W-:-:S03]  /*7b600*/  IADD3 R30, P2, R30, R31, RZ ;  /* 0x0000001f1e1e7210 */ /* 0x008fc60007f5e0ff */
[----:B------:R2:W-:Y:S01]  /*7b610*/  STL [R1+0xb70], R29 ;  /* 0x000b701d01007387 */ /* 0x0005e20000100800 */
[----:B-1----:R-:W-:Y:S02]  /*7b620*/  IMAD.MOV.U32 R22, RZ, RZ, R29 ;  /* 0x000000ffff167224 */ /* 0x002fe400078e001d */
[----:B----4-:R-:W-:-:S04]  /*7b630*/  IMAD.X R42, R42, 0x1, R2, P1 ;  /* 0x000000012a2a7824 */ /* 0x010fc800008e0602 */
[----:B------:R-:W-:Y:S01]  /*7b640*/  IMAD.MOV.U32 R23, RZ, RZ, R42 ;  /* 0x000000ffff177224 */ /* 0x000fe200078e002a */
[----:B------:R-:W-:Y:S01]  /*7b650*/  STL [R1+0xb6c], R42 ;  /* 0x000b6c2a01007387 */ /* 0x000fe20000100800 */
[----:B------:R-:W-:-:S03]  /*7b660*/  IADD3.X R34, R34, R2, RZ, P2, !PT ;  /* 0x0000000222227210 */ /* 0x000fc600017fe4ff */
[----:B------:R1:W-:Y:S04]  /*7b670*/  STL [R1+0xbb0], R30 ;  /* 0x000bb01e01007387 */ /* 0x0003e80000100800 */
[----:B--2---:R-:W2:Y:S04]  /*7b680*/  LDL.LU R29, [R1+0xcf4] ;  /* 0x000cf400011d7983 */ /* 0x004ea80000300800 */
[----:B------:R3:W-:Y:S04]  /*7b690*/  STL [R1+0xbac], R34 ;  /* 0x000bac2201007387 */ /* 0x0007e80000100800 */
[----:B------:R4:W-:Y:S04]  /*7b6a0*/  LDGSTS.E [R20+0x40c00], [R22.64], P0 ;  /* 0x40c0000016147fae */ /* 0x0009e80008121844 */
[----:B------:R-:W2:Y:S01]  /*7b6b0*/  LDL.LU R24, [R1+0xd34] ;  /* 0x000d340001187983 */ /* 0x000ea20000300800 */
[----:B----4-:R-:W-:-:S03]  /*7b6c0*/  IMAD.MOV.U32 R22, RZ, RZ, R30 ;  /* 0x000000ffff167224 */ /* 0x010fc600078e001e */
[----:B-1----:R-:W4:Y:S01]  /*7b6d0*/  LDL.LU R30, [R1+0xcf0] ;  /* 0x000cf000011e7983 */ /* 0x002f220000300800 */
[----:B------:R-:W-:-:S03]  /*7b6e0*/  MOV R23, R34 ;  /* 0x0000002200177202 */ /* 0x000fc60000000f00 */
[----:B---3--:R-:W3:Y:S01]  /*7b6f0*/  LDL.LU R34, [R1+0xd30] ;  /* 0x000d300001227983 */ /* 0x008ee20000300800 */
[-C--:B------:R-:W-:Y:S02]  /*7b700*/  IADD3 R36, P1, R36, R31.reuse, RZ ;  /* 0x0000001f24247210 */ /* 0x080fe40007f3e0ff */
[----:B------:R-:W-:Y:S01]  /*7b710*/  IADD3 R35, P2, R35, R31, RZ ;  /* 0x0000001f23237210 */ /* 0x000fe20007f5e0ff */
[----:B------:R1:W-:Y:S02]  /*7b720*/  LDGSTS.E [R20+0x41c00], [R22.64], P0 ;  /* 0x41c0000016147fae */ /* 0x0003e40008121844 */
[--C-:B------:R-:W-:Y:S02]  /*7b730*/  IMAD.X R39, R39, 0x1, R2.reuse, P1 ;  /* 0x0000000127277824 */ /* 0x100fe400008e0602 */
[----:B------:R-:W-:Y:S01]  /*7b740*/  IMAD.X R37, R37, 0x1, R2, P2 ;  /* 0x0000000125257824 */ /* 0x000fe200010e0602 */
[----:B------:R1:W-:Y:S04]  /*7b750*/  STL [R1+0xbf4], R36 ;  /* 0x000bf42401007387 */ /* 0x0003e80000100800 */
[----:B------:R-:W-:Y:S01]  /*7b760*/  STL [R1+0xbf0], R39 ;  /* 0x000bf02701007387 */ /* 0x000fe20000100800 */
[----:B-1----:R-:W-:Y:S01]  /*7b770*/  MOV R22, R36 ;  /* 0x0000002400167202 */ /* 0x002fe20000000f00 */
[----:B------:R-:W-:-:S02]  /*7b780*/  IMAD.MOV.U32 R23, RZ, RZ, R39 ;  /* 0x000000ffff177224 */ /* 0x000fc400078e0027 */
[----:B------:R1:W-:Y:S04]  /*7b790*/  STL [R1+0xc34], R35 ;  /* 0x000c342301007387 */ /* 0x0003e80000100800 */
[----:B------:R-:W3:Y:S04]  /*7b7a0*/  LDL.LU R26, [R1+0xd74] ;  /* 0x000d7400011a7983 */ /* 0x000ee80000300800 */
[----:B------:R1:W-:Y:S01]  /*7b7b0*/  STL [R1+0xc30], R37 ;  /* 0x000c302501007387 */ /* 0x0003e20000100800 */
[----:B------:R-:W-:-:S03]  /*7b7c0*/  IADD3 R28, P1, R28, R31, RZ ;  /* 0x0000001f1c1c7210 */ /* 0x000fc60007f3e0ff */
[----:B------:R-:W3:Y:S04]  /*7b7d0*/  LDL.LU R36, [R1+0xdb4] ;  /* 0x000db40001247983 */ /* 0x000ee80000300800 */
[----:B------:R1:W-:Y:S01]  /*7b7e0*/  LDGSTS.E [R20+0x42c00], [R22.64], P0 ;  /* 0x42c0000016147fae */ /* 0x0003e20008121844 */
[----:B------:R-:W-:Y:S01]  /*7b7f0*/  IADD3 R21, P2, R21, R31, RZ ;  /* 0x0000001f15157210 */ /* 0x000fe20007f5e0ff */
[----:B-1----:R-:W-:Y:S02]  /*7b800*/  IMAD.MOV.U32 R22, RZ, RZ, R35 ;  /* 0x000000ffff167224 */ /* 0x002fe400078e0023 */
[----:B------:R-:W3:Y:S01]  /*7b810*/  LDL.LU R35, [R1+0xd70] ;  /* 0x000d700001237983 */ /* 0x000ee20000300800 */
[----:B------:R-:W-:Y:S01]  /*7b820*/  MOV R23, R37 ;  /* 0x0000002500177202 */ /* 0x000fe20000000f00 */
[----:B------:R-:W-:-:S02]  /*7b830*/  IMAD.X R33, R33, 0x1, R2, P1 ;  /* 0x0000000121217824 */ /* 0x000fc400008e0602 */
[----:B------:R-:W3:Y:S04]  /*7b840*/  LDL.LU R37, [R1+0xdb0] ;  /* 0x000db00001257983 */ /* 0x000ee80000300800 */
[----:B------:R-:W3:Y:S01]  /*7b850*/  LDL.LU R25, [R1+0xdf4] ;  /* 0x000df40001197983 */ /* 0x000ee20000300800 */
[----:B------:R-:W-:-:S03]  /*7b860*/  IMAD.X R38, R38, 0x1, R2, P2 ;  /* 0x0000000126267824 */ /* 0x000fc600010e0602 */
[----:B------:R-:W3:Y:S04]  /*7b870*/  LDL.LU R27, [R1+0xe34] ;  /* 0x000e3400011b7983 */ /* 0x000ee80000300800 */
[----:B------:R1:W-:Y:S04]  /*7b880*/  STL [R1+0xc74], R28 ;  /* 0x000c741c01007387 */ /* 0x0003e80000100800 */
[----:B------:R1:W-:Y:S04]  /*7b890*/  LDGSTS.E [R20+0x43c00], [R22.64], P0 ;  /* 0x43c0000016147fae */ /* 0x0003e80008121844 */
[----:B------:R1:W-:Y:S04]  /*7b8a0*/  STL [R1+0xc70], R33 ;  /* 0x000c702101007387 */ /* 0x0003e80000100800 */
[----:B------:R1:W-:Y:S02]  /*7b8b0*/  STL [R1+0xcb4], R21 ;  /* 0x000cb41501007387 */ /* 0x0003e40000100800 */
[----:B-1----:R-:W-:-:S02]  /*7b8c0*/  MOV R22, R28 ;  /* 0x0000001c00167202 */ /* 0x002fc40000000f00 */
[----:B------:R-:W3:Y:S01]  /*7b8d0*/  LDL.LU R28, [R1+0xdf0] ;  /* 0x000df000011c7983 */ /* 0x000ee20000300800 */
[----:B------:R-:W-:-:S03]  /*7b8e0*/  IMAD.MOV.U32 R23, RZ, RZ, R33 ;  /* 0x000000ffff177224 */ /* 0x000fc600078e0021 */
[----:B------:R-:W-:Y:S04]  /*7b8f0*/  STL [R1+0xcb0], R38 ;  /* 0x000cb02601007387 */ /* 0x000fe80000100800 */
        /* <DEDUP_REMOVED lines=8> */
[----:B------:R2:W-:Y:S01]  /*7b980*/  STL [R1+0xcf4], R29 ;  /* 0x000cf41d01007387 */ /* 0x0005e20000100800 */
[----:B-1----:R-:W-:Y:S02]  /*7b990*/  MOV R22, R29 ;  /* 0x0000001d00167202 */ /* 0x002fe40000000f00 */
[----:B------:R-:W-:Y:S01]  /*7b9a0*/  IADD3 R24, P2, R24, R31, RZ ;  /* 0x0000001f18187210 */ /* 0x000fe20007f5e0ff */
[----:B----4-:R-:W-:-:S04]  /*7b9b0*/  IMAD.X R30, R30, 0x1, R2, P1 ;  /* 0x000000011e1e7824 */ /* 0x010fc800008e0602 */
[----:B---3--:R-:W-:Y:S01]  /*7b9c0*/  IMAD.X R34, R34, 0x1, R2, P2 ;  /* 0x0000000122227824 */ /* 0x008fe200010e0602 */
[----:B------:R1:W-:Y:S04]  /*7b9d0*/  STL [R1+0xcf0], R30 ;  /* 0x000cf01e01007387 */ /* 0x0003e80000100800 */
[----:B------:R-:W-:Y:S01]  /*7b9e0*/  STL [R1+0xd34], R24 ;  /* 0x000d341801007387 */ /* 0x000fe20000100800 */
[----:B------:R-:W-:-:S03]  /*7b9f0*/  IMAD.MOV.U32 R23, RZ, RZ, R30 ;  /* 0x000000ffff177224 */ /* 0x000fc600078e001e */
[----:B--2---:R-:W2:Y:S04]  /*7ba00*/  LDL.LU R29, [R1+0xe70] ;  /* 0x000e7000011d7983 */ /* 0x004ea80000300800 */
[----:B------:R3:W-:Y:S04]  /*7ba10*/  STL [R1+0xd30], R34 ;  /* 0x000d302201007387 */ /* 0x0007e80000100800 */
[----:B-1----:R-:W4:Y:S04]  /*7ba20*/  LDL.LU R30, [R1+0xeb0] ;  /* 0x000eb000011e7983 */ /* 0x002f280000300800 */
[----:B------:R1:W-:Y:S01]  /*7ba30*/  LDGSTS.E [R20+0x46c00], [R22.64], P0 ;  /* 0x46c0000016147fae */ /* 0x0003e20008121844 */
[----:B------:R-:W-:-:S02]  /*7ba40*/  IADD3 R26, P1, R26, R31, RZ ;  /* 0x0000001f1a1a7210 */ /* 0x000fc40007f3e0ff */
[----:B------:R-:W-:Y:S01]  /*7ba50*/  IADD3 R36, P2, R36, R31, RZ ;  /* 0x0000001f24247210 */ /* 0x000fe20007f5e0ff */
[----:B-1----:R-:W-:Y:S01]  /*7ba60*/  IMAD.MOV.U32 R22, RZ, RZ, R24 ;  /* 0x000000ffff167224 */ /* 0x002fe200078e0018 */
[----:B------:R-:W-:Y:S02]  /*7ba70*/  MOV R23, R34 ;  /* 0x0000002200177202 */ /* 0x000fe40000000f00 */
[----:B---3--:R-:W3:Y:S04]  /*7ba80*/  LDL.LU R34, [R1+0xef4] ;  /* 0x000ef40001227983 */ /* 0x008ee80000300800 */
[----:B------:R-:W3:Y:S04]  /*7ba90*/  LDL.LU R24, [R1+0xf34] ;  /* 0x000f340001187983 */ /* 0x000ee80000300800 */
[----:B------:R1:W-:Y:S01]  /*7baa0*/  LDGSTS.E [R20+0x47c00], [R22.64], P0 ;  /* 0x47c0000016147fae */ /* 0x0003e20008121844 */
[----:B------:R-:W-:-:S03]  /*7bab0*/  IMAD.X R35, R35, 0x1, R2, P1 ;  /* 0x0000000123237824 */ /* 0x000fc600008e0602 */
[----:B------:R-:W-:Y:S01]  /*7bac0*/  STL [R1+0xd74], R26 ;  /* 0x000d741a01007387 */ /* 0x000fe20000100800 */
[----:B------:R-:W-:-:S03]  /*7bad0*/  IMAD.X R37, R37, 0x1, R2, P2 ;  /* 0x0000000125257824 */ /* 0x000fc600010e0602 */
[----:B------:R1:W-:Y:S02]  /*7bae0*/  STL [R1+0xd70], R35 ;  /* 0x000d702301007387 */ /* 0x0003e40000100800 */
[----:B-1----:R-:W-:Y:S01]  /*7baf0*/  MOV R22, R26 ;  /* 0x0000001a00167202 */ /* 0x002fe20000000f00 */
[----:B------:R-:W-:Y:S01]  /*7bb00*/  IMAD.MOV.U32 R23, RZ, RZ, R35 ;  /* 0x000000ffff177224 */ /* 0x000fe200078e0023 */
[----:B------:R-:W-:Y:S01]  /*7bb10*/  STL [R1+0xdb4], R36 ;  /* 0x000db42401007387 */ /* 0x000fe20000100800 */
[----:B------:R-:W-:-:S03]  /*7bb20*/  IADD3 R25, P1, R25, R31, RZ ;  /* 0x0000001f19197210 */ /* 0x000fc60007f3e0ff */
[----:B------:R1:W-:Y:S04]  /*7bb30*/  LDGSTS.E [R20+0x48c00], [R22.64], P0 ;  /* 0x48c0000016147fae */ /* 0x0003e80008121844 */
[----:B------:R-:W3:Y:S04]  /*7bb40*/  LDL.LU R35, [R1+0xef0] ;  /* 0x000ef00001237983 */ /* 0x000ee80000300800 */
[----:B------:R-:W-:Y:S01]  /*7bb50*/  STL [R1+0xdb0], R37 ;  /* 0x000db02501007387 */ /* 0x000fe20000100800 */
[----:B------:R-:W-:-:S03]  /*7bb60*/  IADD3 R27, P2, R27, R31, RZ ;  /* 0x0000001f1b1b7210 */ /* 0x000fc60007f5e0ff */
[----:B------:R-:W3:Y:S01]  /*7bb70*/  LDL.LU R26, [R1+0xf30] ;  /* 0x000f3000011a7983 */ /* 0x000ee20000300800 */
[----:B-1----:R-:W-:Y:S01]  /*7bb80*/  IMAD.MOV.U32 R22, RZ, RZ, R36 ;  /* 0x000000ffff167224 */ /* 0x002fe200078e0024 */
[----:B------:R-:W-:Y:S02]  /*7bb90*/  MOV R23, R37 ;  /* 0x0000002500177202 */ /* 0x000fe40000000f00 */
[----:B------:R1:W-:Y:S01]  /*7bba0*/  STL [R1+0xdf4], R25 ;  /* 0x000df41901007387 */ /* 0x0003e20000100800 */
[----:B------:R-:W-:-:S03]  /*7bbb0*/  IMAD.X R28, R28, 0x1, R2, P1 ;  /* 0x000000011c1c7824 */ /* 0x000fc600008e0602 */
[----:B------:R1:W-:Y:S04]  /*7bbc0*/  LDGSTS.E [R20+0x49c00], [R22.64], P0 ;  /* 0x49c0000016147fae */ /* 0x0003e80008121844 */
[----:B------:R1:W-:Y:S01]  /*7bbd0*/  STL [R1+0xdf0], R28 ;  /* 0x000df01c01007387 */ /* 0x0003e20000100800 */
[----:B------:R-:W-:-:S03]  /*7bbe0*/  IMAD.X R33, R33, 0x1, R2, P2 ;  /* 0x0000000121217824 */ /* 0x000fc600010e0602 */
[----:B------:R1:W-:Y:S02]  /*7bbf0*/  STL [R1+0xe34], R27 ;  /* 0x000e341b01007387 */ /* 0x0003e40000100800 */
[----:B-1----:R-:W-:Y:S01]  /*7bc00*/  MOV R22, R25 ;  /* 0x0000001900167202 */ /* 0x002fe20000000f00 */
[----:B------:R-:W-:Y:S01]  /*7bc10*/  IMAD.MOV.U32 R23, RZ, RZ, R28 ;  /* 0x000000ffff177224 */ /* 0x000fe200078e001c */
[----:B------:R-:W3:Y:S04]  /*7bc20*/  LDL.LU R25, [R1+0xf74] ;  /* 0x000f740001197983 */ /* 0x000ee80000300800 */
[----:B------:R1:W-:Y:S04]  /*7bc30*/  STL [R1+0xe30], R33 ;  /* 0x000e302101007387 */ /* 0x0003e80000100800 */
[----:B------:R1:W-:Y:S04]  /*7bc40*/  LDGSTS.E [R20+0x4ac00], [R22.64], P0 ;  /* 0x4ac0000016147fae */ /* 0x0003e80008121844 */
[----:B------:R-:W3:Y:S01]  /*7bc50*/  LDL.LU R28, [R1+0xfb4] ;  /* 0x000fb400011c7983 */ /* 0x000ee20000300800 */
[----:B-1----:R-:W-:-:S03]  /*7bc60*/  IMAD.MOV.U32 R22, RZ, RZ, R27 ;  /* 0x000000ffff167224 */ /* 0x002fc600078e001b */
[----:B------:R-:W3:Y:S01]  /*7bc70*/  LDL.LU R27, [R1+0xf70] ;  /* 0x000f7000011b7983 */ /* 0x000ee20000300800 */
[----:B------:R-:W-:-:S03]  /*7bc80*/  MOV R23, R33 ;  /* 0x0000002100177202 */ /* 0x000fc60000000f00 */
[----:B------:R-:W3:Y:S01]  /*7bc90*/  LDL.LU R33, [R1+0xfb0] ;  /* 0x000fb00001217983 */ /* 0x000ee20000300800 */
[-C--:B------:R-:W-:Y:S02]  /*7bca0*/  IADD3 R3, P1, R3, R31.reuse, RZ ;  /* 0x0000001f03037210 */ /* 0x080fe40007f3e0ff */
[----:B------:R-:W-:Y:S01]  /*7bcb0*/  IADD3 R21, P2, R21, R31, RZ ;  /* 0x0000001f15157210 */ /* 0x000fe20007f5e0ff */
[----:B------:R1:W-:Y:S04]  /*7bcc0*/  LDGSTS.E [R20+0x4bc00], [R22.64], P0 ;  /* 0x4bc0000016147fae */ /* 0x0003e80008121844 */
[----:B------:R-:W-:Y:S01]  /*7bcd0*/  STL [R1+0xe74], R3 ;  /* 0x000e740301007387 */ /* 0x000fe20000100800 */
[----:B-1----:R-:W-:Y:S01]  /*7bce0*/  MOV R22, R3 ;  /* 0x0000000300167202 */ /* 0x002fe20000000f00 */
[----:B--2---:R-:W-:-:S04]  /*7bcf0*/  IMAD.X R29, R29, 0x1, R2, P1 ;  /* 0x000000011d1d7824 */ /* 0x004fc800008e0602 */
[----:B------:R-:W-:Y:S01]  /*7bd00*/  IMAD.MOV.U32 R23, RZ, RZ, R29 ;  /* 0x000000ffff177224 */ /* 0x000fe200078e001d */
[----:B------:R1:W-:Y:S01]  /*7bd10*/  STL [R1+0xe70], R29 ;  /* 0x000e701d01007387 */ /* 0x0003e20000100800 */
[----:B----4-:R-:W-:-:S03]  /*7bd20*/  IMAD.X R30, R30, 0x1, R2, P2 ;  /* 0x000000011e1e7824 */ /* 0x010fc600010e0602 */
[----:B------:R-:W-:Y:S04]  /*7bd30*/  STL [R1+0xeb4], R21 ;  /* 0x000eb41501007387 */ /* 0x000fe80000100800 */
[----:B------:R2:W-:Y:S04]  /*7bd40*/  LDGSTS.E [R20+0x4cc00], [R22.64], P0 ;  /* 0x4cc0000016147fae */ /* 0x0005e80008121844 */
[----:B-1----:R-:W4:Y:S04]  /*7bd50*/  LDL.LU R29, [R1+0xff4] ;  /* 0x000ff400011d7983 */ /* 0x002f280000300800 */
[----:B------:R1:W-:Y:S04]  /*7bd60*/  STL [R1+0xeb0], R30 ;  /* 0x000eb01e01007387 */ /* 0x0003e80000100800 */
[----:B------:R-:W4:Y:S01]  /*7bd70*/  LDL.LU R3, [R1+0x1034] ;  /* 0x0010340001037983 */ /* 0x000f220000300800 */
[----:B--2---:R-:W-:Y:S01]  /*7bd80*/  MOV R23, R30 ;  /* 0x0000001e00177202 */ /* 0x004fe20000000f00 */
[----:B------:R-:W-:-:S02]  /*7bd90*/  IMAD.MOV.U32 R22, RZ, RZ, R21 ;  /* 0x000000ffff167224 */ /* 0x000fc400078e0015 */
[----:B-1----:R-:W2:Y:S04]  /*7bda0*/  LDL.LU R30, [R1+0xff0] ;  /* 0x000ff000011e7983 */ /* 0x002ea80000300800 */
[----:B------:R-:W2:Y:S01]  /*7bdb0*/  LDL.LU R21, [R1+0x1030] ;  /* 0x0010300001157983 */ /* 0x000ea20000300800 */
[-C--:B---3--:R-:W-:Y:S02]  /*7bdc0*/  IADD3 R34, P1, R34, R31.reuse, RZ ;  /* 0x0000001f22227210 */ /* 0x088fe40007f3e0ff */
[----:B------:R-:W-:Y:S01]  /*7bdd0*/  IADD3 R24, P2, R24, R31, RZ ;  /* 0x0000001f18187210 */ /* 0x000fe20007f5e0ff */
[----:B------:R1:W-:Y:S04]  /*7bde0*/  LDGSTS.E [R20+0x4dc00], [R22.64], P0 ;  /* 0x4dc0000016147fae */ /* 0x0003e80008121844 */
[----:B------:R-:W-:Y:S01]  /*7bdf0*/  STL [R1+0xef4], R34 ;  /* 0x000ef42201007387 */ /* 0x000fe20000100800 */
[----:B------:R-:W-:-:S05]  /*7be00*/  IMAD.X R35, R35, 0x1, R2, P1 ;  /* 0x0000000123237824 */ /* 0x000fca00008e0602 */
[----:B------:R-:W-:Y:S01]  /*7be10*/  STL [R1+0xef0], R35 ;  /* 0x000ef02301007387 */ /* 0x000fe20000100800 */
[----:B------:R-:W-:-:S03]  /*7be20*/  IMAD.X R26, R26, 0x1, R2, P2 ;  /* 0x000000011a1a7824 */ /* 0x000fc600010e0602 */
[----:B------:R-:W-:Y:S04]  /*7be30*/  STL [R1+0xf34], R24 ;  /* 0x000f341801007387 */ /* 0x000fe80000100800 */
[----:B------:R3:W-:Y:S01]  /*7be40*/  STL [R1+0xf30], R26 ;  /* 0x000f301a01007387 */ /* 0x0007e20000100800 */
[----:B-1----:R-:W-:-:S03]  /*7be50*/  MOV R22, R34 ;  /* 0x0000002200167202 */ /* 0x002fc60000000f00 */
[----:B------:R-:W2:Y:S01]  /*7be60*/  LDL.LU R39, [R1+0x1070] ;  /* 0x0010700001277983 */ /* 0x000ea20000300800 */
[----:B------:R-:W-:-:S03]  /*7be70*/  IMAD.MOV.U32 R23, RZ, RZ, R35 ;  /* 0x000000ffff177224 */ /* 0x000fc600078e0023 */
[----:B------:R-:W2:Y:S04]  /*7be80*/  LDL.LU R38, [R1+0x1074] ;  /* 0x0010740001267983 */ /* 0x000ea80000300800 */
[----:B------:R-:W2:Y:S04]  /*7be90*/  LDL.LU R37, [R1+0x10b0] ;  /* 0x0010b00001257983 */ /* 0x000ea80000300800 */
[----:B------:R-:W2:Y:S01]  /*7bea0*/  LDL.LU R36, [R1+0x10b4] ;  /* 0x0010b40001247983 */ /* 0x000ea20000300800 */
[----:B------:R-:W-:-:S03]  /*7beb0*/  IADD3 R25, P1, R25, R31, RZ ;  /* 0x0000001f19197210 */ /* 0x000fc60007f3e0ff */
[----:B------:R1:W-:Y:S01]  /*7bec0*/  LDGSTS.E [R20+0x4ec00], [R22.64], P0 ;  /* 0x4ec0000016147fae */ /* 0x0003e20008121844 */
[----:B------:R-:W-:Y:S01]  /*7bed0*/  IADD3 R28, P2, R28, R31, RZ ;  /* 0x0000001f1c1c7210 */ /* 0x000fe20007f5e0ff */
[----:B-1----:R-:W-:Y:S01]  /*7bee0*/  IMAD.MOV.U32 R22, RZ, RZ, R24 ;  /* 0x000000ffff167224 */ /* 0x002fe200078e0018 */
[----:B------:R-:W-:Y:S02]  /*7bef0*/  MOV R23, R26 ;  /* 0x0000001a00177202 */ /* 0x000fe40000000f00 */
[----:B---3--:R-:W3:Y:S04]  /*7bf00*/  LDL.LU R26, [R1+0x10f4] ;  /* 0x0010f400011a7983 */ /* 0x008ee80000300800 */
[----:B------:R-:W3:Y:S01]  /*7bf10*/  LDL.LU R24, [R1+0x1134] ;  /* 0x0011340001187983 */ /* 0x000ee20000300800 */
[----:B------:R-:W-:-:S03]  /*7bf20*/  IMAD.X R27, R27, 0x1, R2, P1 ;  /* 0x000000011b1b7824 */ /* 0x000fc600008e0602 */
[----:B------:R-:W-:Y:S01]  /*7bf30*/  STL [R1+0xf74], R25 ;  /* 0x000f741901007387 */ /* 0x000fe20000100800 */
[----:B------:R-:W-:-:S03]  /*7bf40*/  IMAD.X R33, R33, 0x1, R2, P2 ;  /* 0x0000000121217824 */ /* 0x000fc600010e0602 */
[----:B------:R1:W-:Y:S04]  /*7bf50*/  LDGSTS.E [R20+0x4fc00], [R22.64], P0 ;  /* 0x4fc0000016147fae */ /* 0x0003e80008121844 */
[----:B------:R1:W-:Y:S04]  /*7bf60*/  STL [R1+0xf70], R27 ;  /* 0x000f701b01007387 */ /* 0x0003e80000100800 */
[----:B------:R1:W-:Y:S02]  /*7bf70*/  STL [R1+0xfb4], R28 ;  /* 0x000fb41c01007387 */ /* 0x0003e40000100800 */
[----:B-1----:R-:W-:-:S02]  /*7bf80*/  IMAD.MOV.U32 R23, RZ, RZ, R27 ;  /* 0x000000ffff177224 */ /* 0x002fc400078e001b */
[----:B------:R-:W3:Y:S01]  /*7bf90*/  LDL.LU R27, [R1+0x10f0] ;  /* 0x0010f000011b7983 */ /* 0x000ee20000300800 */
[----:B------:R-:W-:-:S03]  /*7bfa0*/  MOV R22, R25 ;  /* 0x0000001900167202 */ /* 0x000fc60000000f00 */
        /* <DEDUP_REMOVED lines=8> */
[-C--:B----4-:R-:W-:Y:S02]  /*7c030*/  IADD3 R29, P1, R29, R31.reuse, RZ ;  /* 0x0000001f1d1d7210 */ /* 0x090fe40007f3e0ff */
[----:B------:R-:W-:-:S03]  /*7c040*/  IADD3 R3, P2, R3, R31, RZ ;  /* 0x0000001f03037210 */ /* 0x000fc60007f5e0ff */
[----:B------:R4:W-:Y:S01]  /*7c050*/  STL [R1+0xff4], R29 ;  /* 0x000ff41d01007387 */ /* 0x0009e20000100800 */
[--C-:B--2---:R-:W-:Y:S01]  /*7c060*/  IMAD.X R30, R30, 0x1, R2.reuse, P1 ;  /* 0x000000011e1e7824 */ /* 0x104fe200008e0602 */
[----:B-1----:R-:W-:Y:S01]  /*7c070*/  MOV R22, R29 ;  /* 0x0000001d00167202 */ /* 0x002fe20000000f00 */
[----:B------:R-:W-:-:S03]  /*7c080*/  IMAD.X R21, R21, 0x1, R2, P2 ;  /* 0x0000000115157824 */ /* 0x000fc600010e0602 */
[----:B------:R1:W-:Y:S01]  /*7c090*/  STL [R1+0xff0], R30 ;  /* 0x000ff01e01007387 */ /* 0x0003e20000100800 */
[----:B------:R-:W-:-:S03]  /*7c0a0*/  IMAD.MOV.U32 R23, RZ, RZ, R30 ;  /* 0x000000ffff177224 */ /* 0x000fc600078e001e */
[----:B------:R-:W-:Y:S04]  /*7c0b0*/  STL [R1+0x1034], R3 ;  /* 0x0010340301007387 */ /* 0x000fe80000100800 */
[----:B------:R-:W2:Y:S04]  /*7c0c0*/  LDL.LU R35, [R1+0x1170] ;  /* 0x0011700001237983 */ /* 0x000ea80000300800 */
[----:B------:R1:W-:Y:S04]  /*7c0d0*/  STL [R1+0x1030], R21 ;  /* 0x0010301501007387 */ /* 0x0003e80000100800 */
[----:B----4-:R-:W4:Y:S04]  /*7c0e0*/  LDL.LU R29, [R1+0x11b0] ;  /* 0x0011b000011d7983 */ /* 0x010f280000300800 */
[----:B------:R-:W4:Y:S04]  /*7c0f0*/  LDL.LU R33, [R1+0x11f0] ;  /* 0x0011f00001217983 */ /* 0x000f280000300800 */
[----:B------:R1:W-:Y:S04]  /*7c100*/  LDGSTS.E [R20+0x52c00], [R22.64], P0 ;  /* 0x52c0000016147fae */ /* 0x0003e80008121844 */
[----:B-1----:R-:W4:Y:S01]  /*7c110*/  LDL.LU R30, [R1+0x11f4] ;  /* 0x0011f400011e7983 */ /* 0x002f220000300800 */
[----:B------:R-:W-:Y:S01]  /*7c120*/  MOV R23, R21 ;  /* 0x0000001500177202 */ /* 0x000fe20000000f00 */
[----:B------:R-:W-:-:S02]  /*7c130*/  IMAD.MOV.U32 R22, RZ, RZ, R3 ;  /* 0x000000ffff167224 */ /* 0x000fc400078e0003 */
[----:B------:R-:W4:Y:S04]  /*7c140*/  LDL.LU R21, [R1+0x1230] ;  /* 0x0012300001157983 */ /* 0x000f280000300800 */
[----:B------:R-:W4:Y:S01]  /*7c150*/  LDL.LU R3, [R1+0x1234] ;  /* 0x0012340001037983 */ /* 0x000f220000300800 */
[----:B------:R-:W-:-:S03]  /*7c160*/  IADD3 R38, P1, R38, R31, RZ ;  /* 0x0000001f26267210 */ /* 0x000fc60007f3e0ff */
[----:B------:R1:W-:Y:S02]  /*7c170*/  LDGSTS.E [R20+0x53c00], [R22.64], P0 ;  /* 0x53c0000016147fae */ /* 0x0003e40008121844 */
[----:B------:R-:W-:Y:S01]  /*7c180*/  IMAD.X R39, R39, 0x1, R2, P1 ;  /* 0x0000000127277824 */ /* 0x000fe200008e0602 */
[----:B------:R-:W-:-:S05]  /*7c190*/  IADD3 R36, P2, R36, R31, RZ ;  /* 0x0000001f24247210 */ /* 0x000fca0007f5e0ff */
[----:B------:R-:W-:Y:S01]  /*7c1a0*/  IMAD.X R37, R37, 0x1, R2, P2 ;  /* 0x0000000125257824 */ /* 0x000fe200010e0602 */
[----:B-1----:R-:W-:Y:S01]  /*7c1b0*/  MOV R22, R38 ;  /* 0x0000002600167202 */ /* 0x002fe20000000f00 */
[----:B------:R-:W-:Y:S01]  /*7c1c0*/  IMAD.MOV.U32 R23, RZ, RZ, R39 ;  /* 0x000000ffff177224 */ /* 0x000fe200078e0027 */
[----:B------:R-:W-:Y:S04]  /*7c1d0*/  STL [R1+0x1074], R38 ;  /* 0x0010742601007387 */ /* 0x000fe80000100800 */
[----:B------:R1:W-:Y:S01]  /*7c1e0*/  LDGSTS.E [R20+0x54c00], [R22.64], P0 ;  /* 0x54c0000016147fae */ /* 0x0003e20008121844 */
[----:B---3--:R-:W-:-:S03]  /*7c1f0*/  IADD3 R26, P1, R26, R31, RZ ;  /* 0x0000001f1a1a7210 */ /* 0x008fc60007f3e0ff */
[----:B------:R-:W-:Y:S01]  /*7c200*/  STL [R1+0x1070], R39 ;  /* 0x0010702701007387 */ /* 0x000fe20000100800 */
[----:B------:R-:W-:-:S03]  /*7c210*/  IADD3 R24, P2, R24, R31, RZ ;  /* 0x0000001f18187210 */ /* 0x000fc60007f5e0ff */
[----:B------:R-:W-:Y:S01]  /*7c220*/  STL [R1+0x10b4], R36 ;  /* 0x0010b42401007387 */ /* 0x000fe20000100800 */
[----:B-1----:R-:W-:Y:S01]  /*7c230*/  IMAD.MOV.U32 R22, RZ, RZ, R36 ;  /* 0x000000ffff167224 */ /* 0x002fe200078e0024 */
[----:B------:R-:W-:Y:S02]  /*7c240*/  MOV R23, R37 ;  /* 0x0000002500177202 */ /* 0x000fe40000000f00 */
[----:B------:R-:W-:Y:S04]  /*7c250*/  STL [R1+0x10b0], R37 ;  /* 0x0010b02501007387 */ /* 0x000fe80000100800 */
[----:B------:R-:W-:Y:S04]  /*7c260*/  STL [R1+0x10f4], R26 ;  /* 0x0010f41a01007387 */ /* 0x000fe80000100800 */
[----:B------:R1:W-:Y:S01]  /*7c270*/  LDGSTS.E [R20+0x55c00], [R22.64], P0 ;  /* 0x55c0000016147fae */ /* 0x0003e20008121844 */
[----:B------:R-:W-:Y:S01]  /*7c280*/  IMAD.X R27, R27, 0x1, R2, P1 ;  /* 0x000000011b1b7824 */ /* 0x000fe200008e0602 */
[----:B-1----:R-:W-:-:S03]  /*7c290*/  MOV R22, R26 ;  /* 0x0000001a00167202 */ /* 0x002fc60000000f00 */
[----:B------:R-:W-:Y:S01]  /*7c2a0*/  IMAD.MOV.U32 R23, RZ, RZ, R27 ;  /* 0x000000ffff177224 */ /* 0x000fe200078e001b */
[----:B------:R-:W-:Y:S01]  /*7c2b0*/  STL [R1+0x10f0], R27 ;  /* 0x0010f01b01007387 */ /* 0x000fe20000100800 */
[----:B------:R-:W-:-:S03]  /*7c2c0*/  IMAD.X R25, R25, 0x1, R2, P2 ;  /* 0x0000000119197824 */ /* 0x000fc600010e0602 */
[----:B------:R-:W-:Y:S04]  /*7c2d0*/  STL [R1+0x1134], R24 ;  /* 0x0011341801007387 */ /* 0x000fe80000100800 */
[----:B------:R-:W3:Y:S04]  /*7c2e0*/  LDL.LU.64 R44, [R1+0xb30] ;  /* 0x000b3000012c7983 */ /* 0x000ee80000300a00 */
[----:B------:R1:W-:Y:S04]  /*7c2f0*/  LDGSTS.E [R20+0x56c00], [R22.64], P0 ;  /* 0x56c0000016147fae */ /* 0x0003e80008121844 */
[----:B------:R1:W-:Y:S02]  /*7c300*/  STL [R1+0x1130], R25 ;  /* 0x0011301901007387 */ /* 0x0003e40000100800 */
[----:B-1----:R-:W-:Y:S01]  /*7c310*/  IMAD.MOV.U32 R22, RZ, RZ, R24 ;  /* 0x000000ffff167224 */ /* 0x002fe200078e0018 */
[----:B------:R-:W-:-:S02]  /*7c320*/  MOV R23, R25 ;  /* 0x0000001900177202 */ /* 0x000fc40000000f00 */
[----:B------:R-:W3:Y:S04]  /*7c330*/  LDL.LU.64 R24, [R1+0xb20] ;  /* 0x000b200001187983 */ /* 0x000ee80000300a00 */
[----:B------:R-:W3:Y:S01]  /*7c340*/  LDL.LU.64 R26, [R1+0xb10] ;  /* 0x000b1000011a7983 */ /* 0x000ee20000300a00 */
[----:B------:R-:W-:-:S03]  /*7c350*/  IADD3 R34, P1, R34, R31, RZ ;  /* 0x0000001f22227210 */ /* 0x000fc60007f3e0ff */
[----:B------:R-:W3:Y:S01]  /*7c360*/  LDL.LU.64 R42, [R1+0xb00] ;  /* 0x000b0000012a7983 */ /* 0x000ee20000300a00 */
[----:B------:R-:W-:-:S03]  /*7c370*/  IADD3 R28, P2, R28, R31, RZ ;  /* 0x0000001f1c1c7210 */ /* 0x000fc60007f5e0ff */
[----:B------:R1:W-:Y:S04]  /*7c380*/  LDGSTS.E [R20+0x57c00], [R22.64], P0 ;  /* 0x57c0000016147fae */ /* 0x0003e80008121844 */
[----:B------:R-:W-:Y:S01]  /*7c390*/  STL [R1+0x1174], R34 ;  /* 0x0011742201007387 */ /* 0x000fe20000100800 */
[----:B-1----:R-:W-:Y:S01]  /*7c3a0*/  MOV R22, R34 ;  /* 0x0000002200167202 */ /* 0x002fe20000000f00 */
[----:B--2---:R-:W-:-:S04]  /*7c3b0*/  IMAD.X R35, R35, 0x1, R2, P1 ;  /* 0x0000000123237824 */ /* 0x004fc800008e0602 */
[----:B------:R-:W-:Y:S01]  /*7c3c0*/  IMAD.MOV.U32 R23, RZ, RZ, R35 ;  /* 0x000000ffff177224 */ /* 0x000fe200078e0023 */
[----:B------:R-:W-:Y:S01]  /*7c3d0*/  STL [R1+0x1170], R35 ;  /* 0x0011702301007387 */ /* 0x000fe20000100800 */
[----:B----4-:R-:W-:-:S03]  /*7c3e0*/  IMAD.X R29, R29, 0x1, R2, P2 ;  /* 0x000000011d1d7824 */ /* 0x010fc600010e0602 */
[----:B------:R1:W-:Y:S04]  /*7c3f0*/  STL [R1+0x11b4], R28 ;  /* 0x0011b41c01007387 */ /* 0x0003e80000100800 */
[----:B------:R2:W-:Y:S01]  /*7c400*/  LDGSTS.E [R20+0x58c00], [R22.64], P0 ;  /* 0x58c0000016147fae */ /* 0x0005e20008121844 */
[----:B------:R-:W-:-:S03]  /*7c410*/  IADD3 R30, P1, R30, R31, RZ ;  /* 0x0000001f1e1e7210 */ /* 0x000fc60007f3e0ff */
[----:B------:R4:W-:Y:S02]  /*7c420*/  STL [R1+0x11b0], R29 ;  /* 0x0011b01d01007387 */ /* 0x0009e40000100800 */
[----:B------:R-:W-:Y:S01]  /*7c430*/  IMAD.X R33, R33, 0x1, R2, P1 ;  /* 0x0000000121217824 */ /* 0x000fe200008e0602 */
[----:B--2---:R-:W-:Y:S01]  /*7c440*/  MOV R23, R29 ;  /* 0x0000001d00177202 */ /* 0x004fe20000000f00 */
[----:B------:R-:W-:Y:S02]  /*7c450*/  IMAD.MOV.U32 R22, RZ, RZ, R28 ;  /* 0x000000ffff167224 */ /* 0x000fe400078e001c */
[----:B-1----:R-:W2:Y:S04]  /*7c460*/  LDL.LU R28, [R1+0xb78] ;  /* 0x000b7800011c7983 */ /* 0x002ea80000300800 */
[----:B----4-:R-:W4:Y:S01]  /*7c470*/  LDL.LU R29, [R1+0xbb8] ;  /* 0x000bb800011d7983 */ /* 0x010f220000300800 */
[----:B------:R-:W-:-:S03]  /*7c480*/  IADD3 R3, P2, R3, R31, RZ ;  /* 0x0000001f03037210 */ /* 0x000fc60007f5e0ff */
[----:B------:R1:W-:Y:S02]  /*7c490*/  STL [R1+0x11f4], R30 ;  /* 0x0011f41e01007387 */ /* 0x0003e40000100800 */
[----:B------:R-:W-:Y:S02]  /*7c4a0*/  IMAD.X R21, R21, 0x1, R2, P2 ;  /* 0x0000000115157824 */ /* 0x000fe400010e0602 */
[----:B------:R-:W-:Y:S04]  /*7c4b0*/  STL [R1+0x11f0], R33 ;  /* 0x0011f02101007387 */ /* 0x000fe80000100800 */
[----:B------:R-:W-:Y:S04]  /*7c4c0*/  STL [R1+0x1234], R3 ;  /* 0x0012340301007387 */ /* 0x000fe80000100800 */
[----:B------:R-:W4:Y:S04]  /*7c4d0*/  LDL.LU R39, [R1+0xb74] ;  /* 0x000b740001277983 */ /* 0x000f280000300800 */
[----:B------:R3:W-:Y:S04]  /*7c4e0*/  STL [R1+0x1230], R21 ;  /* 0x0012301501007387 */ /* 0x0007e80000100800 */
[----:B------:R-:W4:Y:S04]  /*7c4f0*/  LDL.LU R38, [R1+0xbb4] ;  /* 0x000bb40001267983 */ /* 0x000f280000300800 */
[----:B------:R1:W-:Y:S04]  /*7c500*/  LDGSTS.E [R20+0x59c00], [R22.64], P0 ;  /* 0x59c0000016147fae */ /* 0x0003e80008121844 */
[----:B------:R-:W4:Y:S01]  /*7c510*/  LDL.LU R37, [R1+0xbf8] ;  /* 0x000bf80001257983 */ /* 0x000f220000300800 */
[----:B-1----:R-:W-:-:S03]  /*7c520*/  MOV R22, R30 ;  /* 0x0000001e00167202 */ /* 0x002fc60000000f00 */
[----:B------:R-:W4:Y:S04]  /*7c530*/  LDL.LU R30, [R1+0xbfc] ;  /* 0x000bfc00011e7983 */ /* 0x000f280000300800 */
[----:B------:R-:W4:Y:S04]  /*7c540*/  LDL.LU R36, [R1+0xc38] ;  /* 0x000c380001247983 */ /* 0x000f280000300800 */
[----:B------:R-:W4:Y:S01]  /*7c550*/  LDL.LU R34, [R1+0xc3c] ;  /* 0x000c3c0001227983 */ /* 0x000f220000300800 */
[----:B------:R-:W-:-:S05]  /*7c560*/  IMAD.MOV.U32 R23, RZ, RZ, R33 ;  /* 0x000000ffff177224 */ /* 0x000fca00078e0021 */
[----:B------:R1:W-:Y:S02]  /*7c570*/  LDGSTS.E [R20+0x5ac00], [R22.64], P0 ;  /* 0x5ac0000016147fae */ /* 0x0003e40008121844 */
[----:B-1----:R-:W-:Y:S01]  /*7c580*/  MOV R23, R21 ;  /* 0x0000001500177202 */ /* 0x002fe20000000f00 */
[----:B------:R-:W-:Y:S01]  /*7c590*/  IMAD.MOV.U32 R22, RZ, RZ, R3 ;  /* 0x000000ffff167224 */ /* 0x000fe200078e0003 */
[----:B---3--:R-:W-:-:S04]  /*7c5a0*/  IADD3 R21, P1, R44, R31, RZ ;  /* 0x0000001f2c157210 */ /* 0x008fc80007f3e0ff */
[----:B------:R1:W-:Y:S01]  /*7c5b0*/  LDGSTS.E [R20+0x5bc00], [R22.64], P0 ;  /* 0x5bc0000016147fae */ /* 0x0003e20008121844 */
[----:B------:R-:W-:Y:S01]  /*7c5c0*/  IMAD.X R3, R45, 0x1, R2, P1 ;  /* 0x000000012d037824 */ /* 0x000fe200008e0602 */
[----:B-1----:R-:W-:-:S05]  /*7c5d0*/  IADD3 R23, P1, R24, R31, RZ ;  /* 0x0000001f18177210 */ /* 0x002fca0007f3e0ff */
[----:B------:R-:W-:Y:S01]  /*7c5e0*/  IMAD.X R22, R25, 0x1, R2, P1 ;  /* 0x0000000119167824 */ /* 0x000fe200008e0602 */
[----:B------:R-:W-:-:S04]  /*7c5f0*/  IADD3 R25, P1, R26, R31, RZ ;  /* 0x0000001f1a197210 */ /* 0x000fc80007f3e0ff */
[----:B------:R-:W-:Y:S02]  /*7c600*/  IADD3.X R24, R27, R2, RZ, P1, !PT ;  /* 0x000000021b187210 */ /* 0x000fe40000ffe4ff */
[----:B------:R-:W-:Y:S02]  /*7c610*/  LOP3.LUT R23, R23, R22, RZ, 0x3c, !PT ;  /* 0x0000001617177212 */ /* 0x000fe400078e3cff */
[----:B------:R-:W-:Y:S02]  /*7c620*/  LOP3.LUT R25, R25, R24, RZ, 0x3c, !PT ;  /* 0x0000001819197212 */ /* 0x000fe400078e3cff */
[----:B------:R-:W-:Y:S02]  /*7c630*/  IADD3 R27, P1, R42, R31, RZ ;  /* 0x0000001f2a1b7210 */ /* 0x000fe40007f3e0ff */
[----:B------:R-:W-:Y:S01]  /*7c640*/  LOP3.LUT R22, R23, R22, RZ, 0x3c, !PT ;  /* 0x0000001617167212 */ /* 0x000fe200078e3cff */
[----:B------:R-:W-:Y:S01]  /*7c650*/  IMAD.MOV.U32 R44, RZ, RZ, R21 ;  /* 0x000000ffff2c7224 */ /* 0x000fe200078e0015 */
[----:B------:R-:W-:-:S02]  /*7c660*/  MOV R45, R3 ;  /* 0x00000003002d7202 */ /* 0x000fc40000000f00 */
[----:B------:R-:W-:Y:S01]  /*7c670*/  LOP3.LUT R24, R25, R24, RZ, 0x3c, !PT ;  /* 0x0000001819187212 */ /* 0x000fe200078e3cff */
[----:B------:R-:W-:Y:S01]  /*7c680*/  IMAD.X R26, R43, 0x1, R2, P1 ;  /* 0x000000012b1a7824 */ /* 0x000fe200008e0602 */
[----:B------:R-:W-:Y:S01]  /*7c690*/  LOP3.LUT R23, R23, R22, RZ, 0x3c, !PT ;  /* 0x0000001617177212 */ /* 0x000fe200078e3cff */
[----:B------:R-:W-:Y:S01]  /*7c6a0*/  STL.64 [R1+0xb30], R44 ;  /* 0x000b302c01007387 */ /* 0x000fe20000100a00 */
[----:B------:R-:W-:Y:S01]  /*7c6b0*/  LOP3.LUT R25, R25, R24, RZ, 0x3c, !PT ;  /* 0x0000001819197212 */ /* 0x000fe200078e3cff */
[----:B------:R-:W-:Y:S02]  /*7c6c0*/  IMAD.MOV.U32 R42, RZ, RZ, R27 ;  /* 0x000000ffff2a7224 */ /* 0x000fe400078e001b */
[----:B------:R-:W-:Y:S01]  /*7c6d0*/  IMAD.MOV.U32 R43, RZ, RZ, R26 ;  /* 0x000000ffff2b7224 */ /* 0x000fe200078e001a */
[----:B------:R-:W-:Y:S04]  /*7c6e0*/  STL.64 [R1+0xb20], R22 ;  /* 0x000b201601007387 */ /* 0x000fe80000100a00 */
[----:B------:R-:W3:Y:S04]  /*7c6f0*/  LDL.LU R33, [R1+0xc7c] ;  /* 0x000c7c0001217983 */ /* 0x000ee80000300800 */
[----:B------:R-:W-:Y:S04]  /*7c700*/  STL.64 [R1+0xb10], R24 ;  /* 0x000b101801007387 */ /* 0x000fe80000100a00 */
[----:B------:R-:W3:Y:S04]  /*7c710*/  LDL.LU R26, [R1+0xcbc] ;  /* 0x000cbc00011a7983 */ /* 0x000ee80000300800 */
[----:B------:R-:W-:Y:S04]  /*7c720*/  STL.64 [R1+0xb00], R42 ;  /* 0x000b002a01007387 */ /* 0x000fe80000100a00 */
[----:B------:R-:W3:Y:S01]  /*7c730*/  LDL.LU R35, [R1+0xc78] ;  /* 0x000c780001237983 */ /* 0x000ee20000300800 */
[----:B------:R-:W-:-:S03]  /*7c740*/  LOP3.LUT R41, R41, 0x70, RZ, 0x3c, !PT ;  /* 0x0000007029297812 */ /* 0x000fc600078e3cff */
[----:B------:R-:W3:Y:S04]  /*7c750*/  LDL.LU R27, [R1+0xcb8] ;  /* 0x000cb800011b7983 */ /* 0x000ee80000300800 */
[----:B------:R1:W-:Y:S01]  /*7c760*/  LDGSTS.E [R20+0x5cc00], [R44.64], P0 ;  /* 0x5cc000002c147fae */ /* 0x0003e20008121844 */
[----:B------:R-:W-:-:S03]  /*7c770*/  IMAD R3, R40, 0x20000, R41 ;  /* 0x0002000028037824 */ /* 0x000fc600078e0229 */
[----:B------:R1:W-:Y:S04]  /*7c780*/  LDGSTS.E [R20+0x5dc00], [R22.64], P0 ;  /* 0x5dc0000016147fae */ /* 0x0003e80008121844 */
[----:B------:R1:W-:Y:S04]  /*7c790*/  LDGSTS.E [R20+0x5ec00], [R24.64], P0 ;  /* 0x5ec0000018147fae */ /* 0x0003e80008121844 */
[----:B------:R1:W-:Y:S01]  /*7c7a0*/  LDGSTS.E [R20+0x5fc00], [R42.64], P0 ;  /* 0x5fc000002a147fae */ /* 0x0003e20008121844 */
[-C--:B--2---:R-:W-:Y:S02]  /*7c7b0*/  IADD3 R28, P1, R28, R31.reuse, RZ ;  /* 0x0000001f1c1c7210 */ /* 0x084fe40007f3e0ff */
[----:B----4-:R-:W-:-:S03]  /*7c7c0*/  IADD3 R29, P2, R29, R31, RZ ;  /* 0x0000001f1d1d7210 */ /* 0x010fc60007f5e0ff */
[----:B------:R2:W-:Y:S01]  /*7c7d0*/  STL [R1+0xb78], R28 ;  /* 0x000b781c01007387 */ /* 0x0005e20000100800 */
[----:B-1----:R-:W-:Y:S02]  /*7c7e0*/  MOV R20, R28 ;  /* 0x0000001c00147202 */ /* 0x002fe40000000f00 */
[----:B------:R-:W-:-:S05]  /*7c7f0*/  IADD3.X R39, R39, R2, RZ, P1, !PT ;  /* 0x0000000227277210 */ /* 0x000fca0000ffe4ff */
[----:B------:R-:W-:Y:S01]  /*7c800*/  STL [R1+0xb74], R39 ;  /* 0x000b742701007387 */ /* 0x000fe20000100800 */
[----:B------:R-:W-:-:S03]  /*7c810*/  IMAD.X R38, R38, 0x1, R2, P2 ;  /* 0x0000000126267824 */ /* 0x000fc600010e0602 */
[----:B------:R1:W-:Y:S01]  /*7c820*/  STL [R1+0xbb8], R29 ;  /* 0x000bb81d01007387 */ /* 0x0003e20000100800 */
[----:B------:R-:W-:-:S03]  /*7c830*/  IMAD.MOV.U32 R21, RZ, RZ, R39 ;  /* 0x000000ffff157224 */ /* 0x000fc600078e0027 */
[----:B------:R-:W-:Y:S04]  /*7c840*/  STL [R1+0xbb4], R38 ;  /* 0x000bb42601007387 */ /* 0x000fe80000100800 */
[----:B--2---:R-:W2:Y:S04]  /*7c850*/  LDL.LU R28, [R1+0xcfc] ;  /* 0x000cfc00011c7983 */ /* 0x004ea80000300800 */
[----:B------:R4:W-:Y:S04]  /*7c860*/  LDGSTS.E [R3+0x40e00], [R20.64], P0 ;  /* 0x40e0000014037fae */ /* 0x0009e80008121844 */
[----:B------:R-:W2:Y:S01]  /*7c870*/  LDL.LU R22, [R1+0xd3c] ;  /* 0x000d3c0001167983 */ /* 0x000ea20000300800 */
[----:B------:R-:W-:Y:S01]  /*7c880*/  IADD3 R30, P1, R30, R31, RZ ;  /* 0x0000001f1e1e7210 */ /* 0x000fe20007f3e0ff */
[----:B----4-:R-:W-:-:S02]  /*7c890*/  IMAD.MOV.U32 R20, RZ, RZ, R29 ;  /* 0x000000ffff147224 */ /* 0x010fc400078e001d */
[----:B-1----:R-:W4:Y:S04]  /*7c8a0*/  LDL.LU R29, [R1+0xcf8] ;  /* 0x000cf800011d7983 */ /* 0x002f280000300800 */
[----:B------:R-:W4:Y:S01]  /*7c8b0*/  LDL.LU R24, [R1+0xd38] ;  /* 0x000d380001187983 */ /* 0x000f220000300800 */
[----:B------:R-:W-:Y:S01]  /*7c8c0*/  IADD3 R34, P2, R34, R31, RZ ;  /* 0x0000001f22227210 */ /* 0x000fe20007f5e0ff */
[--C-:B------:R-:W-:Y:S01]  /*7c8d0*/  IMAD.X R37, R37, 0x1, R2.reuse, P1 ;  /* 0x0000000125257824 */ /* 0x100fe200008e0602 */
[----:B------:R-:W-:Y:S01]  /*7c8e0*/  MOV R21, R38 ;  /* 0x0000002600157202 */ /* 0x000fe20000000f00 */
[----:B------:R1:W-:Y:S02]  /*7c8f0*/  STL [R1+0xbfc], R30 ;  /* 0x000bfc1e01007387 */ /* 0x0003e40000100800 */
[----:B------:R-:W-:-:S02]  /*7c900*/  IMAD.X R36, R36, 0x1, R2, P2 ;  /* 0x0000000124247824 */ /* 0x000fc400010e0602 */
[----:B------:R-:W-:Y:S04]  /*7c910*/  STL [R1+0xbf8], R37 ;  /* 0x000bf82501007387 */ /* 0x000fe80000100800 */
[----:B------:R1:W-:Y:S04]  /*7c920*/  STL [R1+0xc3c], R34 ;  /* 0x000c3c2201007387 */ /* 0x0003e80000100800 */
[----:B------:R-:W4:Y:S04]  /*7c930*/  LDL.LU R23, [R1+0xd7c] ;  /* 0x000d7c0001177983 */ /* 0x000f280000300800 */
[----:B------:R1:W-:Y:S04]  /*7c940*/  LDGSTS.E [R3+0x41e00], [R20.64], P0 ;  /* 0x41e0000014037fae */ /* 0x0003e80008121844 */
[----:B------:R-:W-:Y:S01]  /*7c950*/  STL [R1+0xc38], R36 ;  /* 0x000c382401007387 */ /* 0x000fe20000100800 */
[----:B-1----:R-:W-:Y:S01]  /*7c960*/  MOV R20, R30 ;  /* 0x0000001e00147202 */ /* 0x002fe20000000f00 */
[----:B------:R-:W-:-:S02]  /*7c970*/  IMAD.MOV.U32 R21, RZ, RZ, R37 ;  /* 0x000000ffff157224 */ /* 0x000fc400078e0025 */
[----:B------:R-:W4:Y:S04]  /*7c980*/  LDL.LU R30, [R1+0xdbc] ;  /* 0x000dbc00011e7983 */ /* 0x000f280000300800 */
[----:B------:R-:W4:Y:S04]  /*7c990*/  LDL.LU R25, [R1+0xd78] ;  /* 0x000d780001197983 */ /* 0x000f280000300800 */
[----:B------:R1:W-:Y:S02]  /*7c9a0*/  LDGSTS.E [R3+0x42e00], [R20.64], P0 ;  /* 0x42e0000014037fae */ /* 0x0003e40008121844 */
[----:B-1----:R-:W-:-:S02]  /*7c9b0*/  IMAD.MOV.U32 R20, RZ, RZ, R34 ;  /* 0x000000ffff147224 */ /* 0x002fc400078e0022 */
[----:B------:R-:W4:Y:S01]  /*7c9c0*/  LDL.LU R34, [R1+0xdb8] ;  /* 0x000db80001227983 */ /* 0x000f220000300800 */
[----:B------:R-:W-:-:S05]  /*7c9d0*/  MOV R21, R36 ;  /* 0x0000002400157202 */ /* 0x000fca0000000f00 */
[----:B------:R1:W-:Y:S01]  /*7c9e0*/  LDGSTS.E [R3+0x43e00], [R20.64], P0 ;  /* 0x43e0000014037fae */ /* 0x0003e20008121844 */
[-C--:B---3--:R-:W-:Y:S02]  /*7c9f0*/  IADD3 R33, P1, R33, R31.reuse, RZ ;  /* 0x0000001f21217210 */ /* 0x088fe40007f3e0ff */
[----:B------:R-:W-:-:S03]  /*7ca00*/  IADD3 R26, P2, R26, R31, RZ ;  /* 0x0000001f1a1a7210 */ /* 0x000fc60007f5e0ff */
[----:B------:R3:W-:Y:S01]  /*7ca10*/  STL [R1+0xc7c], R33 ;  /* 0x000c7c2101007387 */ /* 0x0007e20000100800 */
[----:B-1----:R-:W-:Y:S01]  /*7ca20*/  MOV R20, R33 ;  /* 0x0000002100147202 */ /* 0x002fe20000000f00 */
[--C-:B------:R-:W-:Y:S02]  /*7ca30*/  IMAD.X R35, R35, 0x1, R2.reuse, P1 ;  /* 0x0000000123237824 */ /* 0x100fe400008e0602 */
[----:B------:R-:W-:-:S03]  /*7ca40*/  IMAD.X R27, R27, 0x1, R2, P2 ;  /* 0x000000011b1b7824 */ /* 0x000fc600010e0602 */
[----:B------:R1:W-:Y:S04]  /*7ca50*/  STL [R1+0xc78], R35 ;  /* 0x000c782301007387 */ /* 0x0003e80000100800 */
[----:B------:R1:W-:Y:S04]  /*7ca60*/  STL [R1+0xcbc], R26 ;  /* 0x000cbc1a01007387 */ /* 0x0003e80000100800 */
[----:B---3--:R-:W3:Y:S01]  /*7ca70*/  LDL.LU R33, [R1+0xdfc] ;  /* 0x000dfc0001217983 */ /* 0x008ee20000300800 */
[----:B------:R-:W-:-:S03]  /*7ca80*/  IMAD.MOV.U32 R21, RZ, RZ, R35 ;  /* 0x000000ffff157224 */ /* 0x000fc600078e0023 */
[----:B------:R1:W-:Y:S04]  /*7ca90*/  STL [R1+0xcb8], R27 ;  /* 0x000cb81b01007387 */ /* 0x0003e80000100800 */
[----:B------:R-:W3:Y:S04]  /*7caa0*/  LDL.LU R36, [R1+0xe3c] ;  /* 0x000e3c0001247983 */ /* 0x000ee80000300800 */
[----:B-1----:R-:W3:Y:S04]  /*7cab0*/  LDL.LU R35, [R1+0xdf8] ;  /* 0x000df80001237983 */ /* 0x002ee80000300800 */
[----:B------:R-:W3:Y:S04]  /*7cac0*/  LDL.LU R37, [R1+0xe38] ;  /* 0x000e380001257983 */ /* 0x000ee80000300800 */
[----:B------:R1:W-:Y:S02]  /*7cad0*/  LDGSTS.E [R3+0x44e00], [R20.64], P0 ;  /* 0x44e0000014037fae */ /* 0x0003e40008121844 */
[----:B-1----:R-:W-:Y:S01]  /*7cae0*/  IMAD.MOV.U32 R20, RZ, RZ, R26 ;  /* 0x000000ffff147224 */ /* 0x002fe200078e001a */
[----:B------:R-:W-:Y:S01]  /*7caf0*/  MOV R21, R27 ;  /* 0x0000001b00157202 */ /* 0x000fe20000000f00 */
[----:B------:R-:W3:Y:S04]  /*7cb00*/  LDL.LU R26, [R1+0xe7c] ;  /* 0x000e7c00011a7983 */ /* 0x000ee80000300800 */
[----:B------:R-:W3:Y:S04]  /*7cb10*/  LDL.LU R27, [R1+0xebc] ;  /* 0x000ebc00011b7983 */ /* 0x000ee80000300800 */
[----:B------:R1:W-:Y:S01]  /*7cb20*/  LDGSTS.E [R3+0x45e00], [R20.64], P0 ;  /* 0x45e0000014037fae */ /* 0x0003e20008121844 */
[----:B--2---:R-:W-:-:S05]  /*7cb30*/  IADD3 R28, P1, R28, R31, RZ ;  /* 0x0000001f1c1c7210 */ /* 0x004fca0007f3e0ff */
[----:B------:R2:W-:Y:S01]  /*7cb40*/  STL [R1+0xcfc], R28 ;  /* 0x000cfc1c01007387 */ /* 0x0005e20000100800 */
[----:B------:R-:W-:Y:S02]  /*7cb50*/  IADD3 R22, P2, R22, R31, RZ ;  /* 0x0000001f16167210 */ /* 0x000fe40007f5e0ff */
[----:B-1----:R-:W-:Y:S01]  /*7cb60*/  MOV R20, R28 ;  /* 0x0000001c00147202 */ /* 0x002fe20000000f00 */
[--C-:B----4-:R-:W-:Y:S02]  /*7cb70*/  IMAD.X R29, R29, 0x1, R2.reuse, P1 ;  /* 0x000000011d1d7824 */ /* 0x110fe400008e0602 */
[----:B------:R-:W-:-:S03]  /*7cb80*/  IMAD.X R24, R24, 0x1, R2, P2 ;  /* 0x0000000118187824 */ /* 0x000fc600010e0602 */
[----:B------:R1:W-:Y:S04]  /*7cb90*/  STL [R1+0xcf8], R29 ;  /* 0x000cf81d01007387 */ /* 0x0003e80000100800 */
[----:B------:R-:W-:Y:S04]  /*7cba0*/  STL [R1+0xd3c], R22 ;  /* 0x000d3c1601007387 */ /* 0x000fe80000100800 */
[----:B--2---:R-:W2:Y:S01]  /*7cbb0*/  LDL.LU R28, [R1+0xe78] ;  /* 0x000e7800011c7983 */ /* 0x004ea20000300800 */
[----:B------:R-:W-:-:S03]  /*7cbc0*/  IMAD.MOV.U32 R21, RZ, RZ, R29 ;  /* 0x000000ffff157224 */ /* 0x000fc600078e001d */
[----:B------:R4:W-:Y:S04]  /*7cbd0*/  STL [R1+0xd38], R24 ;  /* 0x000d381801007387 */ /* 0x0009e80000100800 */
[----:B-1----:R-:W2:Y:S01]  /*7cbe0*/  LDL.LU R29, [R1+0xeb8] ;  /* 0x000eb800011d7983 */ /* 0x002ea20000300800 */
[----:B------:R-:W-:-:S03]  /*7cbf0*/  IADD3 R23, P1, R23, R31, RZ ;  /* 0x0000001f17177210 */ /* 0x000fc60007f3e0ff */
[----:B------:R1:W-:Y:S02]  /*7cc00*/  LDGSTS.E [R3+0x46e00], [R20.64], P0 ;  /* 0x46e0000014037fae */ /* 0x0003e40008121844 */
[----:B-1----:R-:W-:Y:S01]  /*7cc10*/  IMAD.MOV.U32 R20, RZ, RZ, R22 ;  /* 0x000000ffff147224 */ /* 0x002fe200078e0016 */
[----:B------:R-:W-:Y:S02]  /*7cc20*/  MOV R21, R24 ;  /* 0x0000001800157202 */ /* 0x000fe40000000f00 */
[----:B------:R-:W-:Y:S01]  /*7cc30*/  IADD3 R30, P2, R30, R31, RZ ;  /* 0x0000001f1e1e7210 */ /* 0x000fe20007f5e0ff */
[----:B----4-:R-:W4:Y:S01]  /*7cc40*/  LDL.LU R24, [R1+0xefc] ;  /* 0x000efc0001187983 */ /* 0x010f220000300800 */
[----:B------:R-:W-:-:S03]  /*7cc50*/  IMAD.X R25, R25, 0x1, R2, P1 ;  /* 0x0000000119197824 */ /* 0x000fc600008e0602 */
[----:B------:R-:W4:Y:S04]  /*7cc60*/  LDL.LU R22, [R1+0xf3c] ;  /* 0x000f3c0001167983 */ /* 0x000f280000300800 */
[----:B------:R-:W-:Y:S04]  /*7cc70*/  STL [R1+0xd7c], R23 ;  /* 0x000d7c1701007387 */ /* 0x000fe80000100800 */
[----:B------:R1:W-:Y:S04]  /*7cc80*/  LDGSTS.E [R3+0x47e00], [R20.64], P0 ;  /* 0x47e0000014037fae */ /* 0x0003e80008121844 */
[----:B------:R1:W-:Y:S01]  /*7cc90*/  STL [R1+0xd78], R25 ;  /* 0x000d781901007387 */ /* 0x0003e20000100800 */
[----:B------:R-:W-:-:S03]  /*7cca0*/  IMAD.X R34, R34, 0x1, R2, P2 ;  /* 0x0000000122227824 */ /* 0x000fc600010e0602 */
[----:B------:R-:W-:Y:S01]  /*7ccb0*/  STL [R1+0xdbc], R30 ;  /* 0x000dbc1e01007387 */ /* 0x000fe20000100800 */
[----:B-1----:R-:W-:-:S03]  /*7ccc0*/  IMAD.MOV.U32 R21, RZ, RZ, R25 ;  /* 0x000000ffff157224 */ /* 0x002fc600078e0019 */
[----:B------:R-:W4:Y:S01]  /*7ccd0*/  LDL.LU R25, [R1+0xef8] ;  /* 0x000ef80001197983 */ /* 0x000f220000300800 */
[----:B------:R-:W-:-:S03]  /*7cce0*/  MOV R20, R23 ;  /* 0x0000001700147202 */ /* 0x000fc60000000f00 */
[----:B------:R1:W-:Y:S04]  /*7ccf0*/  STL [R1+0xdb8], R34 ;  /* 0x000db82201007387 */ /* 0x0003e80000100800 */
[----:B------:R-:W4:Y:S04]  /*7cd00*/  LDL.LU R23, [R1+0xf38] ;  /* 0x000f380001177983 */ /* 0x000f280000300800 */
[----:B------:R1:W-:Y:S02]  /*7cd10*/  LDGSTS.E [R3+0x48e00], [R20.64], P0 ;  /* 0x48e0000014037fae */ /* 0x0003e40008121844 */
[----:B-1----:R-:W-:Y:S01]  /*7cd20*/  IMAD.MOV.U32 R20, RZ, RZ, R30 ;  /* 0x000000ffff147224 */ /* 0x002fe200078e001e */
[----:B------:R-:W-:-:S02]  /*7cd30*/  MOV R21, R34 ;  /* 0x0000002200157202 */ /* 0x000fc40000000f00 */
[----:B------:R-:W4:Y:S01]  /*7cd40*/  LDL.LU R34, [R1+0xf7c] ;  /* 0x000f7c0001227983 */ /* 0x000f220000300800 */
[----:B---3--:R-:W-:-:S03]  /*7cd50*/  IADD3 R33, P1, R33, R31, RZ ;  /* 0x0000001f21217210 */ /* 0x008fc60007f3e0ff */
[----:B------:R-:W4:Y:S01]  /*7cd60*/  LDL.LU R30, [R1+0xfbc] ;  /* 0x000fbc00011e7983 */ /* 0x000f220000300800 */
[----:B------:R-:W-:-:S03]  /*7cd70*/  IADD3 R36, P2, R36, R31, RZ ;  /* 0x0000001f24247210 */ /* 0x000fc60007f5e0ff */
[----:B------:R1:W-:Y:S01]  /*7cd80*/  LDGSTS.E [R3+0x49e00], [R20.64], P0 ;  /* 0x49e0000014037fae */ /* 0x0003e20008121844 */
[----:B------:R-:W-:-:S03]  /*7cd90*/  IMAD.X R35, R35, 0x1, R2, P1 ;  /* 0x0000000123237824 */ /* 0x000fc600008e0602 */
[----:B------:R-:W-:Y:S01]  /*7cda0*/  STL [R1+0xdfc], R33 ;  /* 0x000dfc2101007387 */ /* 0x000fe20000100800 */
[----:B------:R-:W-:-:S03]  /*7cdb0*/  IMAD.X R37, R37, 0x1, R2, P2 ;  /* 0x0000000125257824 */ /* 0x000fc600010e0602 */
[----:B------:R1:W-:Y:S02]  /*7cdc0*/  STL [R1+0xdf8], R35 ;  /* 0x000df82301007387 */ /* 0x0003e40000100800 */
[----:B-1----:R-:W-:Y:S02]  /*7cdd0*/  IMAD.MOV.U32 R21, RZ, RZ, R35 ;  /* 0x000000ffff157224 */ /* 0x002fe400078e0023 */
[----:B------:R-:W-:Y:S01]  /*7cde0*/  STL [R1+0xe3c], R36 ;  /* 0x000e3c2401007387 */ /* 0x000fe20000100800 */
[----:B------:R-:W-:-:S03]  /*7cdf0*/  MOV R20, R33 ;  /* 0x0000002100147202 */ /* 0x000fc60000000f00 */
[----:B------:R-:W4:Y:S04]  /*7ce00*/  LDL.LU R35, [R1+0xf78] ;  /* 0x000f780001237983 */ /* 0x000f280000300800 */
[----:B------:R-:W-:Y:S01]  /*7ce10*/  STL [R1+0xe38], R37 ;  /* 0x000e382501007387 */ /* 0x000fe20000100800 */
[----:B------:R-:W-:-:S03]  /*7ce20*/  IADD3 R26, P1, R26, R31, RZ ;  /* 0x0000001f1a1a7210 */ /* 0x000fc60007f3e0ff */
[----:B------:R-:W4:Y:S04]  /*7ce30*/  LDL.LU R33, [R1+0xfb8] ;  /* 0x000fb80001217983 */ /* 0x000f280000300800 */
[----:B------:R1:W-:Y:S01]  /*7ce40*/  LDGSTS.E [R3+0x4ae00], [R20.64], P0 ;  /* 0x4ae0000014037fae */ /* 0x0003e20008121844 */
[----:B------:R-:W-:-:S03]  /*7ce50*/  IADD3 R27, P2, R27, R31, RZ ;  /* 0x0000001f1b1b7210 */ /* 0x000fc60007f5e0ff */
[----:B------:R-:W-:Y:S01]  /*7ce60*/  STL [R1+0xe7c], R26 ;  /* 0x000e7c1a01007387 */ /* 0x000fe20000100800 */
[----:B-1----:R-:W-:Y:S01]  /*7ce70*/  IMAD.MOV.U32 R20, RZ, RZ, R36 ;  /* 0x000000ffff147224 */ /* 0x002fe200078e0024 */
[----:B------:R-:W-:-:S05]  /*7ce80*/  MOV R21, R37 ;  /* 0x0000002500157202 */ /* 0x000fca0000000f00 */
[----:B------:R1:W-:Y:S02]  /*7ce90*/  LDGSTS.E [R3+0x4be00], [R20.64], P0 ;  /* 0x4be0000014037fae */ /* 0x0003e40008121844 */
[----:B-1----:R-:W-:Y:S01]  /*7cea0*/  MOV R20, R26 ;  /* 0x0000001a00147202 */ /* 0x002fe20000000f00 */
[----:B--2---:R-:W-:-:S04]  /*7ceb0*/  IMAD.X R28, R28, 0x1, R2, P1 ;  /* 0x000000011c1c7824 */ /* 0x004fc800008e0602 */
[----:B------:R-:W-:Y:S01]  /*7cec0*/  IMAD.MOV.U32 R21, RZ, RZ, R28 ;  /* 0x000000ffff157224 */ /* 0x000fe200078e001c */
[----:B------:R1:W-:Y:S01]  /*7ced0*/  STL [R1+0xe78], R28 ;  /* 0x000e781c01007387 */ /* 0x0003e20000100800 */
[----:B------:R-:W-:-:S03]  /*7cee0*/  IMAD.X R29, R29, 0x1, R2, P2 ;  /* 0x000000011d1d7824 */ /* 0x000fc600010e0602 */
[----:B------:R-:W-:Y:S04]  /*7cef0*/  STL [R1+0xebc], R27 ;  /* 0x000ebc1b01007387 */ /* 0x000fe80000100800 */
[----:B------:R2:W-:Y:S04]  /*7cf00*/  LDGSTS.E [R3+0x4ce00], [R20.64], P0 ;  /* 0x4ce0000014037fae */ /* 0x0005e80008121844 */
[----:B-1----:R-:W3:Y:S04]  /*7cf10*/  LDL.LU R28, [R1+0xffc] ;  /* 0x000ffc00011c7983 */ /* 0x002ee80000300800 */
[----:B------:R1:W-:Y:S04]  /*7cf20*/  STL [R1+0xeb8], R29 ;  /* 0x000eb81d01007387 */ /* 0x0003e80000100800 */
[----:B------:R-:W3:Y:S01]  /*7cf30*/  LDL.LU R26, [R1+0x103c] ;  /* 0x00103c00011a7983 */ /* 0x000ee20000300800 */
[----:B--2---:R-:W-:-:S03]  /*7cf40*/  MOV R21, R29 ;  /* 0x0000001d00157202 */ /* 0x004fc60000000f00 */
[----:B-1----:R-:W2:Y:S01]  /*7cf50*/  LDL.LU R29, [R1+0xff8] ;  /* 0x000ff800011d7983 */ /* 0x002ea20000300800 */
[----:B------:R-:W-:Y:S01]  /*7cf60*/  IMAD.MOV.U32 R20, RZ, RZ, R27 ;  /* 0x000000ffff147224 */ /* 0x000fe200078e001b */
[-C--:B----4-:R-:W-:Y:S02]  /*7cf70*/  IADD3 R24, P1, R24, R31.reuse, RZ ;  /* 0x0000001f18187210 */ /* 0x090fe40007f3e0ff */
[----:B------:R-:W4:Y:S01]  /*7cf80*/  LDL.LU R27, [R1+0x1038] ;  /* 0x00103800011b7983 */ /* 0x000f220000300800 */
[----:B------:R-:W-:-:S03]  /*7cf90*/  IADD3 R22, P2, R22, R31, RZ ;  /* 0x0000001f16167210 */ /* 0x000fc60007f5e0ff */
[----:B------:R1:W-:Y:S04]  /*7cfa0*/  LDGSTS.E [R3+0x4de00], [R20.64], P0 ;  /* 0x4de0000014037fae */ /* 0x0003e80008121844 */
[----:B------:R-:W-:Y:S01]  /*7cfb0*/  STL [R1+0xefc], R24 ;  /* 0x000efc1801007387 */ /* 0x000fe20000100800 */
[----:B------:R-:W-:Y:S01]  /*7cfc0*/  IMAD.X R25, R25, 0x1, R2, P1 ;  /* 0x0000000119197824 */ /* 0x000fe200008e0602 */
[----:B-1----:R-:W-:-:S03]  /*7cfd0*/  MOV R20, R24 ;  /* 0x0000001800147202 */ /* 0x002fc60000000f00 */
[----:B------:R-:W-:Y:S01]  /*7cfe0*/  IMAD.MOV.U32 R21, RZ, RZ, R25 ;  /* 0x000000ffff157224 */ /* 0x000fe200078e0019 */
[----:B------:R-:W-:Y:S01]  /*7cff0*/  STL [R1+0xef8], R25 ;  /* 0x000ef81901007387 */ /* 0x000fe20000100800 */
[----:B------:R-:W-:-:S03]  /*7d000*/  IMAD.X R23, R23, 0x1, R2, P2 ;  /* 0x0000000117177824 */ /* 0x000fc600010e0602 */
[----:B------:R-:W-:Y:S04]  /*7d010*/  STL [R1+0xf3c], R22 ;  /* 0x000f3c1601007387 */ /* 0x000fe80000100800 */
[----:B------:R1:W-:Y:S04]  /*7d020*/  LDGSTS.E [R3+0x4ee00], [R20.64], P0 ;  /* 0x4ee0000014037fae */ /* 0x0003e80008121844 */
[----:B------:R1:W-:Y:S02]  /*7d030*/  STL [R1+0xf38], R23 ;  /* 0x000f381701007387 */ /* 0x0003e40000100800 */
[----:B-1----:R-:W-:Y:S01]  /*7d040*/  MOV R21, R23 ;  /* 0x0000001700157202 */ /* 0x002fe20000000f00 */
[----:B------:R-:W-:Y:S01]  /*7d050*/  IMAD.MOV.U32 R20, RZ, RZ, R22 ;  /* 0x000000ffff147224 */ /* 0x000fe200078e0016 */
[----:B------:R-:W4:Y:S04]  /*7d060*/  LDL.LU R23, [R1+0x1078] ;  /* 0x0010780001177983 */ /* 0x000f280000300800 */
[----:B------:R-:W4:Y:S04]  /*7d070*/  LDL.LU R22, [R1+0x107c] ;  /* 0x00107c0001167983 */ /* 0x000f280000300800 */
[----:B------:R-:W4:Y:S04]  /*7d080*/  LDL.LU R25, [R1+0x10b8] ;  /* 0x0010b80001197983 */ /* 0x000f280000300800 */
[----:B------:R-:W4:Y:S01]  /*7d090*/  LDL.LU R24, [R1+0x10bc] ;  /* 0x0010bc0001187983 */ /* 0x000f220000300800 */
[----:B------:R-:W-:-:S02]  /*7d0a0*/  IADD3 R34, P1, R34, R31, RZ ;  /* 0x0000001f22227210 */ /* 0x000fc40007f3e0ff */
[----:B------:R-:W-:Y:S01]  /*7d0b0*/  IADD3 R30, P2, R30, R31, RZ ;  /* 0x0000001f1e1e7210 */ /* 0x000fe20007f5e0ff */
[----:B------:R1:W-:Y:S04]  /*7d0c0*/  LDGSTS.E [R3+0x4fe00], [R20.64], P0 ;  /* 0x4fe0000014037fae */ /* 0x0003e80008121844 */
[----:B------:R-:W-:Y:S01]  /*7d0d0*/  STL [R1+0xf7c], R34 ;  /* 0x000f7c2201007387 */ /* 0x000fe20000100800 */
[----:B------:R-:W-:-:S05]  /*7d0e0*/  IMAD.X R35, R35, 0x1, R2, P1 ;  /* 0x0000000123237824 */ /* 0x000fca00008e0602 */
[----:B------:R1:W-:Y:S01]  /*7d0f0*/  STL [R1+0xf78], R35 ;  /* 0x000f782301007387 */ /* 0x0003e20000100800 */
[----:B------:R-:W-:-:S03]  /*7d100*/  IMAD.X R33, R33, 0x1, R2, P2 ;  /* 0x0000000121217824 */ /* 0x000fc600010e0602 */
[----:B------:R-:W-:Y:S04]  /*7d110*/  STL [R1+0xfbc], R30 ;  /* 0x000fbc1e01007387 */ /* 0x000fe80000100800 */
[----:B------:R1:W-:Y:S04]  /*7d120*/  STL [R1+0xfb8], R33 ;  /* 0x000fb82101007387 */ /* 0x0003e80000100800 */
[----:B------:R-:W4:Y:S04]  /*7d130*/  LDL.LU R43, [R1+0x10f8] ;  /* 0x0010f800012b7983 */ /* 0x000f280000300800 */
[----:B------:R-:W4:Y:S04]  /*7d140*/  LDL.LU R42, [R1+0x10fc] ;  /* 0x0010fc00012a7983 */ /* 0x000f280000300800 */
[----:B------:R-:W4:Y:S04]  /*7d150*/  LDL.LU R41, [R1+0x1138] ;  /* 0x0011380001297983 */ /* 0x000f280000300800 */
[----:B------:R-:W4:Y:S04]  /*7d160*/  LDL.LU R40, [R1+0x113c] ;  /* 0x00113c0001287983 */ /* 0x000f280000300800 */
[----:B------:R-:W4:Y:S04]  /*7d170*/  LDL.LU R38, [R1+0x117c] ;  /* 0x00117c0001267983 */ /* 0x000f280000300800 */
[----:B------:R-:W4:Y:S01]  /*7d180*/  LDL.LU R36, [R1+0x11bc] ;  /* 0x0011bc0001247983 */ /* 0x000f220000300800 */
[----:B-1----:R-:W-:Y:S01]  /*7d190*/  MOV R20, R34 ;  /* 0x0000002200147202 */ /* 0x002fe20000000f00 */
[----:B------:R-:W-:-:S05]  /*7d1a0*/  IMAD.MOV.U32 R21, RZ, RZ, R35 ;  /* 0x000000ffff157224 */ /* 0x000fca00078e0023 */
[----:B------:R1:W-:Y:S02]  /*7d1b0*/  LDGSTS.E [R3+0x50e00], [R20.64], P0 ;  /* 0x50e0000014037fae */ /* 0x0003e40008121844 */
[----:B-1----:R-:W-:Y:S01]  /*7d1c0*/  IMAD.MOV.U32 R20, RZ, RZ, R30 ;  /* 0x000000ffff147224 */ /* 0x002fe200078e001e */
[----:B------:R-:W-:-:S05]  /*7d1d0*/  MOV R21, R33 ;  /* 0x0000002100157202 */ /* 0x000fca0000000f00 */
[----:B------:R1:W-:Y:S01]  /*7d1e0*/  LDGSTS.E [R3+0x51e00], [R20.64], P0 ;  /* 0x51e0000014037fae */ /* 0x0003e20008121844 */
[----:B---3--:R-:W-:-:S05]  /*7d1f0*/  IADD3 R28, P1, R28, R31, RZ ;  /* 0x0000001f1c1c7210 */ /* 0x008fca0007f3e0ff */
[----:B------:R-:W-:Y:S01]  /*7d200*/  STL [R1+0xffc], R28 ;  /* 0x000ffc1c01007387 */ /* 0x000fe20000100800 */
[----:B------:R-:W-:Y:S01]  /*7d210*/  IADD3 R26, P2, R26, R31, RZ ;  /* 0x0000001f1a1a7210 */ /* 0x000fe20007f5e0ff */
[----:B--2---:R-:W-:-:S04]  /*7d220*/  IMAD.X R29, R29, 0x1, R2, P1 ;  /* 0x000000011d1d7824 */ /* 0x004fc800008e0602 */
[----:B----4-:R-:W-:Y:S01]  /*7d230*/  IMAD.X R27, R27, 0x1, R2, P2 ;  /* 0x000000011b1b7824 */ /* 0x010fe200010e0602 */
[----:B------:R-:W-:Y:S04]  /*7d240*/  STL [R1+0xff8], R29 ;  /* 0x000ff81d01007387 */ /* 0x000fe80000100800 */
[----:B------:R-:W-:Y:S04]  /*7d250*/  STL [R1+0x103c], R26 ;  /* 0x00103c1a01007387 */ /* 0x000fe80000100800 */
[----:B------:R-:W2:Y:S04]  /*7d260*/  LDL.LU R39, [R1+0x1178] ;  /* 0x0011780001277983 */ /* 0x000ea80000300800 */
[----:B------:R-:W-:Y:S04]  /*7d270*/  STL [R1+0x1038], R27 ;  /* 0x0010381b01007387 */ /* 0x000fe80000100800 */
[----:B------:R-:W3:Y:S04]  /*7d280*/  LDL.LU R37, [R1+0x11b8] ;  /* 0x0011b80001257983 */ /* 0x000ee80000300800 */
[----:B------:R-:W4:Y:S04]  /*7d290*/  LDL.LU R35, [R1+0x11f8] ;  /* 0x0011f80001237983 */ /* 0x000f280000300800 */
[----:B------:R-:W4:Y:S04]  /*7d2a0*/  LDL.LU R34, [R1+0x11fc] ;  /* 0x0011fc0001227983 */ /* 0x000f280000300800 */
[----:B------:R-:W4:Y:S01]  /*7d2b0*/  LDL.LU R33, [R1+0x1238] ;  /* 0x0012380001217983 */ /* 0x000f220000300800 */
[----:B-1----:R-:W-:-:S03]  /*7d2c0*/  MOV R20, R28 ;  /* 0x0000001c00147202 */ /* 0x002fc60000000f00 */
[----:B------:R-:W4:Y:S01]  /*7d2d0*/  LDL.LU R30, [R1+0x123c] ;  /* 0x00123c00011e7983 */ /* 0x000f220000300800 */
[----:B------:R-:W-:-:S05]  /*7d2e0*/  IMAD.MOV.U32 R21, RZ, RZ, R29 ;  /* 0x000000ffff157224 */ /* 0x000fca00078e001d */
[----:B------:R1:W-:Y:S01]  /*7d2f0*/  LDGSTS.E [R3+0x52e00], [R20.64], P0 ;  /* 0x52e0000014037fae */ /* 0x0003e20008121844 */
[----:B------:R-:W-:Y:S01]  /*7d300*/  IADD3 R22, P1, R22, R31, RZ ;  /* 0x0000001f16167210 */ /* 0x000fe20007f3e0ff */
[----:B-1----:R-:W-:Y:S01]  /*7d310*/  IMAD.MOV.U32 R20, RZ, RZ, R26 ;  /* 0x000000ffff147224 */ /* 0x002fe200078e001a */
[----:B------:R-:W-:-:S03]  /*7d320*/  MOV R21, R27 ;  /* 0x0000001b00157202 */ /* 0x000fc60000000f00 */
[--C-:B------:R-:W-:Y:S01]  /*7d330*/  IMAD.X R23, R23, 0x1, R2.reuse, P1 ;  /* 0x0000000117177824 */ /* 0x100fe200008e0602 */
[----:B------:R-:W-:Y:S01]  /*7d340*/  IADD3 R24, P2, R24, R31, RZ ;  /* 0x0000001f18187210 */ /* 0x000fe20007f5e0ff */
[----:B------:R-:W-:Y:S04]  /*7d350*/  STL [R1+0x107c], R22 ;  /* 0x00107c1601007387 */ /* 0x000fe80000100800 */
[----:B------:R1:W-:Y:S01]  /*7d360*/  LDGSTS.E [R3+0x53e00], [R20.64], P0 ;  /* 0x53e0000014037fae */ /* 0x0003e20008121844 */
[----:B------:R-:W-:-:S03]  /*7d370*/  IMAD.X R25, R25, 0x1, R2, P2 ;  /* 0x0000000119197824 */ /* 0x000fc600010e0602 */
[----:B------:R1:W-:Y:S04]  /*7d380*/  STL [R1+0x1078], R23 ;  /* 0x0010781701007387 */ /* 0x0003e80000100800 */
[----:B------:R-:W-:Y:S01]  /*7d390*/  STL [R1+0x10bc], R24 ;  /* 0x0010bc1801007387 */ /* 0x000fe20000100800 */
[----:B-1----:R-:W-:Y:S01]  /*7d3a0*/  MOV R20, R22 ;  /* 0x0000001600147202 */ /* 0x002fe20000000f00 */
[----:B------:R-:W-:Y:S02]  /*7d3b0*/  IMAD.MOV.U32 R21, RZ, RZ, R23 ;  /* 0x000000ffff157224 */ /* 0x000fe400078e0017 */
[----:B------:R-:W4:Y:S04]  /*7d3c0*/  LDL.LU.64 R22, [R1+0xb28] ;  /* 0x000b280001167983 */ /* 0x000f280000300a00 */
[----:B------:R1:W-:Y:S04]  /*7d3d0*/  LDGSTS.E [R3+0x54e00], [R20.64], P0 ;  /* 0x54e0000014037fae */ /* 0x0003e80008121844 */
[----:B------:R1:W-:Y:S02]  /*7d3e0*/  STL [R1+0x10b8], R25 ;  /* 0x0010b81901007387 */ /* 0x0003e40000100800 */
[----:B-1----:R-:W-:Y:S01]  /*7d3f0*/  IMAD.MOV.U32 R20, RZ, RZ, R24 ;  /* 0x000000ffff147224 */ /* 0x002fe200078e0018 */
[----:B------:R-:W-:-:S02]  /*7d400*/  MOV R21, R25 ;  /* 0x0000001900157202 */ /* 0x000fc40000000f00 */
[----:B------:R-:W4:Y:S04]  /*7d410*/  LDL.LU.64 R24, [R1+0xb18] ;  /* 0x000b180001187983 */ /* 0x000f280000300a00 */
[----:B------:R-:W4:Y:S04]  /*7d420*/  LDL.LU.64 R26, [R1+0xb08] ;  /* 0x000b0800011a7983 */ /* 0x000f280000300a00 */
[----:B------:R-:W4:Y:S01]  /*7d430*/  LDL.LU.64 R28, [R1+0xaf8] ;  /* 0x000af800011c7983 */ /* 0x000f220000300a00 */
[-C--:B------:R-:W-:Y:S02]  /*7d440*/  IADD3 R42, P1, R42, R31.reuse, RZ ;  /* 0x0000001f2a2a7210 */ /* 0x080fe40007f3e0ff */
[----:B------:R-:W-:Y:S01]  /*7d450*/  IADD3 R40, P2, R40, R31, RZ ;  /* 0x0000001f28287210 */ /* 0x000fe20007f5e0ff */
[----:B------:R1:W-:Y:S02]  /*7d460*/  LDGSTS.E [R3+0x55e00], [R20.64], P0 ;  /* 0x55e0000014037fae */ /* 0x0003e40008121844 */
[----:B------:R-:W-:-:S02]  /*7d470*/  IMAD.X R43, R43, 0x1, R2, P1 ;  /* 0x000000012b2b7824 */ /* 0x000fc400008e0602 */
[----:B------:R-:W-:Y:S01]  /*7d480*/  IMAD.X R41, R41, 0x1, R2, P2 ;  /* 0x0000000129297824 */ /* 0x000fe200010e0602 */
[-C--:B------:R-:W-:Y:S02]  /*7d490*/  IADD3 R38, P1, R38, R31.reuse, RZ ;  /* 0x0000001f26267210 */ /* 0x080fe40007f3e0ff */
[----:B-1----:R-:W-:Y:S01]  /*7d4a0*/  MOV R20, R42 ;  /* 0x0000002a00147202 */ /* 0x002fe20000000f00 */
[----:B------:R-:W-:Y:S01]  /*7d4b0*/  IMAD.MOV.U32 R21, RZ, RZ, R43 ;  /* 0x000000ffff157224 */ /* 0x000fe200078e002b */
[----:B------:R-:W-:-:S04]  /*7d4c0*/  IADD3 R36, P2, R36, R31, RZ ;  /* 0x0000001f24247210 */ /* 0x000fc80007f5e0ff */
[----:B------:R1:W-:Y:S02]  /*7d4d0*/  LDGSTS.E [R3+0x56e00], [R20.64], P0 ;  /* 0x56e0000014037fae */ /* 0x0003e40008121844 */
[----:B-1----:R-:W-:Y:S01]  /*7d4e0*/  IMAD.MOV.U32 R20, RZ, RZ, R40 ;  /* 0x000000ffff147224 */ /* 0x002fe200078e0028 */
[----:B------:R-:W-:-:S05]  /*7d4f0*/  MOV R21, R41 ;  /* 0x0000002900157202 */ /* 0x000fca0000000f00 */
[----:B------:R1:W-:Y:S02]  /*7d500*/  LDGSTS.E [R3+0x57e00], [R20.64], P0 ;  /* 0x57e0000014037fae */ /* 0x0003e40008121844 */
[----:B-1----:R-:W-:Y:S02]  /*7d510*/  MOV R20, R38 ;  /* 0x0000002600147202 */ /* 0x002fe40000000f00 */
[----:B------:R-:W-:Y:S04]  /*7d520*/  STL [R1+0x10fc], R42 ;  /* 0x0010fc2a01007387 */ /* 0x000fe80000100800 */
[----:B------:R-:W-:Y:S04]  /*7d530*/  STL [R1+0x10f8], R43 ;  /* 0x0010f82b01007387 */ /* 0x000fe80000100800 */
[----:B------:R-:W-:Y:S04]  /*7d540*/  STL [R1+0x113c], R40 ;  /* 0x00113c2801007387 */ /* 0x000fe80000100800 */
[----:B------:R-:W-:Y:S04]  /*7d550*/  STL [R1+0x1138], R41 ;  /* 0x0011382901007387 */ /* 0x000fe80000100800 */
[----:B------:R-:W-:Y:S01]  /*7d560*/  STL [R1+0x117c], R38 ;  /* 0x00117c2601007387 */ /* 0x000fe20000100800 */
[----:B------:R-:W-:Y:S01]  /*7d570*/  IADD3 R32, R32, 0x1, RZ ;  /* 0x0000000120207810 */ /* 0x000fe20007ffe0ff */
[----:B--2---:R-:W-:-:S04]  /*7d580*/  IMAD.X R39, R39, 0x1, R2, P1 ;  /* 0x0000000127277824 */ /* 0x004fc800008e0602 */
[----:B------:R-:W-:Y:S02]  /*7d590*/  IMAD.MOV.U32 R21, RZ, RZ, R39 ;  /* 0x000000ffff157224 */ /* 0x000fe400078e0027 */
[----:B---3--:R-:W-:-:S03]  /*7d5a0*/  IMAD.X R37, R37, 0x1, R2, P2 ;  /* 0x0000000125257824 */ /* 0x008fc600010e0602 */
[----:B------:R1:W-:Y:S01]  /*7d5b0*/  LDGSTS.E [R3+0x58e00], [R20.64], P0 ;  /* 0x58e0000014037fae */ /* 0x0003e20008121844 */
[----:B----4-:R-:W-:Y:S01]  /*7d5c0*/  IADD3 R34, P1, R34, R31, RZ ;  /* 0x0000001f22227210 */ /* 0x010fe20007f3e0ff */
[----:B-1----:R-:W-:Y:S01]  /*7d5d0*/  IMAD.MOV.U32 R20, RZ, RZ, R36 ;  /* 0x000000ffff147224 */ /* 0x002fe200078e0024 */
[----:B------:R-:W-:-:S03]  /*7d5e0*/  MOV R21, R37 ;  /* 0x0000002500157202 */ /* 0x000fc60000000f00 */
[--C-:B------:R-:W-:Y:S01]  /*7d5f0*/  IMAD.X R35, R35, 0x1, R2.reuse, P1 ;  /* 0x0000000123237824 */ /* 0x100fe200008e0602 */
[----:B------:R-:W-:Y:S01]  /*7d600*/  IADD3 R30, P2, R30, R31, RZ ;  /* 0x0000001f1e1e7210 */ /* 0x000fe20007f5e0ff */
[----:B------:R1:W-:Y:S04]  /*7d610*/  LDGSTS.E [R3+0x59e00], [R20.64], P0 ;  /* 0x59e0000014037fae */ /* 0x0003e80008121844 */
[----:B------:R-:W-:Y:S01]  /*7d620*/  IMAD.X R33, R33, 0x1, R2, P2 ;  /* 0x0000000121217824 */ /* 0x000fe200010e0602 */
[----:B-1----:R-:W-:Y:S01]  /*7d630*/  MOV R20, R34 ;  /* 0x0000002200147202 */ /* 0x002fe20000000f00 */
[----:B------:R-:W-:-:S05]  /*7d640*/  IMAD.MOV.U32 R21, RZ, RZ, R35 ;  /* 0x000000ffff157224 */ /* 0x000fca00078e0023 */
[----:B------:R1:W-:Y:S02]  /*7d650*/  LDGSTS.E [R3+0x5ae00], [R20.64], P0 ;  /* 0x5ae0000014037fae */ /* 0x0003e40008121844 */
[----:B-1----:R-:W-:Y:S01]  /*7d660*/  IMAD.MOV.U32 R20, RZ, RZ, R30 ;  /* 0x000000ffff147224 */ /* 0x002fe200078e001e */
[----:B------:R-:W-:-:S05]  /*7d670*/  MOV R21, R33 ;  /* 0x0000002100157202 */ /* 0x000fca0000000f00 */
[----:B------:R1:W-:Y:S02]  /*7d680*/  LDGSTS.E [R3+0x5be00], [R20.64], P0 ;  /* 0x5be0000014037fae */ /* 0x0003e40008121844 */
[----:B-1----:R-:W-:-:S05]  /*7d690*/  IADD3 R21, P1, R22, R31, RZ ;  /* 0x0000001f16157210 */ /* 0x002fca0007f3e0ff */
[----:B------:R-:W-:Y:S01]  /*7d6a0*/  IMAD.X R20, R23, 0x1, R2, P1 ;  /* 0x0000000117147824 */ /* 0x000fe200008e0602 */
[----:B------:R-:W-:-:S05]  /*7d6b0*/  IADD3 R23, P1, R24, R31, RZ ;  /* 0x0000001f18177210 */ /* 0x000fca0007f3e0ff */
[----:B------:R-:W-:Y:S01]  /*7d6c0*/  IMAD.X R22, R25, 0x1, R2, P1 ;  /* 0x0000000119167824 */ /* 0x000fe200008e0602 */
[-C--:B------:R-:W-:Y:S01]  /*7d6d0*/  IADD3 R25, P1, R26, R31.reuse, RZ ;  /* 0x0000001f1a197210 */ /* 0x080fe20007f3e0ff */
[----:B------:R-:W-:Y:S01]  /*7d6e0*/  STL [R1+0x1178], R39 ;  /* 0x0011782701007387 */ /* 0x000fe20000100800 */
[----:B------:R-:W-:Y:S02]  /*7d6f0*/  LOP3.LUT R21, R21, R20, RZ, 0x3c, !PT ;  /* 0x0000001415157212 */ /* 0x000fe400078e3cff */
[----:B------:R-:W-:Y:S01]  /*7d700*/  IADD3.X R24, R27, R2, RZ, P1, !PT ;  /* 0x000000021b187210 */ /* 0x000fe20000ffe4ff */
[----:B------:R-:W-:Y:S01]  /*7d710*/  STL [R1+0x11bc], R36 ;  /* 0x0011bc2401007387 */ /* 0x000fe20000100800 */
[----:B------:R-:W-:Y:S02]  /*7d720*/  LOP3.LUT R23, R23, R22, RZ, 0x3c, !PT ;  /* 0x0000001617177212 */ /* 0x000fe400078e3cff */
[----:B------:R-:W-:Y:S01]  /*7d730*/  IADD3 R27, P1, R28, R31, RZ ;  /* 0x0000001f1c1b7210 */ /* 0x000fe20007f3e0ff */
[----:B------:R-:W-:Y:S01]  /*7d740*/  STL [R1+0x11b8], R37 ;  /* 0x0011b82501007387 */ /* 0x000fe20000100800 */
[----:B------:R-:W-:-:S02]  /*7d750*/  LOP3.LUT R25, R25, R24, RZ, 0x3c, !PT ;  /* 0x0000001819197212 */ /* 0x000fc400078e3cff */
[----:B------:R-:W-:Y:S01]  /*7d760*/  LOP3.LUT R20, R21, R20, RZ, 0x3c, !PT ;  /* 0x0000001415147212 */ /* 0x000fe200078e3cff */
[----:B------:R-:W-:Y:S01]  /*7d770*/  STL [R1+0x11fc], R34 ;  /* 0x0011fc2201007387 */ /* 0x000fe20000100800 */
[----:B------:R-:W-:Y:S01]  /*7d780*/  LOP3.LUT R22, R23, R22, RZ, 0x3c, !PT ;  /* 0x0000001617167212 */ /* 0x000fe200078e3cff */
[----:B------:R-:W-:Y:S01]  /*7d790*/  IMAD.X R26, R29, 0x1, R2, P1 ;  /* 0x000000011d1a7824 */ /* 0x000fe200008e0602 */
[----:B------:R-:W-:Y:S01]  /*7d7a0*/  LOP3.LUT R24, R25, R24, RZ, 0x3c, !PT ;  /* 0x0000001819187212 */ /* 0x000fe200078e3cff */
[----:B------:R-:W-:Y:S01]  /*7d7b0*/  STL [R1+0x11f8], R35 ;  /* 0x0011f82301007387 */ /* 0x000fe20000100800 */
[----:B------:R-:W-:-:S03]  /*7d7c0*/  LOP3.LUT R21, R21, R20, RZ, 0x3c, !PT ;  /* 0x0000001415157212 */ /* 0x000fc600078e3cff */
[----:B------:R-:W-:Y:S01]  /*7d7d0*/  STL [R1+0x123c], R30 ;  /* 0x00123c1e01007387 */ /* 0x000fe20000100800 */
[----:B------:R-:W-:-:S03]  /*7d7e0*/  LOP3.LUT R23, R23, R22, RZ, 0x3c, !PT ;  /* 0x0000001617177212 */ /* 0x000fc600078e3cff */
[----:B------:R1:W-:Y:S01]  /*7d7f0*/  STL [R1+0x1238], R33 ;  /* 0x0012382101007387 */ /* 0x0003e20000100800 */
[----:B------:R-:W-:Y:S01]  /*7d800*/  LOP3.LUT R25, R25, R24, RZ, 0x3c, !PT ;  /* 0x0000001819197212 */ /* 0x000fe200078e3cff */
[----:B------:R-:W-:Y:S01]  /*7d810*/  IMAD.MOV.U32 R29, RZ, RZ, R26 ;  /* 0x000000ffff1d7224 */ /* 0x000fe200078e001a */
[----:B------:R-:W-:Y:S01]  /*7d820*/  MOV R28, R27 ;  /* 0x0000001b001c7202 */ /* 0x000fe20000000f00 */
[----:B------:R-:W-:Y:S04]  /*7d830*/  STL.64 [R1+0xb28], R20 ;  /* 0x000b281401007387 */ /* 0x000fe80000100a00 */
[----:B------:R2:W-:Y:S01]  /*7d840*/  LDGSTS.E [R3+0x5ce00], [R20.64], P0 ;  /* 0x5ce0000014037fae */ /* 0x0005e20008121844 */
[----:B-1----:R-:W-:-:S03]  /*7d850*/  IMAD.MOV.U32 R33, RZ, RZ, 0x7f ;  /* 0x0000007fff217424 */ /* 0x002fc600078e00ff */
[----:B------:R-:W-:Y:S02]  /*7d860*/  STL.64 [R1+0xb18], R22 ;  /* 0x000b181601007387 */ /* 0x000fe40000100a00 */
[----:B------:R-:W-:Y:S02]  /*7d870*/  IADD3 R33, R33, c[0x0][0x180], RZ ;  /* 0x0000600021217a10 */ /* 0x000fe40007ffe0ff */
[----:B------:R2:W-:Y:S04]  /*7d880*/  LDGSTS.E [R3+0x5de00], [R22.64], P0 ;  /* 0x5de0000016037fae */ /* 0x0005e80008121844 */
[----:B------:R-:W-:Y:S04]  /*7d890*/  STL.64 [R1+0xb08], R24 ;  /* 0x000b081801007387 */ /* 0x000fe80000100a00 */
[----:B------:R2:W-:Y:S04]  /*7d8a0*/  LDGSTS.E [R3+0x5ee00], [R24.64], P0 ;  /* 0x5ee0000018037fae */ /* 0x0005e80008121844 */
[----:B------:R1:W-:Y:S04]  /*7d8b0*/  STL.64 [R1+0xaf8], R28 ;  /* 0x000af81c01007387 */ /* 0x0003e80000100a00 */
[----:B------:R1:W-:Y:S04]  /*7d8c0*/  LDGSTS.E [R3+0x5fe00], [R28.64], P0 ;  /* 0x5fe000001c037fae */ /* 0x0003e80008121844 */
[----:B------:R2:W-:Y:S04]  /*7d8d0*/  STL [R1+0xa60], R32 ;  /* 0x000a602001007387 */ /* 0x0005e80000100800 */
[----:B------:R-:W0:Y:S01]  /*7d8e0*/  LDGDEPBAR ;  /* 0x00000000000079af */ /* 0x000e220000000000 */
[----:B-1----:R-:W-:-:S04]  /*7d8f0*/  SHF.R.S32.HI R28, RZ, 0x1f, R33 ;  /* 0x0000001fff1c7819 */ /* 0x002fc80000011421 */
[----:B------:R-:W-:-:S04]  /*7d900*/  LEA.HI R28, R28, R33, RZ, 0x7 ;  /* 0x000000211c1c7211 */ /* 0x000fc800078f38ff */
[----:B------:R-:W-:-:S04]  /*7d910*/  SHF.R.S32.HI R28, RZ, 0x7, R28 ;  /* 0x00000007ff1c7819 */ /* 0x000fc8000001141c */
[----:B------:R-:W-:-:S13]  /*7d920*/  ISETP.NE.U32.AND P0, PT, R32, R28, PT ;  /* 0x0000001c2000720c */ /* 0x000fda0003f05070 */
[----:B--2---:R-:W-:Y:S01]  /*7d930*/  @!P0 CALL.REL.NOINC `(.L_x_0) ;  /* 0x0000001000008944 */ /* 0x004fe20003c00000 */
[----:B------:R-:W-:Y:S05]  /*7d940*/  BRA `(.L_x_1) ;  /* 0xfffb1c5000007947 */ /* 0x000fea000383ffff */
.L_x_0:
[----:B------:R-:W2:Y:S01]  /*7d950*/  LDL.LU R24, [R1+0x20] ;  /* 0x0000200001187983 */ /* 0x000ea20000300800 */
[----:B------:R-:W-:-:S04]  /*7d960*/  DEPBAR.LE SB0, 0x0 ;  /* 0x000080000000791a */ /* 0x000fc80000000000 */
[----:B------:R-:W2:Y:S04]  /*7d970*/  LDL.LU R25, [R1+0x24] ;  /* 0x0000240001197983 */ /* 0x000ea80000300800 */
[----:B------:R-:W2:Y:S04]  /*7d980*/  LDL.LU R26, [R1+0x10] ;  /* 0x00001000011a7983 */ /* 0x000ea80000300800 */
[----:B------:R-:W2:Y:S04]  /*7d990*/  LDL.LU R27, [R1+0x14] ;  /* 0x00001400011b7983 */ /* 0x000ea80000300800 */
[----:B------:R-:W3:Y:S04]  /*7d9a0*/  LDL.LU R20, [R1+0x28] ;  /* 0x0000280001147983 */ /* 0x000ee80000300800 */
[----:B------:R-:W3:Y:S04]  /*7d9b0*/  LDL.LU R21, [R1+0x2c] ;  /* 0x00002c0001157983 */ /* 0x000ee80000300800 */
[----:B------:R-:W3:Y:S04]  /*7d9c0*/  LDL.LU R22, [R1+0x18] ;  /* 0x0000180001167983 */ /* 0x000ee80000300800 */
[----:B------:R-:W3:Y:S04]  /*7d9d0*/  LDL.LU R23, [R1+0x1c] ;  /* 0x00001c0001177983 */ /* 0x000ee80000300800 */
[----:B------:R-:W1:Y:S02]  /*7d9e0*/  S2R R28, SR_TID.X ;  /* 0x00000000001c7919 */ /* 0x000e640000002100 */
[C---:B-1----:R-:W-:Y:S01]  /*7d9f0*/  IMAD.SHL.U32 R0, R28.reuse, 0x200, RZ ;  /* 0x000002001c007824 */ /* 0x042fe200078e00ff */
[----:B------:R-:W-:-:S04]  /*7da00*/  SHF.L.U32 R2, R28, 0x5, RZ ;  /* 0x000000051c027819 */ /* 0x000fc800000006ff */
[----:B------:R-:W-:-:S04]  /*7da10*/  LOP3.LUT R0, R0, 0x3000, RZ, 0xc0, !PT ;  /* 0x0000300000007812 */ /* 0x000fc800078ec0ff */
[----:B------:R-:W-:Y:S01]  /*7da20*/  LOP3.LUT R0, R0, 0x60, R2, 0xf8, !PT ;  /* 0x0000006000007812 */ /* 0x000fe200078ef802 */
[----:B------:R-:W-:-:S05]  /*7da30*/  IMAD.SHL.U32 R2, R28, 0x4, RZ ;  /* 0x000000041c027824 */ /* 0x000fca00078e00ff */
[----:B------:R-:W-:Y:S01]  /*7da40*/  LOP3.LUT R0, R0, 0x170, R2, 0x78, !PT ;  /* 0x0000017000007812 */ /* 0x000fe200078e7802 */
[----:B------:R-:W-:-:S05]  /*7da50*/  IMAD.SHL.U32 R2, R28, 0x40, RZ ;  /* 0x000000401c027824 */ /* 0x000fca00078e00ff */
[----:B------:R-:W-:-:S04]  /*7da60*/  LOP3.LUT R2, R2, 0x800, RZ, 0xc0, !PT ;  /* 0x0000080002027812 */ /* 0x000fc800078ec0ff */
[----:B------:R-:W-:Y:S01]  /*7da70*/  IADD3 R0, R2, R0, RZ ;  /* 0x0000000002007210 */ /* 0x000fe20007ffe0ff */
[----:B------:R-:W-:Y:S01]  /*7da80*/  BAR.SYNC.DEFER_BLOCKING 0x0 ;  /* 0x0000000000007b1d */ /* 0x000fe20000010000 */
[C---:B------:R-:W-:Y:S01]  /*7da90*/  IMAD.SHL.U32 R2, R28.reuse, 0x800, RZ ;  /* 0x000008001c027824 */ /* 0x040fe200078e00ff */
[----:B------:R-:W-:-:S04]  /*7daa0*/  LOP3.LUT R3, R28, 0x7f, RZ, 0xc0, !PT ;  /* 0x0000007f1c037812 */ /* 0x000fc800078ec0ff */
[----:B------:R-:W-:-:S05]  /*7dab0*/  LOP3.LUT R2, R2, 0x3000, RZ, 0xc0, !PT ;  /* 0x0000300002027812 */ /* 0x000fca00078ec0ff */
[----:B------:R-:W-:-:S05]  /*7dac0*/  IMAD R2, R3, 0x10, R2 ;  /* 0x0000001003027824 */ /* 0x000fca00078e0202 */
[C---:B------:R-:W-:Y:S02]  /*7dad0*/  LOP3.LUT R3, R2.reuse, 0x40, RZ, 0x3c, !PT ;  /* 0x0000004002037812 */ /* 0x040fe400078e3cff */
[----:B------:R-:W-:Y:S01]  /*7dae0*/  LOP3.LUT R252, R2, 0x60, RZ, 0x3c, !PT ;  /* 0x0000006002fc7812 */ /* 0x000fe200078e3cff */
[----:B---3--:R1:W-:Y:S02]  /*7daf0*/  STS.128 [R0+0x80], R20 ;  /* 0x0000801400007388 */ /* 0x0083e40000000c00 */
[----:B-1---5:R-:W-:Y:S01]  /*7db00*/  IMAD.MOV.U32 R20, RZ, RZ, R244 ;  /* 0x000000ffff147224 */ /* 0x022fe200078e00f4 */
[----:B------:R-:W-:Y:S01]  /*7db10*/  MOV R22, R240 ;  /* 0x000000f000167202 */ /* 0x000fe20000000f00 */
[----:B------:R-:W-:Y:S02]  /*7db20*/  IMAD.MOV.U32 R21, RZ, RZ, R245 ;  /* 0x000000ffff157224 */ /* 0x000fe400078e00f5 */
[----:B------:R-:W-:-:S05]  /*7db30*/  IMAD.MOV.U32 R23, RZ, RZ, R241 ;  /* 0x000000ffff177224 */ /* 0x000fca00078e00f1 */
[----:B------:R1:W-:Y:S01]  /*7db40*/  STS.128 [R0+0x200], R20 ;  /* 0x0002001400007388 */ /* 0x0003e20000000c00 */
[----:B------:R-:W-:Y:S01]  /*7db50*/  IMAD.MOV.U32 R240, RZ, RZ, R246 ;  /* 0x000000fffff07224 */ /* 0x000fe200078e00f6 */
[----:B------:R-:W-:Y:S02]  /*7db60*/  MOV R241, R247 ;  /* 0x000000f700f17202 */ /* 0x000fe40000000f00 */
[----:B--2---:R-:W-:Y:S01]  /*7db70*/  STS.128 [R0], R24 ;  /* 0x0000001800007388 */ /* 0x004fe20000000c00 */
[----:B-1----:R-:W-:Y:S01]  /*7db80*/  IMAD.MOV.U32 R20, RZ, RZ, R204 ;  /* 0x000000ffff147224 */ /* 0x002fe200078e00cc */
[----:B------:R-:W-:Y:S01]  /*7db90*/  MOV R22, R208 ;  /* 0x000000d000167202 */ /* 0x000fe20000000f00 */
[----:B------:R-:W-:Y:S02]  /*7dba0*/  IMAD.MOV.U32 R21, RZ, RZ, R205 ;  /* 0x000000ffff157224 */ /* 0x000fe400078e00cd */
[----:B------:R-:W-:Y:S01]  /*7dbb0*/  IMAD.MOV.U32 R23, RZ, RZ, R209 ;  /* 0x000000ffff177224 */ /* 0x000fe200078e00d1 */
[----:B------:R-:W-:Y:S01]  /*7dbc0*/  MOV R209, R207 ;  /* 0x000000cf00d17202 */ /* 0x000fe20000000f00 */
[----:B------:R-:W-:-:S03]  /*7dbd0*/  IMAD.MOV.U32 R208, RZ, RZ, R206 ;  /* 0x000000ffffd07224 */ /* 0x000fc600078e00ce */
[----:B------:R1:W-:Y:S04]  /*7dbe0*/  STS.128 [R0+0x400], R20 ;  /* 0x0004001400007388 */ /* 0x0003e80000000c00 */
[----:B------:R-:W-:Y:S04]  /*7dbf0*/  STS.128 [R0+0x280], R240 ;  /* 0x000280f000007388 */ /* 0x000fe80000000c00 */
[----:B------:R-:W-:Y:S01]  /*7dc00*/  STS.128 [R0+0x480], R208 ;  /* 0x000480d000007388 */ /* 0x000fe20000000c00 */
[----:B-1----:R-:W-:Y:S01]  /*7dc10*/  MOV R22, R172 ;  /* 0x000000ac00167202 */ /* 0x002fe20000000f00 */
[----:B------:R-:W-:Y:S01]  /*7dc20*/  IMAD.MOV.U32 R23, RZ, RZ, R173 ;  /* 0x000000ffff177224 */ /* 0x000fe200078e00ad */
[----:B------:R-:W-:Y:S01]  /*7dc30*/  MOV R173, R235 ;  /* 0x000000eb00ad7202 */ /* 0x000fe20000000f00 */
[----:B------:R-:W-:-:S02]  /*7dc40*/  IMAD.MOV.U32 R20, RZ, RZ, R232 ;  /* 0x000000ffff147224 */ /* 0x000fc400078e00e8 */
[----:B------:R-:W-:Y:S02]  /*7dc50*/  IMAD.MOV.U32 R21, RZ, RZ, R233 ;  /* 0x000000ffff157224 */ /* 0x000fe400078e00e9 */
[----:B------:R-:W-:-:S03]  /*7dc60*/  IMAD.MOV.U32 R172, RZ, RZ, R234 ;  /* 0x000000ffffac7224 */ /* 0x000fc600078e00ea */
[----:B------:R-:W-:Y:S04]  /*7dc70*/  STS.128 [R0+0x600], R20 ;  /* 0x0006001400007388 */ /* 0x000fe80000000c00 */
[----:B------:R-:W-:Y:S04]  /*7dc80*/  STS.128 [R0+0x680], R172 ;  /* 0x000680ac00007388 */ /* 0x000fe80000000c00 */
[----:B------:R-:W-:Y:S06]  /*7dc90*/  BAR.SYNC.DEFER_BLOCKING 0x0 ;  /* 0x0000000000007b1d */ /* 0x000fec0000010000 */
[----:B------:R-:W1:Y:S04]  /*7dca0*/  LDS.128 R28, [R2] ;  /* 0x00000000021c7984 */ /* 0x000e680000000c00 */
[----:B------:R-:W2:Y:S01]  /*7dcb0*/  LDS.128 R24, [R2+0x800] ;  /* 0x0008000002187984 */ /* 0x000ea20000000c00 */
[----:B------:R-:W-:-:S05]  /*7dcc0*/  LOP3.LUT R204, R2, 0x20, RZ, 0x3c, !PT ;  /* 0x0000002002cc7812 */ /* 0x000fca00078e3cff */
[----:B------:R-:W3:Y:S04]  /*7dcd0*/  LDS.128 R32, [R204] ;  /* 0x00000000cc207984 */ /* 0x000ee80000000c00 */
[----:B-1----:R-:W-:Y:S04]  /*7dce0*/  STL.64 [R1+0x40], R28 ;  /* 0x0000401c01007387 */ /* 0x002fe80000100a00 */
[----:B------:R-:W-:Y:S04]  /*7dcf0*/  STL.64 [R1+0x48], R30 ;  /* 0x0000481e01007387 */ /* 0x000fe80000100a00 */
[----:B------:R-:W1:Y:S04]  /*7dd00*/  LDS.128 R28, [R204+0x800] ;  /* 0x00080000cc1c7984 */ /* 0x000e680000000c00 */
[----:B--2---:R-:W-:Y:S04]  /*7dd10*/  STL.64 [R1+0xc0], R24 ;  /* 0x0000c01801007387 */ /* 0x004fe80000100a00 */
[----:B------:R-:W-:Y:S04]  /*7dd20*/  STL.64 [R1+0xc8], R26 ;  /* 0x0000c81a01007387 */ /* 0x000fe80000100a00 */
[----:B------:R-:W2:Y:S04]  /*7dd30*/  LDS.128 R24, [R3] ;  /* 0x0000000003187984 */ /* 0x000ea80000000c00 */
[----:B---3--:R-:W-:Y:S04]  /*7dd40*/  STL.64 [R1+0x60], R32 ;  /* 0x0000602001007387 */ /* 0x008fe80000100a00 */
[----:B------:R-:W-:Y:S04]  /*7dd50*/  STL.64 [R1+0x68], R34 ;  /* 0x0000682201007387 */ /* 0x000fe80000100a00 */
[----:B------:R-:W3:Y:S04]  /*7dd60*/  LDS.128 R32, [R3+0x800] ;  /* 0x0008000003207984 */ /* 0x000ee80000000c00 */
[----:B-1----:R-:W-:Y:S04]  /*7dd70*/  STL.64 [R1+0xe0], R28 ;  /* 0x0000e01c01007387 */ /* 0x002fe80000100a00 */
[----:B------:R-:W-:Y:S04]  /*7dd80*/  STL.64 [R1+0xe8], R30 ;  /* 0x0000e81e01007387 */ /* 0x000fe80000100a00 */
[----:B------:R-:W1:Y:S04]  /*7dd90*/  LDS.128 R28, [R252] ;  /* 0x00000000fc1c7984 */ /* 0x000e680000000c00 */
[----:B--2---:R-:W-:Y:S04]  /*7dda0*/  STL.64 [R1+0x80], R24 ;  /* 0x0000801801007387 */ /* 0x004fe80000100a00 */
[----:B------:R-:W-:Y:S04]  /*7ddb0*/  STL.64 [R1+0x88], R26 ;  /* 0x0000881a01007387 */ /* 0x000fe80000100a00 */
[----:B------:R-:W2:Y:S01]  /*7ddc0*/  LDS.128 R24, [R252+0x800] ;  /* 0x00080000fc187984 */ /* 0x000ea20000000c00 */
[----:B------:R-:W-:Y:S01]  /*7ddd0*/  MOV R20, R168 ;  /* 0x000000a800147202 */ /* 0x000fe20000000f00 */
[----:B------:R-:W-:Y:S01]  /*7dde0*/  IMAD.MOV.U32 R21, RZ, RZ, R169 ;  /* 0x000000ffff157224 */ /* 0x000fe200078e00a9 */
[----:B------:R-:W-:Y:S01]  /*7ddf0*/  MOV R23, R161 ;  /* 0x000000a100177202 */ /* 0x000fe20000000f00 */
[----:B------:R-:W-:Y:S01]  /*7de00*/  IMAD.MOV.U32 R22, RZ, RZ, R160 ;  /* 0x000000ffff167224 */ /* 0x000fe200078e00a0 */
[----:B------:R-:W-:Y:S01]  /*7de10*/  BAR.SYNC.DEFER_BLOCKING 0x0 ;  /* 0x0000000000007b1d */ /* 0x000fe20000010000 */
[----:B------:R-:W-:-:S02]  /*7de20*/  IMAD.MOV.U32 R160, RZ, RZ, R170 ;  /* 0x000000ffffa07224 */ /* 0x000fc400078e00aa */
[----:B------:R-:W-:-:S03]  /*7de30*/  IMAD.MOV.U32 R161, RZ, RZ, R171 ;  /* 0x000000ffffa17224 */ /* 0x000fc600078e00ab */
[----:B------:R4:W-:Y:S02]  /*7de40*/  STS.128 [R0], R20 ;  /* 0x0000001400007388 */ /* 0x0009e40000000c00 */
[----:B----4-:R-:W-:Y:S01]  /*7de50*/  MOV R20, R156 ;  /* 0x0000009c00147202 */ /* 0x010fe20000000f00 */
[----:B------:R-:W-:Y:S01]  /*7de60*/  IMAD.MOV.U32 R21, RZ, RZ, R157 ;  /* 0x000000ffff157224 */ /* 0x000fe200078e009d */
[----:B------:R-:W-:Y:S01]  /*7de70*/  MOV R23, R153 ;  /* 0x0000009900177202 */ /* 0x000fe20000000f00 */
[----:B------:R-:W-:-:S05]  /*7de80*/  IMAD.MOV.U32 R22, RZ, RZ, R152 ;  /* 0x000000ffff167224 */ /* 0x000fca00078e0098 */
[----:B------:R4:W-:Y:S01]  /*7de90*/  STS.128 [R0+0x200], R20 ;  /* 0x0002001400007388 */ /* 0x0009e20000000c00 */
[----:B------:R-:W-:Y:S02]  /*7dea0*/  IMAD.MOV.U32 R152, RZ, RZ, R158 ;  /* 0x000000ffff987224 */ /* 0x000fe400078e009e */
[----:B------:R-:W-:Y:S02]  /*7deb0*/  IMAD.MOV.U32 R153, RZ, RZ, R159 ;  /* 0x000000ffff997224 */ /* 0x000fe400078e009f */
[----:B----4-:R-:W-:Y:S01]  /*7dec0*/  IMAD.MOV.U32 R22, RZ, RZ, R4 ;  /* 0x000000ffff167224 */ /* 0x010fe200078e0004 */
        /* <DEDUP_REMOVED lines=8> */
[----:B----4-:R-:W-:Y:S01]  /*7df50*/  IMAD.MOV.U32 R6, RZ, RZ, R16 ;  /* 0x000000ffff067224 */ /* 0x010fe200078e0010 */
[----:B------:R-:W-:Y:S01]  /*7df60*/  MOV R7, R17 ;  /* 0x0000001100077202 */ /* 0x000fe20000000f00 */
[----:B------:R-:W-:Y:S01]  /*7df70*/  IMAD.MOV.U32 R5, RZ, RZ, R13 ;  /* 0x000000ffff057224 */ /* 0x000fe200078e000d */
[----:B------:R-:W-:Y:S01]  /*7df80*/  MOV R4, R12 ;  /* 0x0000000c00047202 */ /* 0x000fe20000000f00 */
[----:B------:R-:W-:-:S02]  /*7df90*/  IMAD.MOV.U32 R16, RZ, RZ, R14 ;  /* 0x000000ffff107224 */ /* 0x000fc400078e000e */
[----:B------:R-:W-:Y:S01]  /*7dfa0*/  IMAD.MOV.U32 R17, RZ, RZ, R15 ;  /* 0x000000ffff117224 */ /* 0x000fe200078e000f */
[----:B------:R-:W-:Y:S04]  /*7dfb0*/  STS.128 [R0+0x400], R20 ;  /* 0x0004001400007388 */ /* 0x000fe80000000c00 */
[----:B------:R-:W-:Y:S04]  /*7dfc0*/  STS.128 [R0+0x600], R4 ;  /* 0x0006000400007388 */ /* 0x000fe80000000c00 */
[----:B------:R-:W-:Y:S04]  /*7dfd0*/  STS.128 [R0+0x680], R16 ;  /* 0x0006801000007388 */ /* 0x000fe80000000c00 */
[----:B------:R-:W-:Y:S06]  /*7dfe0*/  BAR.SYNC.DEFER_BLOCKING 0x0 ;  /* 0x0000000000007b1d */ /* 0x000fec0000010000 */
[----:B------:R-:W4:Y:S04]  /*7dff0*/  LDS.128 R12, [R2] ;  /* 0x00000000020c7984 */ /* 0x000f280000000c00 */
[----:B------:R-:W4:Y:S04]  /*7e000*/  LDS.128 R4, [R2+0x800] ;  /* 0x0008000002047984 */ /* 0x000f280000000c00 */
[----:B---3--:R-:W-:Y:S04]  /*7e010*/  STL.64 [R1+0xf0], R32 ;  /* 0x0000f02001007387 */ /* 0x008fe80000100a00 */
[----:B------:R-:W-:Y:S04]  /*7e020*/  STL.64 [R1+0xf8], R34 ;  /* 0x0000f82201007387 */ /* 0x000fe80000100a00 */
[----:B-1----:R-:W-:Y:S04]  /*7e030*/  STL.64 [R1+0xa0], R28 ;  /* 0x0000a01c01007387 */ /* 0x002fe80000100a00 */
[----:B------:R-:W-:Y:S04]  /*7e040*/  STL.64 [R1+0xa8], R30 ;  /* 0x0000a81e01007387 */ /* 0x000fe80000100a00 */
[----:B--2---:R-:W-:Y:S04]  /*7e050*/  STL.64 [R1+0x100], R24 ;  /* 0x0001001801007387 */ /* 0x004fe80000100a00 */
[----:B------:R-:W-:Y:S04]  /*7e060*/  STL.64 [R1+0x108], R26 ;  /* 0x0001081a01007387 */ /* 0x000fe80000100a00 */
[----:B------:R-:W2:Y:S04]  /*7e070*/  LDL.LU R8, [R1+0x560] ;  /* 0x0005600001087983 */ /* 0x000ea80000300800 */
[----:B------:R-:W2:Y:S04]  /*7e080*/  LDL.LU R9, [R1+0x564] ;  /* 0x0005640001097983 */ /* 0x000ea80000300800 */
[----:B------:R-:W2:Y:S04]  /*7e090*/  LDL.LU R10, [R1+0x5a0] ;  /* 0x0005a000010a7983 */ /* 0x000ea80000300800 */
[----:B------:R-:W2:Y:S04]  /*7e0a0*/  LDL.LU R11, [R1+0x5a4] ;  /* 0x0005a400010b7983 */ /* 0x000ea80000300800 */
[----:B------:R-:W1:Y:S04]  /*7e0b0*/  LDS.128 R16, [R204] ;  /* 0x00000000cc107984 */ /* 0x000e680000000c00 */
[----:B----4-:R-:W-:Y:S04]  /*7e0c0*/  STL.64 [R1+0x10], R12 ;  /* 0x0000100c01007387 */ /* 0x010fe80000100a00 */
[----:B------:R-:W-:Y:S04]  /*7e0d0*/  STL.64 [R1+0x18], R14 ;  /* 0x0000180e01007387 */ /* 0x000fe80000100a00 */
[----:B------:R-:W3:Y:S04]  /*7e0e0*/  LDS.128 R12, [R204+0x800] ;  /* 0x00080000cc0c7984 */ /* 0x000ee80000000c00 */
[----:B------:R-:W-:Y:S04]  /*7e0f0*/  STL.64 [R1+0x70], R4 ;  /* 0x0000700401007387 */ /* 0x000fe80000100a00 */
[----:B------:R-:W-:Y:S04]  /*7e100*/  STL.64 [R1+0x78], R6 ;  /* 0x0000780601007387 */ /* 0x000fe80000100a00 */
[----:B------:R-:W4:Y:S04]  /*7e110*/  LDS.128 R4, [R3] ;  /* 0x0000000003047984 */ /* 0x000f280000000c00 */
[----:B-1----:R-:W-:Y:S04]  /*7e120*/  STL.64 [R1+0x20], R16 ;  /* 0x0000201001007387 */ /* 0x002fe80000100a00 */
[----:B------:R-:W-:Y:S04]  /*7e130*/  STL.64 [R1+0x28], R18 ;  /* 0x0000281201007387 */ /* 0x000fe80000100a00 */
[----:B------:R-:W1:Y:S04]  /*7e140*/  LDS.128 R16, [R3+0x800] ;  /* 0x0008000003107984 */ /* 0x000e680000000c00 */
[----:B---3--:R-:W-:Y:S04]  /*7e150*/  STL.64 [R1+0x90], R12 ;  /* 0x0000900c01007387 */ /* 0x008fe80000100a00 */
[----:B------:R-:W-:Y:S04]  /*7e160*/  STL.64 [R1+0x98], R14 ;  /* 0x0000980e01007387 */ /* 0x000fe80000100a00 */
[----:B------:R-:W3:Y:S04]  /*7e170*/  LDS.128 R12, [R252] ;  /* 0x00000000fc0c7984 */ /* 0x000ee80000000c00 */
[----:B----4-:R-:W-:Y:S04]  /*7e180*/  STL.64 [R1+0x30], R4 ;  /* 0x0000300401007387 */ /* 0x010fe80000100a00 */
[----:B------:R-:W-:Y:S04]  /*7e190*/  STL.64 [R1+0x38], R6 ;  /* 0x0000380601007387 */ /* 0x000fe80000100a00 */
[----:B------:R-:W4:Y:S04]  /*7e1a0*/  LDS.128 R4, [R252+0x800] ;  /* 0x00080000fc047984 */ /* 0x000f280000000c00 */
[----:B------:R-:W-:Y:S06]  /*7e1b0*/  BAR.SYNC.DEFER_BLOCKING 0x0 ;  /* 0x0000000000007b1d */ /* 0x000fec0000010000 */
[----:B-1----:R-:W-:Y:S04]  /*7e1c0*/  STL.64 [R1+0xb0], R16 ;  /* 0x0000b01001007387 */ /* 0x002fe80000100a00 */
[----:B------:R-:W-:Y:S04]  /*7e1d0*/  STL.64 [R1+0xb8], R18 ;  /* 0x0000b81201007387 */ /* 0x000fe80000100a00 */
[----:B---3--:R-:W-:Y:S04]  /*7e1e0*/  STL.64 [R1+0x50], R12 ;  /* 0x0000500c01007387 */ /* 0x008fe80000100a00 */
[----:B------:R-:W-:Y:S04]  /*7e1f0*/  STL.64 [R1+0x58], R14 ;  /* 0x0000580e01007387 */ /* 0x000fe80000100a00 */
[----:B----4-:R1:W-:Y:S04]  /*7e200*/  STL.64 [R1+0xd0], R4 ;  /* 0x0000d00401007387 */ /* 0x0103e80000100a00 */
[----:B------:R3:W-:Y:S04]  /*7e210*/  STL.64 [R1+0xd8], R6 ;  /* 0x0000d80601007387 */ /* 0x0007e80000100a00 */
[----:B-1----:R-:W4:Y:S04]  /*7e220*/  LDL.LU R4, [R1+0x568] ;  /* 0x0005680001047983 */ /* 0x002f280000300800 */
[----:B------:R-:W4:Y:S04]  /*7e230*/  LDL.LU R5, [R1+0x56c] ;  /* 0x00056c0001057983 */ /* 0x000f280000300800 */
[----:B---3--:R-:W4:Y:S04]  /*7e240*/  LDL.LU R6, [R1+0x5a8] ;  /* 0x0005a80001067983 */ /* 0x008f280000300800 */
[----:B------:R-:W4:Y:S04]  /*7e250*/  LDL.LU R7, [R1+0x5ac] ;  /* 0x0005ac0001077983 */ /* 0x000f280000300800 */
[----:B----4-:R1:W-:Y:S04]  /*7e260*/  STS.128 [R0+0x80], R4 ;  /* 0x0000800400007388 */ /* 0x0103e80000000c00 */
[----:B-1----:R-:W3:Y:S04]  /*7e270*/  LDL.LU R4, [R1] ;  /* 0x0000000001047983 */ /* 0x002ee80000300800 */
[----:B------:R-:W3:Y:S01]  /*7e280*/  LDL.LU R5, [R1+0x4] ;  /* 0x0000040001057983 */ /* 0x000ee20000300800 */
[----:B------:R-:W-:Y:S01]  /*7e290*/  MOV R6, R248 ;  /* 0x000000f800067202 */ /* 0x000fe20000000f00 */
[----:B------:R-:W-:-:S02]  /*7e2a0*/  IMAD.MOV.U32 R7, RZ, RZ, R249 ;  /* 0x000000ffff077224 */ /* 0x000fc400078e00f9 */
[----:B------:R-:W4:Y:S04]  /*7e2b0*/  LDL.LU R248, [R1+0x8] ;  /* 0x0000080001f87983 */ /* 0x000f280000300800 */
[----:B------:R-:W4:Y:S04]  /*7e2c0*/  LDL.LU R249, [R1+0xc] ;  /* 0x00000c0001f97983 */ /* 0x000f280000300800 */
[----:B--2---:R-:W-:Y:S04]  /*7e2d0*/  STS.128 [R0], R8 ;  /* 0x0000000800007388 */ /* 0x004fe80000000c00 */
[----:B---3--:R1:W-:Y:S02]  /*7e2e0*/  STS.128 [R0+0x200], R4 ;  /* 0x0002000400007388 */ /* 0x0083e40000000c00 */
[----:B-1----:R-:W-:Y:S01]  /*7e2f0*/  IMAD.MOV.U32 R4, RZ, RZ, R212 ;  /* 0x000000ffff047224 */ /* 0x002fe200078e00d4 */
[----:B------:R-:W-:Y:S01]  /*7e300*/  MOV R5, R213 ;  /* 0x000000d500057202 */ /* 0x000fe20000000f00 */
[----:B------:R-:W-:-:S02]  /*7e310*/  IMAD.MOV.U32 R6, RZ, RZ, R216 ;  /* 0x000000ffff067224 */ /* 0x000fc400078e00d8 */
[----:B------:R-:W-:Y:S01]  /*7e320*/  IMAD.MOV.U32 R7, RZ, RZ, R217 ;  /* 0x000000ffff077224 */ /* 0x000fe200078e00d9 */
[----:B------:R-:W-:Y:S01]  /*7e330*/  MOV R216, R214 ;  /* 0x000000d600d87202 */ /* 0x000fe20000000f00 */
[----:B------:R-:W-:-:S03]  /*7e340*/  IMAD.MOV.U32 R217, RZ, RZ, R215 ;  /* 0x000000ffffd97224 */ /* 0x000fc600078e00d7 */
[----:B------:R1:W-:Y:S04]  /*7e350*/  STS.128 [R0+0x400], R4 ;  /* 0x0004000400007388 */ /* 0x0003e80000000c00 */
[----:B----4-:R-:W-:Y:S04]  /*7e360*/  STS.128 [R0+0x280], R248 ;  /* 0x000280f800007388 */ /* 0x010fe80000000c00 */
[----:B------:R-:W-:Y:S01]  /*7e370*/  STS.128 [R0+0x480], R216 ;  /* 0x000480d800007388 */ /* 0x000fe20000000c00 */
[----:B-1----:R-:W-:Y:S01]  /*7e380*/  IMAD.MOV.U32 R6, RZ, RZ, R80 ;  /* 0x000000ffff067224 */ /* 0x002fe200078e0050 */
[----:B------:R-:W-:Y:S01]  /*7e390*/  MOV R5, R77 ;  /* 0x0000004d00057202 */ /* 0x000fe20000000f00 */
[----:B------:R-:W-:Y:S01]  /*7e3a0*/  IMAD.MOV.U32 R7, RZ, RZ, R81 ;  /* 0x000000ffff077224 */ /* 0x000fe200078e0051 */
[----:B------:R-:W-:Y:S01]  /*7e3b0*/  MOV R80, R78 ;  /* 0x0000004e00507202 */ /* 0x000fe20000000f00 */
[----:B------:R-:W-:-:S02]  /*7e3c0*/  IMAD.MOV.U32 R4, RZ, RZ, R76 ;  /* 0x000000ffff047224 */ /* 0x000fc400078e004c */
[----:B------:R-:W-:-:S03]  /*7e3d0*/  IMAD.MOV.U32 R81, RZ, RZ, R79 ;  /* 0x000000ffff517224 */ /* 0x000fc600078e004f */
[----:B------:R-:W-:Y:S04]  /*7e3e0*/  STS.128 [R0+0x600], R4 ;  /* 0x0006000400007388 */ /* 0x000fe80000000c00 */
[----:B------:R-:W-:Y:S04]  /*7e3f0*/  STS.128 [R0+0x680], R80 ;  /* 0x0006805000007388 */ /* 0x000fe80000000c00 */
[----:B------:R-:W-:Y:S06]  /*7e400*/  BAR.SYNC.DEFER_BLOCKING 0x0 ;  /* 0x0000000000007b1d */ /* 0x000fec0000010000 */
[----:B------:R-:W1:Y:S04]  /*7e410*/  LDS.128 R12, [R2] ;  /* 0x00000000020c7984 */ /* 0x000e680000000c00 */
[----:B------:R-:W2:Y:S04]  /*7e420*/  LDS.128 R8, [R2+0x800] ;  /* 0x0008000002087984 */ /* 0x000ea80000000c00 */
        /* <DEDUP_REMOVED lines=16> */
[----:B------:R-:W-:Y:S01]  /*7e530*/  IMAD.MOV.U32 R4, RZ, RZ, R96 ;  /* 0x000000ffff047224 */ /* 0x000fe200078e0060 */
[----:B------:R-:W-:Y:S01]  /*7e540*/  MOV R5, R97 ;  /* 0x0000006100057202 */ /* 0x000fe20000000f00 */
[----:B------:R-:W-:-:S02]  /*7e550*/  IMAD.MOV.U32 R6, RZ, RZ, R100 ;  /* 0x000000ffff067224 */ /* 0x000fc400078e0064 */
[----:B------:R-:W-:Y:S01]  /*7e560*/  IMAD.MOV.U32 R7, RZ, RZ, R101 ;  /* 0x000000ffff077224 */ /* 0x000fe200078e0065 */
[----:B------:R-:W-:Y:S06]  /*7e570*/  BAR.SYNC.DEFER_BLOCKING 0x0 ;  /* 0x0000000000007b1d */ /* 0x000fec0000010000 */
[----:B---3--:R-:W-:Y:S04]  /*7e580*/  STL.64 [R1+0x210], R16 ;  /* 0x0002101001007387 */ /* 0x008fe80000100a00 */
[----:B------:R-:W-:Y:S04]  /*7e590*/  STL.64 [R1+0x218], R18 ;  /* 0x0002181201007387 */ /* 0x000fe80000100a00 */
[----:B------:R3:W-:Y:S02]  /*7e5a0*/  STS.128 [R0], R4 ;  /* 0x0000000400007388 */ /* 0x0007e40000000c00 */
[----:B---3--:R-:W-:Y:S01]  /*7e5b0*/  IMAD.MOV.U32 R4, RZ, RZ, R112 ;  /* 0x000000ffff047224 */ /* 0x008fe200078e0070 */
[----:B------:R-:W-:Y:S01]  /*7e5c0*/  MOV R5, R113 ;  /* 0x0000007100057202 */ /* 0x000fe20000000f00 */
[----:B------:R-:W-:-:S02]  /*7e5d0*/  IMAD.MOV.U32 R6, RZ, RZ, R116 ;  /* 0x000000ffff067224 */ /* 0x000fc400078e0074 */
[----:B------:R-:W-:-:S05]  /*7e5e0*/  IMAD.MOV.U32 R7, RZ, RZ, R117 ;  /* 0x000000ffff077224 */ /* 0x000fca00078e0075 */
[----:B------:R3:W-:Y:S04]  /*7e5f0*/  STS.128 [R0+0x200], R4 ;  /* 0x0002000400007388 */ /* 0x0007e80000000c00 */
[----:B-1----:R-:W-:Y:S01]  /*7e600*/  STL.64 [R1+0x190], R12 ;  /* 0x0001900c01007387 */ /* 0x002fe20000100a00 */
[----:B---3--:R-:W-:Y:S01]  /*7e610*/  IMAD.MOV.U32 R4, RZ, RZ, R132 ;  /* 0x000000ffff047224 */ /* 0x008fe200078e0084 */
[----:B------:R-:W-:Y:S01]  /*7e620*/  MOV R5, R133 ;  /* 0x0000008500057202 */ /* 0x000fe20000000f00 */
[----:B------:R-:W-:Y:S02]  /*7e630*/  IMAD.MOV.U32 R6, RZ, RZ, R136 ;  /* 0x000000ffff067224 */ /* 0x000fe400078e0088 */
[----:B------:R-:W-:Y:S01]  /*7e640*/  IMAD.MOV.U32 R7, RZ, RZ, R137 ;  /* 0x000000ffff077224 */ /* 0x000fe200078e0089 */
[----:B------:R-:W-:Y:S04]  /*7e650*/  STL.64 [R1+0x198], R14 ;  /* 0x0001980e01007387 */ /* 0x000fe80000100a00 */
[----:B------:R1:W-:Y:S04]  /*7e660*/  STS.128 [R0+0x400], R4 ;  /* 0x0004000400007388 */ /* 0x0003e80000000c00 */
[----:B--2---:R-:W-:Y:S04]  /*7e670*/  STL.64 [R1+0x220], R8 ;  /* 0x0002200801007387 */ /* 0x004fe80000100a00 */
[----:B------:R-:W-:Y:S01]  /*7e680*/  STL.64 [R1+0x228], R10 ;  /* 0x0002280a01007387 */ /* 0x000fe20000100a00 */
[----:B-1----:R-:W-:Y:S01]  /*7e690*/  IMAD.MOV.U32 R4, RZ, RZ, R148 ;  /* 0x000000ffff047224 */ /* 0x002fe200078e0094 */
[----:B------:R-:W-:Y:S01]  /*7e6a0*/  MOV R5, R149 ;  /* 0x0000009500057202 */ /* 0x000fe20000000f00 */
[----:B------:R-:W-:-:S02]  /*7e6b0*/  IMAD.MOV.U32 R6, RZ, RZ, R176 ;  /* 0x000000ffff067224 */ /* 0x000fc400078e00b0 */
[----:B------:R-:W-:-:S05]  /*7e6c0*/  IMAD.MOV.U32 R7, RZ, RZ, R177 ;  /* 0x000000ffff077224 */ /* 0x000fca00078e00b1 */
[----:B------:R1:W-:Y:S04]  /*7e6d0*/  STS.128 [R0+0x600], R4 ;  /* 0x0006000400007388 */ /* 0x0003e80000000c00 */
[----:B-1----:R-:W2:Y:S04]  /*7e6e0*/  LDL.LU R4, [R1+0x660] ;  /* 0x0006600001047983 */ /* 0x002ea80000300800 */
[----:B------:R-:W2:Y:S04]  /*7e6f0*/  LDL.LU R5, [R1+0x664] ;  /* 0x0006640001057983 */ /* 0x000ea80000300800 */
[----:B------:R-:W2:Y:S04]  /*7e700*/  LDL.LU R6, [R1+0x720] ;  /* 0x0007200001067983 */ /* 0x000ea80000300800 */
[----:B------:R-:W2:Y:S01]  /*7e710*/  LDL.LU R7, [R1+0x724] ;  /* 0x0007240001077983 */ /* 0x000ea20000300800 */
[----:B------:R-:W-:Y:S01]  /*7e720*/  MOV R100, R98 ;  /* 0x0000006200647202 */ /* 0x000fe20000000f00 */
[----:B------:R-:W-:Y:S01]  /*7e730*/  IMAD.MOV.U32 R101, RZ, RZ, R99 ;  /* 0x000000ffff657224 */ /* 0x000fe200078e0063 */
[----:B------:R-:W-:Y:S01]  /*7e740*/  MOV R116, R114 ;  /* 0x0000007200747202 */ /* 0x000fe20000000f00 */
[----:B------:R-:W-:Y:S01]  /*7e750*/  IMAD.MOV.U32 R117, RZ, RZ, R115 ;  /* 0x000000ffff757224 */ /* 0x000fe200078e0073 */
[----:B------:R-:W-:Y:S01]  /*7e760*/  MOV R136, R134 ;  /* 0x0000008600887202 */ /* 0x000fe20000000f00 */
[----:B------:R-:W-:Y:S01]  /*7e770*/  IMAD.MOV.U32 R137, RZ, RZ, R135 ;  /* 0x000000ffff897224 */ /* 0x000fe200078e0087 */
[----:B------:R-:W-:Y:S01]  /*7e780*/  MOV R176, R150 ;  /* 0x0000009600b07202 */ /* 0x000fe20000000f00 */
[----:B------:R-:W-:Y:S01]  /*7e790*/  IMAD.MOV.U32 R177, RZ, RZ, R151 ;  /* 0x000000ffffb17224 */ /* 0x000fe200078e0097 */
[----:B------:R-:W-:Y:S04]  /*7e7a0*/  STS.128 [R0+0x80], R100 ;  /* 0x0000806400007388 */ /* 0x000fe80000000c00 */
[----:B------:R-:W-:Y:S04]  /*7e7b0*/  STS.128 [R0+0x280], R116 ;  /* 0x0002807400007388 */ /* 0x000fe80000000c00 */
[----:B------:R-:W-:Y:S04]  /*7e7c0*/  STS.128 [R0+0x480], R136 ;  /* 0x0004808800007388 */ /* 0x000fe80000000c00 */
[----:B------:R-:W-:Y:S04]  /*7e7d0*/  STS.128 [R0+0x680], R176 ;  /* 0x000680b000007388 */ /* 0x000fe80000000c00 */
[----:B------:R-:W-:Y:S06]  /*7e7e0*/  BAR.SYNC.DEFER_BLOCKING 0x0 ;  /* 0x0000000000007b1d */ /* 0x000fec0000010000 */
[----:B------:R-:W1:Y:S04]  /*7e7f0*/  LDS.128 R12, [R2] ;  /* 0x00000000020c7984 */ /* 0x000e680000000c00 */
[----:B------:R-:W3:Y:S04]  /*7e800*/  LDS.128 R8, [R2+0x800] ;  /* 0x0008000002087984 */ /* 0x000ee80000000c00 */
[----:B------:R-:W4:Y:S04]  /*7e810*/  LDS.128 R16, [R204] ;  /* 0x00000000cc107984 */ /* 0x000f280000000c00 */
[----:B-1----:R-:W-:Y:S04]  /*7e820*/  STL.64 [R1], R12 ;  /* 0x0000000c01007387 */ /* 0x002fe80000100a00 */
        /* <DEDUP_REMOVED lines=8> */
[----:B-1----:R-:W-:Y:S04]  /*7e8b0*/  STL.64 [R1+0x180], R12 ;  /* 0x0001800c01007387 */ /* 0x002fe80000100a00 */
[----:B------:R-:W-:Y:S04]  /*7e8c0*/  STL.64 [R1+0x188], R14 ;  /* 0x0001880e01007387 */ /* 0x000fe80000100a00 */
[----:B------:R-:W1:Y:S04]  /*7e8d0*/  LDS.128 R12, [R252] ;  /* 0x00000000fc0c7984 */ /* 0x000e680000000c00 */
[----:B---3--:R-:W-:Y:S04]  /*7e8e0*/  STL.64 [R1+0x120], R8 ;  /* 0x0001200801007387 */ /* 0x008fe80000100a00 */
[----:B------:R-:W-:Y:S04]  /*7e8f0*/  STL.64 [R1+0x128], R10 ;  /* 0x0001280a01007387 */ /* 0x000fe80000100a00 */
[----:B------:R-:W3:Y:S04]  /*7e900*/  LDS.128 R8, [R252+0x800] ;  /* 0x00080000fc087984 */ /* 0x000ee80000000c00 */
[----:B------:R-:W-:Y:S06]  /*7e910*/  BAR.SYNC.DEFER_BLOCKING 0x0 ;  /* 0x0000000000007b1d */ /* 0x000fec0000010000 */
[----:B----4-:R-:W-:Y:S04]  /*7e920*/  STL.64 [R1+0x1a0], R16 ;  /* 0x0001a01001007387 */ /* 0x010fe80000100a00 */
[----:B------:R-:W-:Y:S04]  /*7e930*/  STL.64 [R1+0x1a8], R18 ;  /* 0x0001a81201007387 */ /* 0x000fe80000100a00 */
[----:B-1----:R-:W-:Y:S04]  /*7e940*/  STL.64 [R1+0x140], R12 ;  /* 0x0001400c01007387 */ /* 0x002fe80000100a00 */
[----:B------:R-:W-:Y:S04]  /*7e950*/  STL.64 [R1+0x148], R14 ;  /* 0x0001480e01007387 */ /* 0x000fe80000100a00 */
[----:B---3--:R-:W-:Y:S04]  /*7e960*/  STL.64 [R1+0x1c0], R8 ;  /* 0x0001c00801007387 */ /* 0x008fe80000100a00 */
[----:B------:R-:W-:Y:S04]  /*7e970*/  STL.64 [R1+0x1c8], R10 ;  /* 0x0001c80a01007387 */ /* 0x000fe80000100a00 */
[----:B--2---:R1:W-:Y:S04]  /*7e980*/  STS.128 [R0], R4 ;  /* 0x0000000400007388 */ /* 0x0043e80000000c00 */
        /* <DEDUP_REMOVED lines=8> */
[----:B--2---:R1:W-:Y:S04]  /*7ea10*/  STS.128 [R0+0x80], R4 ;  /* 0x0000800400007388 */ /* 0x0043e80000000c00 */
[----:B-1----:R-:W2:Y:S04]  /*7ea20*/  LDL.LU R4, [R1+0x558] ;  /* 0x0005580001047983 */ /* 0x002ea80000300800 */
[----:B------:R-:W2:Y:S04]  /*7ea30*/  LDL.LU R5, [R1+0x55c] ;  /* 0x00055c0001057983 */ /* 0x000ea80000300800 */
[----:B------:R-:W2:Y:S04]  /*7ea40*/  LDL.LU R6, [R1+0x598] ;  /* 0x0005980001067983 */ /* 0x000ea80000300800 */
[----:B------:R-:W2:Y:S04]  /*7ea50*/  LDL.LU R7, [R1+0x59c] ;  /* 0x00059c0001077983 */ /* 0x000ea80000300800 */
[----:B---3--:R-:W-:Y:S04]  /*7ea60*/  STS.128 [R0+0x200], R8 ;  /* 0x0002000800007388 */ /* 0x008fe80000000c00 */
[----:B--2---:R1:W-:Y:S02]  /*7ea70*/  STS.128 [R0+0x280], R4 ;  /* 0x0002800400007388 */ /* 0x0043e40000000c00 */
[----:B-1----:R-:W-:Y:S01]  /*7ea80*/  IMAD.MOV.U32 R4, RZ, RZ, R220 ;  /* 0x000000ffff047224 */ /* 0x002fe200078e00dc */
[----:B------:R-:W-:Y:S01]  /*7ea90*/  MOV R5, R221 ;  /* 0x000000dd00057202 */ /* 0x000fe20000000f00 */
[----:B------:R-:W-:-:S02]  /*7eaa0*/  IMAD.MOV.U32 R6, RZ, RZ, R224 ;  /* 0x000000ffff067224 */ /* 0x000fc400078e00e0 */
[----:B------:R-:W-:Y:S01]  /*7eab0*/  IMAD.MOV.U32 R7, RZ, RZ, R225 ;  /* 0x000000ffff077224 */ /* 0x000fe200078e00e1 */
[----:B------:R-:W-:Y:S01]  /*7eac0*/  MOV R224, R222 ;  /* 0x000000de00e07202 */ /* 0x000fe20000000f00 */
[----:B------:R-:W-:-:S03]  /*7ead0*/  IMAD.MOV.U32 R225, RZ, RZ, R223 ;  /* 0x000000ffffe17224 */ /* 0x000fc600078e00df */
[----:B------:R1:W-:Y:S04]  /*7eae0*/  STS.128 [R0+0x400], R4 ;  /* 0x0004000400007388 */ /* 0x0003e80000000c00 */
[----:B------:R-:W-:Y:S01]  /*7eaf0*/  STS.128 [R0+0x480], R224 ;  /* 0x000480e000007388 */ /* 0x000fe20000000c00 */
[----:B-1----:R-:W-:Y:S01]  /*7eb00*/  IMAD.MOV.U32 R6, RZ, RZ, R92 ;  /* 0x000000ffff067224 */ /* 0x002fe200078e005c */
[----:B------:R-:W-:Y:S01]  /*7eb10*/  MOV R5, R89 ;  /* 0x0000005900057202 */ /* 0x000fe20000000f00 */
[----:B------:R-:W-:Y:S01]  /*7eb20*/  IMAD.MOV.U32 R7, RZ, RZ, R93 ;  /* 0x000000ffff077224 */ /* 0x000fe200078e005d */
[----:B------:R-:W-:Y:S01]  /*7eb30*/  MOV R92, R90 ;  /* 0x0000005a005c7202 */ /* 0x000fe20000000f00 */
[----:B------:R-:W-:Y:S02]  /*7eb40*/  IMAD.MOV.U32 R4, RZ, RZ, R88 ;  /* 0x000000ffff047224 */ /* 0x000fe400078e0058 */
        /* <DEDUP_REMOVED lines=105> */
[----:B--2---:R1:W-:Y:S04]  /*7f1e0*/  STS.128 [R0+0x280], R4 ;  /* 0x0002800400007388 */ /* 0x0043e80000000c00 */
[----:B-1----:R-:W2:Y:S04]  /*7f1f0*/  LDL.LU R4, [R1+0x7e0] ;  /* 0x0007e00001047983 */ /* 0x002ea80000300800 */
[----:B------:R-:W2:Y:S04]  /*7f200*/  LDL.LU R5, [R1+0x7e4] ;  /* 0x0007e40001057983 */ /* 0x000ea80000300800 */
[----:B------:R-:W2:Y:S04]  /*7f210*/  LDL.LU R6, [R1+0x7d0] ;  /* 0x0007d00001067983 */ /* 0x000ea80000300800 */
[----:B------:R-:W2:Y:S04]  /*7f220*/  LDL.LU R7, [R1+0x7d4] ;  /* 0x0007d40001077983 */ /* 0x000ea80000300800 */
[----:B---3--:R1:W-:Y:S04]  /*7f230*/  STS.128 [R0+0x200], R8 ;  /* 0x0002000800007388 */ /* 0x0083e80000000c00 */
[----:B-1----:R-:W3:Y:S04]  /*7f240*/  LDL.LU R8, [R1+0x7e8] ;  /* 0x0007e80001087983 */ /* 0x002ee80000300800 */
        /* <DEDUP_REMOVED lines=18> */
[----:B--2---:R-:W-:Y:S04]  /*7f370*/  STS.128 [R0+0x680], R4 ;  /* 0x0006800400007388 */ /* 0x004fe80000000c00 */
[----:B------:R-:W-:Y:S06]  /*7f380*/  BAR.SYNC.DEFER_BLOCKING 0x0 ;  /* 0x0000000000007b1d */ /* 0x000fec0000010000 */
[----:B------:R-:W1:Y:S04]  /*7f390*/  LDS.128 R12, [R2] ;  /* 0x00000000020c7984 */ /* 0x000e680000000c00 */
[----:B------:R-:W2:Y:S04]  /*7f3a0*/  LDS.128 R4, [R2+0x800] ;  /* 0x0008000002047984 */ /* 0x000ea80000000c00 */
[----:B------:R-:W4:Y:S04]  /*7f3b0*/  LDS.128 R16, [R204] ;  /* 0x00000000cc107984 */ /* 0x000f280000000c00 */
[----:B-1----:R-:W-:Y:S04]  /*7f3c0*/  STL.64 [R1+0x430], R12 ;  /* 0x0004300c01007387 */ /* 0x002fe80000100a00 */
[----:B------:R-:W-:Y:S04]  /*7f3d0*/  STL.64 [R1+0x438], R14 ;  /* 0x0004380e01007387 */ /* 0x000fe80000100a00 */
[----:B------:R-:W1:Y:S04]  /*7f3e0*/  LDS.128 R12, [R204+0x800] ;  /* 0x00080000cc0c7984 */ /* 0x000e680000000c00 */
[----:B--2---:R-:W-:Y:S04]  /*7f3f0*/  STL.64 [R1+0x530], R4 ;  /* 0x0005300401007387 */ /* 0x004fe80000100a00 */
[----:B------:R-:W-:Y:S04]  /*7f400*/  STL.64 [R1+0x538], R6 ;  /* 0x0005380601007387 */ /* 0x000fe80000100a00 */
[----:B------:R-:W2:Y:S04]  /*7f410*/  LDS.128 R4, [R3] ;  /* 0x0000000003047984 */ /* 0x000ea80000000c00 */
[----:B----4-:R-:W-:Y:S04]  /*7f420*/  STL.64 [R1+0x440], R16 ;  /* 0x0004401001007387 */ /* 0x010fe80000100a00 */
[----:B------:R-:W-:Y:S04]  /*7f430*/  STL.64 [R1+0x448], R18 ;  /* 0x0004481201007387 */ /* 0x000fe80000100a00 */
[----:B------:R-:W4:Y:S04]  /*7f440*/  LDS.128 R16, [R3+0x800] ;  /* 0x0008000003107984 */ /* 0x000f280000000c00 */
[----:B-1----:R-:W-:Y:S04]  /*7f450*/  STL.64 [R1+0x540], R12 ;  /* 0x0005400c01007387 */ /* 0x002fe80000100a00 */
[----:B------:R-:W-:Y:S04]  /*7f460*/  STL.64 [R1+0x548], R14 ;  /* 0x0005480e01007387 */ /* 0x000fe80000100a00 */
[----:B------:R-:W1:Y:S04]  /*7f470*/  LDS.128 R12, [R252] ;  /* 0x00000000fc0c7984 */ /* 0x000e680000000c00 */
[----:B--2---:R-:W-:Y:S04]  /*7f480*/  STL.64 [R1+0x450], R4 ;  /* 0x0004500401007387 */ /* 0x004fe80000100a00 */
[----:B------:R-:W-:Y:S04]  /*7f490*/  STL.64 [R1+0x458], R6 ;  /* 0x0004580601007387 */ /* 0x000fe80000100a00 */
[----:B------:R-:W2:Y:S04]  /*7f4a0*/  LDS.128 R4, [R252+0x800] ;  /* 0x00080000fc047984 */ /* 0x000ea80000000c00 */
[----:B----4-:R-:W-:Y:S04]  /*7f4b0*/  STL.64 [R1+0x490], R16 ;  /* 0x0004901001007387 */ /* 0x010fe80000100a00 */
[----:B------:R-:W-:Y:S04]  /*7f4c0*/  STL.64 [R1+0x498], R18 ;  /* 0x0004981201007387 */ /* 0x000fe80000100a00 */
[----:B------:R-:W-:Y:S06]  /*7f4d0*/  BAR.SYNC.DEFER_BLOCKING 0x0 ;  /* 0x0000000000007b1d */ /* 0x000fec0000010000 */
[----:B-1----:R-:W-:Y:S04]  /*7f4e0*/  STL.64 [R1+0x460], R12 ;  /* 0x0004600c01007387 */ /* 0x002fe80000100a00 */
[----:B------:R-:W-:Y:S04]  /*7f4f0*/  STL.64 [R1+0x468], R14 ;  /* 0x0004680e01007387 */ /* 0x000fe80000100a00 */
[----:B--2---:R1:W-:Y:S04]  /*7f500*/  STL.64 [R1+0x470], R4 ;  /* 0x0004700401007387 */ /* 0x0043e80000100a00 */
[----:B------:R2:W-:Y:S04]  /*7f510*/  STL.64 [R1+0x478], R6 ;  /* 0x0004780601007387 */ /* 0x0005e80000100a00 */
[----:B-1----:R-:W4:Y:S04]  /*7f520*/  LDL.LU R4, [R1+0x698] ;  /* 0x0006980001047983 */ /* 0x002f280000300800 */
[----:B------:R-:W4:Y:S04]  /*7f530*/  LDL.LU R5, [R1+0x69c] ;  /* 0x00069c0001057983 */ /* 0x000f280000300800 */
[----:B--2---:R-:W4:Y:S04]  /*7f540*/  LDL.LU R6, [R1+0x688] ;  /* 0x0006880001067983 */ /* 0x004f280000300800 */
[----:B------:R-:W4:Y:S04]  /*7f550*/  LDL.LU R7, [R1+0x68c] ;  /* 0x00068c0001077983 */ /* 0x000f280000300800 */
[----:B----4-:R1:W-:Y:S04]  /*7f560*/  STS.128 [R0+0x80], R4 ;  /* 0x0000800400007388 */ /* 0x0103e80000000c00 */
[----:B-1----:R-:W2:Y:S04]  /*7f570*/  LDL.LU R4, [R1+0x580] ;  /* 0x0005800001047983 */ /* 0x002ea80000300800 */
[----:B------:R-:W2:Y:S04]  /*7f580*/  LDL.LU R5, [R1+0x584] ;  /* 0x0005840001057983 */ /* 0x000ea80000300800 */
[----:B------:R-:W2:Y:S04]  /*7f590*/  LDL.LU R6, [R1+0x570] ;  /* 0x0005700001067983 */ /* 0x000ea80000300800 */
[----:B------:R-:W2:Y:S04]  /*7f5a0*/  LDL.LU R7, [R1+0x574] ;  /* 0x0005740001077983 */ /* 0x000ea80000300800 */
[----:B---3--:R1:W-:Y:S04]  /*7f5b0*/  STS.128 [R0], R8 ;  /* 0x0000000800007388 */ /* 0x0083e80000000c00 */
        /* <DEDUP_REMOVED lines=25> */
[----:B--2---:R1:W-:Y:S04]  /*7f750*/  STS.128 [R0+0x680], R4 ;  /* 0x0006800400007388 */ /* 0x0043e80000000c00 */
[----:B------:R-:W-:Y:S06]  /*7f760*/  BAR.SYNC.DEFER_BLOCKING 0x0 ;  /* 0x0000000000007b1d */ /* 0x000fec0000010000 */
[----:B-1----:R-:W2:Y:S04]  /*7f770*/  LDL.LU R4, [R1+0x900] ;  /* 0x0009000001047983 */ /* 0x002ea80000300800 */
[----:B------:R-:W2:Y:S04]  /*7f780*/  LDL.LU R5, [R1+0x904] ;  /* 0x0009040001057983 */ /* 0x000ea80000300800 */
[----:B------:R-:W2:Y:S04]  /*7f790*/  LDL.LU R6, [R1+0x8f0] ;  /* 0x0008f00001067983 */ /* 0x000ea80000300800 */
[----:B------:R-:W2:Y:S04]  /*7f7a0*/  LDL.LU R7, [R1+0x8f4] ;  /* 0x0008f40001077983 */ /* 0x000ea80000300800 */
[----:B------:R-:W1:Y:S04]  /*7f7b0*/  LDS.128 R12, [R2] ;  /* 0x00000000020c7984 */ /* 0x000e680000000c00 */
[----:B------:R-:W3:Y:S04]  /*7f7c0*/  LDS.128 R8, [R2+0x800] ;  /* 0x0008000002087984 */ /* 0x000ee80000000c00 */
[----:B------:R-:W4:Y:S04]  /*7f7d0*/  LDS.128 R16, [R204] ;  /* 0x00000000cc107984 */ /* 0x000f280000000c00 */
[----:B------:R-:W-:Y:S04]  /*7f7e0*/  LDS.128 R244, [R3+0x800] ;  /* 0x0008000003f47984 */ /* 0x000fe80000000c00 */
[----:B------:R-:W-:Y:S04]  /*7f7f0*/  LDS.128 R240, [R252] ;  /* 0x00000000fcf07984 */ /* 0x000fe80000000c00 */
[----:B------:R-:W-:Y:S04]  /*7f800*/  LDS.128 R236, [R252+0x800] ;  /* 0x00080000fcec7984 */ /* 0x000fe80000000c00 */
[----:B-1----:R-:W-:Y:S04]  /*7f810*/  STL.64 [R1+0x200], R12 ;  /* 0x0002000c01007387 */ /* 0x002fe80000100a00 */
[----:B------:R-:W-:Y:S04]  /*7f820*/  STL.64 [R1+0x208], R14 ;  /* 0x0002080e01007387 */ /* 0x000fe80000100a00 */
[----:B------:R-:W1:Y:S04]  /*7f830*/  LDS.128 R12, [R204+0x800] ;  /* 0x00080000cc0c7984 */ /* 0x000e680000000c00 */
[----:B---3--:R-:W-:Y:S04]  /*7f840*/  STL.64 [R1+0x420], R8 ;  /* 0x0004200801007387 */ /* 0x008fe80000100a00 */
[----:B------:R-:W-:Y:S04]  /*7f850*/  STL.64 [R1+0x428], R10 ;  /* 0x0004280a01007387 */ /* 0x000fe80000100a00 */
[----:B------:R-:W3:Y:S04]  /*7f860*/  LDS.128 R8, [R3] ;  /* 0x0000000003087984 */ /* 0x000ee80000000c00 */
[----:B------:R-:W-:Y:S06]  /*7f870*/  BAR.SYNC.DEFER_BLOCKING 0x0 ;  /* 0x0000000000007b1d */ /* 0x000fec0000010000 */
[----:B----4-:R-:W-:Y:S04]  /*7f880*/  STL.64 [R1+0x360], R16 ;  /* 0x0003601001007387 */ /* 0x010fe80000100a00 */
[----:B------:R-:W-:Y:S04]  /*7f890*/  STL.64 [R1+0x368], R18 ;  /* 0x0003681201007387 */ /* 0x000fe80000100a00 */
[----:B-1----:R-:W-:Y:S04]  /*7f8a0*/  STL.64 [R1+0x1f0], R12 ;  /* 0x0001f00c01007387 */ /* 0x002fe80000100a00 */
[----:B------:R-:W-:Y:S04]  /*7f8b0*/  STL.64 [R1+0x1f8], R14 ;  /* 0x0001f80e01007387 */ /* 0x000fe80000100a00 */
[----:B------:R-:W-:Y:S04]  /*7f8c0*/  STL [R1+0x2180], R244 ;  /* 0x002180f401007387 */ /* 0x000fe80000100800 */
[----:B---3--:R-:W-:Y:S04]  /*7f8d0*/  STL.64 [R1+0x1e0], R8 ;  /* 0x0001e00801007387 */ /* 0x008fe80000100a00 */
        /* <DEDUP_REMOVED lines=42> */
[----:B------:R-:W4:Y:S04]  /*7fb80*/  LDL.LU R16, [R1+0x650] ;  /* 0x0006500001107983 */ /* 0x000f280000300800 */
[----:B------:R-:W4:Y:S04]  /*7fb90*/  LDL.LU R17, [R1+0x654] ;  /* 0x0006540001117983 */ /* 0x000f280000300800 */
[----:B------:R-:W4:Y:S04]  /*7fba0*/  LDL.LU R18, [R1+0x640] ;  /* 0x0006400001127983 */ /* 0x000f280000300800 */
[----:B------:R-:W4:Y:S04]  /*7fbb0*/  LDL.LU R19, [R1+0x644] ;  /* 0x0006440001137983 */ /* 0x000f280000300800 */
[----:B---3--:R-:W-:Y:S04]  /*7fbc0*/  STS.128 [R0+0x480], R8 ;  /* 0x0004800800007388 */ /* 0x008fe80000000c00 */
[----:B--2---:R-:W-:Y:S04]  /*7fbd0*/  STS.128 [R0+0x680], R4 ;  /* 0x0006800400007388 */ /* 0x004fe80000000c00 */
[----:B------:R-:W-:Y:S06]  /*7fbe0*/  BAR.SYNC.DEFER_BLOCKING 0x0 ;  /* 0x0000000000007b1d */ /* 0x000fec0000010000 */
[----:B------:R-:W1:Y:S04]  /*7fbf0*/  LDS.128 R232, [R2] ;  /* 0x0000000002e87984 */ /* 0x000e680000000c00 */
[----:B------:R-:W-:Y:S04]  /*7fc00*/  LDS.128 R228, [R2+0x800] ;  /* 0x0008000002e47984 */ /* 0x000fe80000000c00 */
[----:B------:R-:W-:Y:S04]  /*7fc10*/  LDS.128 R224, [R204] ;  /* 0x00000000cce07984 */ /* 0x000fe80000000c00 */
[----:B------:R-:W-:Y:S04]  /*7fc20*/  LDS.128 R216, [R204+0x800] ;  /* 0x00080000ccd87984 */ /* 0x000fe80000000c00 */
[----:B------:R-:W-:Y:S04]  /*7fc30*/  LDS.128 R212, [R3] ;  /* 0x0000000003d47984 */ /* 0x000fe80000000c00 */
[----:B------:R-:W-:Y:S04]  /*7fc40*/  LDS.128 R8, [R3+0x800] ;  /* 0x0008000003087984 */ /* 0x000fe80000000c00 */
[----:B------:R-:W-:Y:S04]  /*7fc50*/  LDS.128 R12, [R252] ;  /* 0x00000000fc0c7984 */ /* 0x000fe80000000c00 */
[----:B------:R-:W-:Y:S04]  /*7fc60*/  LDS.128 R4, [R252+0x800] ;  /* 0x00080000fc047984 */ /* 0x000fe80000000c00 */
[----:B------:R-:W-:Y:S06]  /*7fc70*/  BAR.SYNC.DEFER_BLOCKING 0x0 ;  /* 0x0000000000007b1d */ /* 0x000fec0000010000 */
[----:B----4-:R2:W-:Y:S04]  /*7fc80*/  STS.128 [R0], R16 ;  /* 0x0000001000007388 */ /* 0x0105e80000000c00 */
[----:B--2---:R-:W2:Y:S04]  /*7fc90*/  LDL.LU R16, [R1+0x658] ;  /* 0x0006580001107983 */ /* 0x004ea80000300800 */
        /* <DEDUP_REMOVED lines=8> */
[----:B--2---:R-:W2:Y:S04]  /*7fd20*/  LDL.LU R16, [R1+0x528] ;  /* 0x0005280001107983 */ /* 0x004ea80000300800 */
[----:B------:R-:W2:Y:S04]  /*7fd30*/  LDL.LU R17, [R1+0x52c] ;  /* 0x00052c0001117983 */ /* 0x000ea80000300800 */
[----:B------:R-:W2:Y:S04]  /*7fd40*/  LDL.LU R18, [R1+0x518] ;  /* 0x0005180001127983 */ /* 0x000ea80000300800 */
[----:B------:R-:W2:Y:S04]  /*7fd50*/  LDL.LU R19, [R1+0x51c] ;  /* 0x00051c0001137983 */ /* 0x000ea80000300800 */
[----:B--2---:R2:W-:Y:S04]  /*7fd60*/  STS.128 [R0+0x280], R16 ;  /* 0x0002801000007388 */ /* 0x0045e80000000c00 */
[----:B--2---:R-:W2:Y:S04]  /*7fd70*/  LDL.LU R16, [R1+0x4a0] ;  /* 0x0004a00001107983 */ /* 0x004ea80000300800 */
[----:B------:R-:W2:Y:S04]  /*7fd80*/  LDL.LU R17, [R1+0x4a4] ;  /* 0x0004a40001117983 */ /* 0x000ea80000300800 */
[----:B------:R-:W2:Y:S04]  /*7fd90*/  LDL.LU R18, [R1+0x480] ;  /* 0x0004800001127983 */ /* 0x000ea80000300800 */
[----:B------:R-:W2:Y:S04]  /*7fda0*/  LDL.LU R19, [R1+0x484] ;  /* 0x0004840001137983 */ /* 0x000ea80000300800 */
[----:B---3--:R3:W-:Y:S04]  /*7fdb0*/  STS.128 [R0+0x200], R20 ;  /* 0x0002001400007388 */ /* 0x0087e80000000c00 */
[----:B---3--:R-:W3:Y:S04]  /*7fdc0*/  LDL.LU R20, [R1+0x4a8] ;  /* 0x0004a80001147983 */ /* 0x008ee80000300800 */
        /* <DEDUP_REMOVED lines=20> */
[----:B------:R-:W2:Y:S04]  /*7ff10*/  LDS.128 R44, [R2] ;  /* 0x00000000022c7984 */ /* 0x000ea80000000c00 */
[----:B------:R-:W-:Y:S04]  /*7ff20*/  LDS.128 R28, [R2+0x800] ;  /* 0x00080000021c7984 */ /* 0x000fe80000000c00 */
[----:B------:R-:W3:Y:S04]  /*7ff30*/  LDS.128 R40, [R204] ;  /* 0x00000000cc287984 */ /* 0x000ee80000000c00 */
[----:B------:R-:W-:Y:S04]  /*7ff40*/  LDS.128 R24, [R204+0x800] ;  /* 0x00080000cc187984 */ /* 0x000fe80000000c00 */
[----:B------:R-:W1:Y:S04]  /*7ff50*/  LDS.128 R36, [R3] ;  /* 0x0000000003247984 */ /* 0x000e680000000c00 */
[----:B------:R-:W-:Y:S04]  /*7ff60*/  LDS.128 R20, [R3+0x800] ;  /* 0x0008000003147984 */ /* 0x000fe80000000c00 */
[----:B------:R-:W1:Y:S04]  /*7ff70*/  LDS.128 R32, [R252] ;  /* 0x00000000fc207984 */ /* 0x000e680000000c00 */
[----:B------:R-:W1:Y:S04]  /*7ff80*/  LDS.128 R16, [R252+0x800] ;  /* 0x00080000fc107984 */ /* 0x000e680000000c00 */
[----:B------:R-:W-:Y:S06]  /*7ff90*/  BAR.SYNC.DEFER_BLOCKING 0x0 ;  /* 0x0000000000007b1d */ /* 0x000fec0000010000 */
[----:B----4-:R4:W-:Y:S04]  /*7ffa0*/  STS.128 [R0], R48 ;  /* 0x0000003000007388 */ /* 0x0109e80000000c00 */
[----:B----4-:R-:W4:Y:S04]  /*7ffb0*/  LDL.LU R48, [R1+0x8e8] ;  /* 0x0008e80001307983 */ /* 0x010f280000300800 */
[----:B------:R-:W4:Y:S04]  /*7ffc0*/  LDL.LU R49, [R1+0x8ec] ;  /* 0x0008ec0001317983 */ /* 0x000f280000300800 */
[----:B------:R-:W4:Y:S04]  /*7ffd0*/  LDL.LU R50, [R1+0x8d8] ;  /* 0x0008d80001327983 */ /* 0x000f280000300800 */
[----:B------:R-:W4:Y:S04]  /*7ffe0*/  LDL.LU R51, [R1+0x8dc] ;  /* 0x0008dc0001337983 */ /* 0x000f280000300800 */
[----:B------:R-:W2:Y:S04]  /*7fff0*/  LDL.LU R52, [R1+0x840] ;  /* 0x0008400001347983 */ /* 0x000ea80000300800 */
[----:B------:R-:W2:Y:S04]  /*80000*/  LDL.LU R53, [R1+0x844] ;  /* 0x0008440001357983 */ /* 0x000ea80000300800 */
[----:B------:R-:W2:Y:S04]  /*80010*/  LDL.LU R54, [R1+0x830] ;  /* 0x0008300001367983 */ /* 0x000ea80000300800 */
[----:B------:R-:W2:Y:S04]  /*80020*/  LDL.LU R55, [R1+0x834] ;  /* 0x0008340001377983 */ /* 0x000ea80000300800 */
[----:B----4-:R4:W-:Y:S04]  /*80030*/  STS.128 [R0+0x80], R48 ;  /* 0x0000803000007388 */ /* 0x0109e80000000c00 */
[----:B----4-:R-:W4:Y:S04]  /*80040*/  LDL.LU R48, [R1+0x848] ;  /* 0x0008480001307983 */ /* 0x010f280000300800 */
[----:B------:R-:W4:Y:S04]  /*80050*/  LDL.LU R49, [R1+0x84c] ;  /* 0x00084c0001317983 */ /* 0x000f280000300800 */
[----:B------:R-:W4:Y:S04]  /*80060*/  LDL.LU R50, [R1+0x838] ;  /* 0x0008380001327983 */ /* 0x000f280000300800 */
[----:B------:R-:W4:Y:S04]  /*80070*/  LDL.LU R51, [R1+0x83c] ;  /* 0x00083c0001337983 */ /* 0x000f280000300800 */
[----:B----4-:R4:W-:Y:S04]  /*80080*/  STS.128 [R0+0x280], R48 ;  /* 0x0002803000007388 */ /* 0x0109e80000000c00 */
[----:B----4-:R-:W4:Y:S04]  /*80090*/  LDL.LU R48, [R1+0x7a0] ;  /* 0x0007a00001307983 */ /* 0x010f280000300800 */
[----:B------:R-:W4:Y:S04]  /*800a0*/  LDL.LU R49, [R1+0x7a4] ;  /* 0x0007a40001317983 */ /* 0x000f280000300800 */
[----:B------:R-:W4:Y:S04]  /*800b0*/  LDL.LU R50, [R1+0x790] ;  /* 0x0007900001327983 */ /* 0x000f280000300800 */
[----:B------:R-:W4:Y:S04]  /*800c0*/  LDL.LU R51, [R1+0x794] ;  /* 0x0007940001337983 */ /* 0x000f280000300800 */
[----:B--2---:R2:W-:Y:S04]  /*800d0*/  STS.128 [R0+0x200], R52 ;  /* 0x0002003400007388 */ /* 0x0045e80000000c00 */
[----:B--2---:R-:W2:Y:S04]  /*800e0*/  LDL.LU R52, [R1+0x7a8] ;  /* 0x0007a80001347983 */ /* 0x004ea80000300800 */
        /* <DEDUP_REMOVED lines=13> */
[----:B------:R-:W3:Y:S04]  /*801c0*/  LDL.LU R80, [R1+0x630] ;  /* 0x0006300001507983 */ /* 0x000ee80000300800 */
[----:B------:R-:W3:Y:S04]  /*801d0*/  LDL.LU R81, [R1+0x634] ;  /* 0x0006340001517983 */ /* 0x000ee80000300800 */
[----:B------:R-:W3:Y:S04]  /*801e0*/  LDL.LU R82, [R1+0x5f0] ;  /* 0x0005f00001527983 */ /* 0x000ee80000300800 */
[----:B------:R-:W3:Y:S04]  /*801f0*/  LDL.LU R83, [R1+0x5f4] ;  /* 0x0005f40001537983 */ /* 0x000ee80000300800 */
[----:B--2---:R-:W-:Y:S04]  /*80200*/  STS.128 [R0+0x480], R52 ;  /* 0x0004803400007388 */ /* 0x004fe80000000c00 */
[----:B----4-:R-:W-:Y:S04]  /*80210*/  STS.128 [R0+0x680], R48 ;  /* 0x0006803000007388 */ /* 0x010fe80000000c00 */
[----:B------:R-:W-:Y:S06]  /*80220*/  BAR.SYNC.DEFER_BLOCKING 0x0 ;  /* 0x0000000000007b1d */ /* 0x000fec0000010000 */
[----:B------:R-:W2:Y:S04]  /*80230*/  LDS.128 R76, [R2] ;  /* 0x00000000024c7984 */ /* 0x000ea80000000c00 */
        /* <DEDUP_REMOVED lines=8> */
[----:B---3--:R3:W-:Y:S04]  /*802c0*/  STS.128 [R0], R80 ;  /* 0x0000005000007388 */ /* 0x0087e80000000c00 */
[----:B---3--:R-:W3:Y:S04]  /*802d0*/  LDL.LU R80, [R1+0x638] ;  /* 0x0006380001507983 */ /* 0x008ee80000300800 */
[----:B------:R-:W3:Y:S04]  /*802e0*/  LDL.LU R81, [R1+0x63c] ;  /* 0x00063c0001517983 */ /* 0x000ee80000300800 */
[----:B------:R-:W3:Y:S04]  /*802f0*/  LDL.LU R82, [R1+0x5f8] ;  /* 0x0005f80001527983 */ /* 0x000ee80000300800 */
[----:B------:R-:W3:Y:S04]  /*80300*/  LDL.LU R83, [R1+0x5fc] ;  /* 0x0005fc0001537983 */ /* 0x000ee80000300800 */
[----:B------:R-:W4:Y:S04]  /*80310*/  LDL.LU R84, [R1+0x500] ;  /* 0x0005000001547983 */ /* 0x000f280000300800 */
[----:B------:R-:W4:Y:S04]  /*80320*/  LDL.LU R85, [R1+0x504] ;  /* 0x0005040001557983 */ /* 0x000f280000300800 */
[----:B------:R-:W4:Y:S04]  /*80330*/  LDL.LU R86, [R1+0x4f0] ;  /* 0x0004f00001567983 */ /* 0x000f280000300800 */
[----:B------:R-:W4:Y:S04]  /*80340*/  LDL.LU R87, [R1+0x4f4] ;  /* 0x0004f40001577983 */ /* 0x000f280000300800 */
[----:B---3--:R3:W-:Y:S04]  /*80350*/  STS.128 [R0+0x80], R80 ;  /* 0x0000805000007388 */ /* 0x0087e80000000c00 */
[----:B---3--:R-:W3:Y:S04]  /*80360*/  LDL.LU R80, [R1+0x508] ;  /* 0x0005080001507983 */ /* 0x008ee80000300800 */
[----:B------:R-:W3:Y:S04]  /*80370*/  LDL.LU R81, [R1+0x50c] ;  /* 0x00050c0001517983 */ /* 0x000ee80000300800 */
[----:B------:R-:W3:Y:S04]  /*80380*/  LDL.LU R82, [R1+0x4f8] ;  /* 0x0004f80001527983 */ /* 0x000ee80000300800 */
[----:B------:R-:W3:Y:S04]  /*80390*/  LDL.LU R83, [R1+0x4fc] ;  /* 0x0004fc0001537983 */ /* 0x000ee80000300800 */
[----:B---3--:R3:W-:Y:S04]  /*803a0*/  STS.128 [R0+0x280], R80 ;  /* 0x0002805000007388 */ /* 0x0087e80000000c00 */
[----:B---3--:R-:W3:Y:S04]  /*803b0*/  LDL.LU R80, [R1+0x3b0] ;  /* 0x0003b00001507983 */ /* 0x008ee80000300800 */
[----:B------:R-:W3:Y:S04]  /*803c0*/  LDL.LU R81, [R1+0x3b4] ;  /* 0x0003b40001517983 */ /* 0x000ee80000300800 */
[----:B------:R-:W3:Y:S04]  /*803d0*/  LDL.LU R82, [R1+0x3c0] ;  /* 0x0003c00001527983 */ /* 0x000ee80000300800 */
[----:B------:R-:W3:Y:S04]  /*803e0*/  LDL.LU R83, [R1+0x3c4] ;  /* 0x0003c40001537983 */ /* 0x000ee80000300800 */
[----:B----4-:R4:W-:Y:S04]  /*803f0*/  STS.128 [R0+0x200], R84 ;  /* 0x0002005400007388 */ /* 0x0109e80000000c00 */
[----:B----4-:R-:W4:Y:S04]  /*80400*/  LDL.LU R84, [R1+0x3b8] ;  /* 0x0003b80001547983 */ /* 0x010f280000300800 */
        /* <DEDUP_REMOVED lines=17> */
[----:B----4-:R-:W-:Y:S04]  /*80520*/  STS.128 [R0+0x480], R84 ;  /* 0x0004805400007388 */ /* 0x010fe80000000c00 */
[----:B---3--:R-:W-:Y:S04]  /*80530*/  STS.128 [R0+0x680], R80 ;  /* 0x0006805000007388 */ /* 0x008fe80000000c00 */
[----:B------:R-:W-:Y:S06]  /*80540*/  BAR.SYNC.DEFER_BLOCKING 0x0 ;  /* 0x0000000000007b1d */ /* 0x000fec0000010000 */
[----:B------:R-:W3:Y:S04]  /*80550*/  LDS.128 R108, [R2] ;  /* 0x00000000026c7984 */ /* 0x000ee80000000c00 */
[----:B------:R-:W-:Y:S04]  /*80560*/  LDS.128 R92, [R2+0x800] ;  /* 0x00080000025c7984 */ /* 0x000fe80000000c00 */
[----:B------:R-:W4:Y:S04]  /*80570*/  LDS.128 R104, [R204] ;  /* 0x00000000cc687984 */ /* 0x000f280000000c00 */
[----:B------:R-:W-:Y:S04]  /*80580*/  LDS.128 R88, [R204+0x800] ;  /* 0x00080000cc587984 */ /* 0x000fe80000000c00 */
[----:B------:R-:W1:Y:S04]  /*80590*/  LDS.128 R100, [R3] ;  /* 0x0000000003647984 */ /* 0x000e680000000c00 */
[----:B------:R-:W-:Y:S04]  /*805a0*/  LDS.128 R84, [R3+0x800] ;  /* 0x0008000003547984 */ /* 0x000fe80000000c00 */
[----:B------:R-:W1:Y:S04]  /*805b0*/  LDS.128 R96, [R252] ;  /* 0x00000000fc607984 */ /* 0x000e680000000c00 */
[----:B------:R-:W1:Y:S04]  /*805c0*/  LDS.128 R80, [R252+0x800] ;  /* 0x00080000fc507984 */ /* 0x000e680000000c00 */
[----:B------:R-:W-:Y:S06]  /*805d0*/  BAR.SYNC.DEFER_BLOCKING 0x0 ;  /* 0x0000000000007b1d */ /* 0x000fec0000010000 */
[----:B--2---:R2:W-:Y:S04]  /*805e0*/  STS.128 [R0], R112 ;  /* 0x0000007000007388 */ /* 0x0045e80000000c00 */
        /* <DEDUP_REMOVED lines=13> */
[----:B---3--:R-:W-:Y:S04]  /*806c0*/  STS.128 [R0+0x200], R116 ;  /* 0x0002007400007388 */ /* 0x008fe80000000c00 */
[----:B--2---:R2:W-:Y:S04]  /*806d0*/  STS.128 [R0+0x280], R112 ;  /* 0x0002807000007388 */ /* 0x0045e80000000c00 */
        /* <DEDUP_REMOVED lines=12> */
[----:B--2---:R2:W-:Y:S02]  /*807a0*/  STS.128 [R0+0x400], R112 ;  /* 0x0004007000007388 */ /* 0x0045e40000000c00 */
[----:B--2---:R-:W-:Y:S01]  /*807b0*/  IMAD.MOV.U32 R114, RZ, RZ, R192 ;  /* 0x000000ffff727224 */ /* 0x004fe200078e00c0 */
[----:B------:R-:W-:Y:S01]  /*807c0*/  MOV R113, R189 ;  /* 0x000000bd00717202 */ /* 0x000fe20000000f00 */
[----:B------:R-:W-:Y:S01]  /*807d0*/  IMAD.MOV.U32 R115, RZ, RZ, R193 ;  /* 0x000000ffff737224 */ /* 0x000fe200078e00c1 */
[----:B------:R-:W-:Y:S01]  /*807e0*/  MOV R192, R190 ;  /* 0x000000be00c07202 */ /* 0x000fe20000000f00 */
[----:B------:R-:W-:-:S02]  /*807f0*/  IMAD.MOV.U32 R112, RZ, RZ, R188 ;  /* 0x000000ffff707224 */ /* 0x000fc400078e00bc */
[----:B------:R-:W-:Y:S01]  /*80800*/  IMAD.MOV.U32 R193, RZ, RZ, R191 ;  /* 0x000000ffffc17224 */ /* 0x000fe200078e00bf */
[----:B---3--:R-:W-:Y:S04]  /*80810*/  STS.128 [R0+0x480], R116 ;  /* 0x0004807400007388 */ /* 0x008fe80000000c00 */
[----:B------:R-:W-:Y:S04]  /*80820*/  STS.128 [R0+0x600], R112 ;  /* 0x0006007000007388 */ /* 0x000fe80000000c00 */
[----:B------:R-:W-:Y:S04]  /*80830*/  STS.128 [R0+0x680], R192 ;  /* 0x000680c000007388 */ /* 0x000fe80000000c00 */
        /* <DEDUP_REMOVED lines=92> */
[----:B--2---:R2:W-:Y:S04]  /*80e00*/  STS.128 [R0+0x400], R176 ;  /* 0x000400b000007388 */ /* 0x0045e80000000c00 */
[----:B--2---:R-:W2:Y:S04]  /*80e10*/  LDL.LU R176, [R1+0x5c0] ;  /* 0x0005c00001b07983 */ /* 0x004ea80000300800 */
[----:B------:R-:W2:Y:S04]  /*80e20*/  LDL.LU R177, [R1+0x5c4] ;  /* 0x0005c40001b17983 */ /* 0x000ea80000300800 */
[----:B------:R-:W2:Y:S04]  /*80e30*/  LDL.LU R178, [R1+0x5b0] ;  /* 0x0005b00001b27983 */ /* 0x000ea80000300800 */
[----:B------:R-:W2:Y:S04]  /*80e40*/  LDL.LU R179, [R1+0x5b4] ;  /* 0x0005b40001b37983 */ /* 0x000ea80000300800 */
[----:B---3--:R-:W-:Y:S04]  /*80e50*/  STS.128 [R0+0x480], R180 ;  /* 0x000480b400007388 */ /* 0x008fe80000000c00 */
[----:B------:R-:W-:Y:S04]  /*80e60*/  STS.128 [R0+0x600], R184 ;  /* 0x000600b800007388 */ /* 0x000fe80000000c00 */
[----:B------:R-:W-:Y:S04]  /*80e70*/  STS.128 [R0+0x680], R200 ;  /* 0x000680c800007388 */ /* 0x000fe80000000c00 */
[----:B------:R-:W-:Y:S06]  /*80e80*/  BAR.SYNC.DEFER_BLOCKING 0x0 ;  /* 0x0000000000007b1d */ /* 0x000fec0000010000 */
[----:B------:R-:W-:Y:S04]  /*80e90*/  LDS.128 R188, [R204] ;  /* 0x00000000ccbc7984 */ /* 0x000fe80000000c00 */
[----:B------:R-:W-:Y:S04]  /*80ea0*/  LDS.128 R192, [R204+0x800] ;  /* 0x00080000ccc07984 */ /* 0x000fe80000000c00 */
[----:B------:R-:W3:Y:S04]  /*80eb0*/  LDS.128 R180, [R2] ;  /* 0x0000000002b47984 */ /* 0x000ee80000000c00 */
[----:B------:R-:W-:Y:S04]  /*80ec0*/  LDS.128 R184, [R2+0x800] ;  /* 0x0008000002b87984 */ /* 0x000fe80000000c00 */
[----:B------:R-:W-:Y:S04]  /*80ed0*/  LDS.128 R196, [R3] ;  /* 0x0000000003c47984 */ /* 0x000fe80000000c00 */
[----:B------:R-:W-:Y:S04]  /*80ee0*/  LDS.128 R200, [R3+0x800] ;  /* 0x0008000003c87984 */ /* 0x000fe80000000c00 */
[----:B------:R-:W-:Y:S04]  /*80ef0*/  LDS.128 R204, [R252] ;  /* 0x00000000fccc7984 */ /* 0x000fe80000000c00 */
[----:B------:R-:W-:Y:S04]  /*80f00*/  LDS.128 R208, [R252+0x800] ;  /* 0x00080000fcd07984 */ /* 0x000fe80000000c00 */
        /* <DEDUP_REMOVED lines=15> */
[----:B------:R-:W3:Y:S04]  /*81000*/  LDL.LU R251, [R1+0xa54] ;  /* 0x000a540001fb7983 */ /* 0x000ee80000300800 */
        /* <DEDUP_REMOVED lines=10> */
[----:B------:R-:W3:Y:S04]  /*810b0*/  LDL.LU R223, [R1+0x3fc] ;  /* 0x0003fc0001df7983 */ /* 0x000ee80000300800 */
[----:B------:R-:W4:Y:S04]  /*810c0*/  LDL.LU R242, [R1+0xa58] ;  /* 0x000a580001f27983 */ /* 0x000f280000300800 */
[----:B------:R-:W4:Y:S04]  /*810d0*/  LDL.LU R245, [R1+0x10] ;  /* 0x0000100001f57983 */ /* 0x000f280000300800 */
        /* <DEDUP_REMOVED lines=9> */
[----:B------:R-:W3:Y:S04]  /*81170*/  LDL.LU R250, [R1+0xa5c] ;  /* 0x000a5c0001fa7983 */ /* 0x000ee80000300800 */
        /* <DEDUP_REMOVED lines=9> */
[----:B------:R-:W-:Y:S01]  /*81210*/  ISETP.GE.AND P0, PT, R251, c[0x0][0x178], PT ;  /* 0x00005e00fb007a0c */ /* 0x000fe20003f06270 */
[----:B----4-:R-:W-:-:S02]  /*81220*/  IMAD R3, R242, c[0x0][0x198], RZ ;  /* 0x00006600f2037a24 */ /* 0x010fc400078e02ff */
[----:B------:R-:W4:Y:S01]  /*81230*/  LDL.LU R246, [R1+0x64] ;  /* 0x0000640001f67983 */ /* 0x000f220000300800 */
[----:B------:R-:W-:-:S03]  /*81240*/  ISETP.LT.AND P0, PT, R242, c[0x0][0x17c], !P0 ;  /* 0x00005f00f2007a0c */ /* 0x000fc60004701270 */
[----:B--2---:R2:W-:Y:S02]  /*81250*/  STS.128 [R0+0x680], R176 ;  /* 0x000680b000007388 */ /* 0x0045e40000000c00 */
[----:B--2---:R-:W-:Y:S02]  /*81260*/  IMAD R0, R251, c[0x0][0x194], RZ ;  /* 0x00006500fb007a24 */ /* 0x004fe400078e02ff */
[----:B------:R-:W-:Y:S03]  /*81270*/  BAR.SYNC.DEFER_BLOCKING 0x0 ;  /* 0x0000000000007b1d */ /* 0x000fe60000010000 */
[----:B------:R-:W-:-:S04]  /*81280*/  LEA R220, P1, R0, c[0x0][0x170], 0x2 ;  /* 0x00005c0000dc7a11 */ /* 0x000fc800078210ff */
[----:B------:R-:W-:-:S05]  /*81290*/  LEA.HI.X.SX32 R221, R0, c[0x0][0x174], 0x2, P1 ;  /* 0x00005d0000dd7a11 */ /* 0x000fca00008f16ff */
[----:B------:R-:W-:-:S05]  /*812a0*/  IMAD.WIDE R176, R3, 0x4, R220 ;  /* 0x0000000403b07825 */ /* 0x000fca00078e02dc */
[----:B------:R2:W-:Y:S04]  /*812b0*/  @P0 STG.E [R176.64], R249 ;  /* 0x000000f9b0000986 */ /* 0x0005e8000c101904 */
[----:B--2---:R-:W2:Y:S01]  /*812c0*/  LDL.LU R249, [R1+0x24] ;  /* 0x0000240001f97983 */ /* 0x004ea20000300800 */
[----:B------:R-:W-:Y:S02]  /*812d0*/  MOV R176, c[0x0][0x194] ;  /* 0x0000650000b07a02 */ /* 0x000fe40000000f00 */
[----:B------:R-:W-:-:S03]  /*812e0*/  ISETP.GE.AND P0, PT, R242, c[0x0][0x17c], PT ;  /* 0x00005f00f2007a0c */ /* 0x000fc60003f06270 */
[----:B------:R-:W-:Y:S01]  /*812f0*/  IMAD R0, R176, 0x80, R0 ;  /* 0x00000080b0007824 */ /* 0x000fe200078e0200 */
[----:B---3--:R-:W-:-:S04]  /*81300*/  ISETP.LT.AND P0, PT, R250, c[0x0][0x178], !P0 ;  /* 0x00005e00fa007a0c */ /* 0x008fc80004701270 */
[----:B------:R-:W-:-:S04]  /*81310*/  LEA R176, P1, R0, c[0x0][0x170], 0x2 ;  /* 0x00005c0000b07a11 */ /* 0x000fc800078210ff */
[----:B------:R-:W-:-:S05]  /*81320*/  LEA.HI.X.SX32 R177, R0, c[0x0][0x174], 0x2, P1 ;  /* 0x00005d0000b17a11 */ /* 0x000fca00008f16ff */
[----:B------:R-:W-:-:S05]  /*81330*/  IMAD.WIDE R178, R3, 0x4, R176 ;  /* 0x0000000403b27825 */ /* 0x000fca00078e02b0 */
[----:B------:R3:W-:Y:S01]  /*81340*/  @P0 STG.E [R178.64], R245 ;  /* 0x000000f5b2000986 */ /* 0x0007e2000c101904 */
[----:B------:R-:W-:-:S04]  /*81350*/  ISETP.GE.AND P0, PT, R241, c[0x0][0x17c], PT ;  /* 0x00005f00f1007a0c */ /* 0x000fc80003f06270 */
[----:B------:R-:W-:Y:S02]  /*81360*/  ISETP.LT.AND P1, PT, R251, c[0x0][0x178], !P0 ;  /* 0x00005e00fb007a0c */ /* 0x000fe40004721270 */
[----:B------:R-:W-:Y:S02]  /*81370*/  IADD3 R0, R3, c[0x0][0x198], RZ ;  /* 0x0000660003007a10 */ /* 0x000fe40007ffe0ff */
[----:B------:R-:W-:Y:S01]  /*81380*/  ISETP.LT.AND P0, PT, R250, c[0x0][0x178], !P0 ;  /* 0x00005e00fa007a0c */ /* 0x000fe20004701270 */
[----:B------:R-:W2:Y:S02]  /*81390*/  LDL.LU R3, [R1+0x1d84] ;  /* 0x001d840001037983 */ /* 0x000ea40000300800 */
[C---:B---3--:R-:W-:Y:S02]  /*813a0*/  IMAD.WIDE R178, R0.reuse, 0x4, R220 ;  /* 0x0000000400b27825 */ /* 0x048fe400078e02dc */
[----:B------:R-:W3:Y:S04]  /*813b0*/  LDL.LU R245, [R1+0x80] ;  /* 0x0000800001f57983 */ /* 0x000ee80000300800 */
[----:B------:R1:W-:Y:S02]  /*813c0*/  @P1 STG.E [R178.64], R244 ;  /* 0x000000f4b2001986 */ /* 0x0003e4000c101904 */
[----:B-1----:R-:W-:-:S02]  /*813d0*/  IMAD.WIDE R178, R0, 0x4, R176 ;  /* 0x0000000400b27825 */ /* 0x002fc400078e02b0 */
[----:B------:R-:W3:Y:S04]  /*813e0*/  LDL.LU R244, [R1+0x30] ;  /* 0x0000300001f47983 */ /* 0x000ee80000300800 */
[----:B------:R1:W-:Y:S01]  /*813f0*/  @P0 STG.E [R178.64], R248 ;  /* 0x000000f8b2000986 */ /* 0x0003e2000c101904 */
[----:B------:R-:W-:-:S04]  /*81400*/  ISETP.GE.AND P0, PT, R223, c[0x0][0x17c], PT ;  /* 0x00005f00df007a0c */ /* 0x000fc80003f06270 */
[----:B------:R-:W-:Y:S02]  /*81410*/  ISETP.LT.AND P1, PT, R251, c[0x0][0x178], !P0 ;  /* 0x00005e00fb007a0c */ /* 0x000fe40004721270 */
[----:B------:R-:W-:Y:S02]  /*81420*/  IADD3 R0, R0, c[0x0][0x198], RZ ;  /* 0x0000660000007a10 */ /* 0x000fe40007ffe0ff */
[----:B------:R-:W-:-:S03]  /*81430*/  ISETP.LT.AND P0, PT, R250, c[0x0][0x178], !P0 ;  /* 0x00005e00fa007a0c */ /* 0x000fc60004701270 */
[C---:B-1----:R-:W-:Y:S01]  /*81440*/  IMAD.WIDE R178, R0.reuse, 0x4, R220 ;  /* 0x0000000400b27825 */ /* 0x042fe200078e02dc */
[----:B------:R-:W3:Y:S05]  /*81450*/  LDL.LU R248, [R1+0x84] ;  /* 0x0000840001f87983 */ /* 0x000eea0000300800 */
[----:B------:R1:W-:Y:S02]  /*81460*/  @P1 STG.E [R178.64], R240 ;  /* 0x000000f0b2001986 */ /* 0x0003e4000c101904 */
[----:B-1----:R-:W-:-:S05]  /*81470*/  IMAD.WIDE R178, R0, 0x4, R176 ;  /* 0x0000000400b27825 */ /* 0x002fca00078e02b0 */
[----:B------:R1:W-:Y:S01]  /*81480*/  @P0 STG.E [R178.64], R247 ;  /* 0x000000f7b2000986 */ /* 0x0003e2000c101904 */
[----:B------:R-:W-:-:S03]  /*81490*/  ISETP.GE.AND P0, PT, R222, c[0x0][0x17c], PT ;  /* 0x00005f00de007a0c */ /* 0x000fc60003f06270 */
[----:B------:R-:W3:Y:S01]  /*814a0*/  LDL.LU R222, [R1+0x1d88] ;  /* 0x001d880001de7983 */ /* 0x000ee20000300800 */
[----:B------:R-:W-:Y:S02]  /*814b0*/  ISETP.LT.AND P1, PT, R251, c[0x0][0x178], !P0 ;  /* 0x00005e00fb007a0c */ /* 0x000fe40004721270 */
[----:B------:R-:W-:Y:S01]  /*814c0*/  IADD3 R0, R0, c[0x0][0x198], RZ ;  /* 0x0000660000007a10 */ /* 0x000fe20007ffe0ff */
[----:B------:R-:W3:Y:S01]  /*814d0*/  LDL.LU R241, [R1+0x1d98] ;  /* 0x001d980001f17983 */ /* 0x000ee20000300800 */
[----:B------:R-:W-:-:S03]  /*814e0*/  ISETP.LT.AND P0, PT, R250, c[0x0][0x178], !P0 ;  /* 0x00005e00fa007a0c */ /* 0x000fc60004701270 */
[C---:B-1----:R-:W-:Y:S01]  /*814f0*/  IMAD.WIDE R178, R0.reuse, 0x4, R220 ;  /* 0x0000000400b27825 */ /* 0x042fe200078e02dc */
[----:B------:R-:W3:Y:S04]  /*81500*/  LDL.LU R240, [R1+0x1d94] ;  /* 0x001d940001f07983 */ /* 0x000ee80000300800 */
[----:B------:R-:W3:Y:S04]  /*81510*/  LDL.LU R223, [R1+0x1d90] ;  /* 0x001d900001df7983 */ /* 0x000ee80000300800 */
[----:B----4-:R1:W-:Y:S02]  /*81520*/  @P1 STG.E [R178.64], R246 ;  /* 0x000000f6b2001986 */ /* 0x0103e4000c101904 */
[----:B-1----:R-:W-:-:S05]  /*81530*/  IMAD.WIDE R178, R0, 0x4, R176 ;  /* 0x0000000400b27825 */ /* 0x002fca00078e02b0 */
[----:B--2---:R1:W-:Y:S04]  /*81540*/  @P0 STG.E [R178.64], R249 ;  /* 0x000000f9b2000986 */ /* 0x0043e8000c101904 */
[----:B-1----:R-:W2:Y:S01]  /*81550*/  LDL.LU R249, [R1+0x34] ;  /* 0x0000340001f97983 */ /* 0x002ea20000300800 */
[----:B------:R-:W-:-:S05]  /*81560*/  IADD3 R0, R0, c[0x0][0x198], RZ ;  /* 0x0000660000007a10 */ /* 0x000fca0007ffe0ff */
[----:B------:R-:W-:Y:S01]  /*81570*/  IMAD.WIDE R178, R0, 0x4, R220 ;  /* 0x0000000400b27825 */ /* 0x000fe200078e02dc */
[----:B------:R-:W-:Y:S02]  /*81580*/  ISETP.GE.AND P0, PT, R3, c[0x0][0x17c], PT ;  /* 0x00005f0003007a0c */ /* 0x000fe40003f06270 */
[----:B------:R-:W4:Y:S02]  /*81590*/  LDL.LU R3, [R1+0x1d8c] ;  /* 0x001d8c0001037983 */ /* 0x000f240000300800 */
[----:B------:R-:W-:Y:S02]  /*815a0*/  ISETP.LT.AND P1, PT, R251, c[0x0][0x178], !P0 ;  /* 0x00005e00fb007a0c */ /* 0x000fe40004721270 */
[----:B------:R-:W-:Y:S01]  /*815b0*/  ISETP.LT.AND P0, PT, R250, c[0x0][0x178], !P0 ;  /* 0x00005e00fa007a0c */ /* 0x000fe20004701270 */
[----:B------:R-:W4:Y:S04]  /*815c0*/  LDL.LU R243, [R1+0xa0] ;  /* 0x0000a00001f37983 */ /* 0x000f280000300800 */
[----:B------:R-:W4:Y:S06]  /*815d0*/  LDL.LU R246, [R1+0x50] ;  /* 0x0000500001f67983 */ /* 0x000f2c0000300800 */
[----:B---3--:R1:W-:Y:S02]  /*815e0*/  @P1 STG.E [R178.64], R245 ;  /* 0x000000f5b2001986 */ /* 0x0083e4000c101904 */
[C---:B-1----:R-:W-:Y:S01]  /*815f0*/  IMAD.WIDE R178, R0.reuse, 0x4, R176 ;  /* 0x0000000400b27825 */ /* 0x042fe200078e02b0 */
[----:B------:R-:W-:-:S04]  /*81600*/  IADD3 R0, R0, c[0x0][0x198], RZ ;  /* 0x0000660000007a10 */ /* 0x000fc80007ffe0ff */
[----:B------:R1:W-:Y:S02]  /*81610*/  @P0 STG.E [R178.64], R244 ;  /* 0x000000f4b2000986 */ /* 0x0003e4000c101904 */
[----:B-1----:R-:W-:Y:S01]  /*81620*/  IMAD.WIDE R178, R0, 0x4, R220 ;  /* 0x0000000400b27825 */ /* 0x002fe200078e02dc */
[----:B------:R-:W-:Y:S02]  /*81630*/  ISETP.GE.AND P6, PT, R222, c[0x0][0x17c], PT ;  /* 0x00005f00de007a0c */ /* 0x000fe40003fc6270 */
[----:B------:R-:W3:Y:S02]  /*81640*/  LDL.LU R222, [R1+0x1d9c] ;  /* 0x001d9c0001de7983 */ /* 0x000ee40000300800 */
[----:B------:R-:W-:Y:S02]  /*81650*/  ISETP.LT.AND P0, PT, R251, c[0x0][0x178], !P6 ;  /* 0x00005e00fb007a0c */ /* 0x000fe40007701270 */
[----:B------:R-:W3:Y:S01]  /*81660*/  LDL.LU R245, [R1+0xa4] ;  /* 0x0000a40001f57983 */ /* 0x000ee20000300800 */
[----:B------:R-:W-:-:S03]  /*81670*/  ISETP.LT.AND P6, PT, R250, c[0x0][0x178], !P6 ;  /* 0x00005e00fa007a0c */ /* 0x000fc600077c1270 */
[----:B------:R-:W3:Y:S01]  /*81680*/  LDL.LU R244, [R1+0x54] ;  /* 0x0000540001f47983 */ /* 0x000ee20000300800 */
[----:B------:R-:W-:-:S03]  /*81690*/  ISETP.GE.AND P3, PT, R241, c[0x0][0x17c], PT ;  /* 0x00005f00f1007a0c */ /* 0x000fc60003f66270 */
[----:B------:R-:W3:Y:S04]  /*816a0*/  LDL.LU R242, [R1+0xc0] ;  /* 0x0000c00001f27983 */ /* 0x000ee80000300800 */
[----:B------:R1:W-:Y:S01]  /*816b0*/  @P0 STG.E [R178.64], R248 ;  /* 0x000000f8b2000986 */ /* 0x0003e2000c101904 */
[----:B------:R-:W-:-:S03]  /*816c0*/  ISETP.GE.AND P0, PT, R240, c[0x0][0x17c], PT ;  /* 0x00005f00f0007a0c */ /* 0x000fc60003f06270 */
[----:B------:R-:W3:Y:S01]  /*816d0*/  LDL.LU R241, [R1+0x1da0] ;  /* 0x001da00001f17983 */ /* 0x000ee20000300800 */
[----:B-1----:R-:W-:-:S03]  /*816e0*/  IMAD.WIDE R178, R0, 0x4, R176 ;  /* 0x0000000400b27825 */ /* 0x002fc600078e02b0 */
[----:B------:R-:W3:Y:S04]  /*816f0*/  LDL.LU R248, [R1+0x70] ;  /* 0x0000700001f87983 */ /* 0x000ee80000300800 */
[----:B------:R-:W3:Y:S04]  /*81700*/  LDL.LU R240, [R1+0x1da4] ;  /* 0x001da40001f07983 */ /* 0x000ee80000300800 */
[----:B--2---:R1:W-:Y:S04]  /*81710*/  @P6 STG.E [R178.64], R249 ;  /* 0x000000f9b2006986 */ /* 0x0043e8000c101904 */
[----:B-1----:R-:W2:Y:S01]  /*81720*/  LDL.LU R249, [R1+0xc4] ;  /* 0x0000c40001f97983 */ /* 0x002ea20000300800 */
[----:B------:R-:W-:-:S02]  /*81730*/  ISETP.LT.AND P5, PT, R251, c[0x0][0x178], !P3 ;  /* 0x00005e00fb007a0c */ /* 0x000fc40005fa1270 */
[----:B------:R-:W-:Y:S01]  /*81740*/  ISETP.LT.AND P3, PT, R250, c[0x0][0x178], !P3 ;  /* 0x00005e00fa007a0c */ /* 0x000fe20005f61270 */
[----:B------:R-:W2:Y:S01]  /*81750*/  LDL.LU R247, [R1+0x74] ;  /* 0x0000740001f77983 */ /* 0x000ea20000300800 */
[----:B------:R-:W-:Y:S02]  /*81760*/  ISETP.GE.AND P2, PT, R223, c[0x0][0x17c], PT ;  /* 0x00005f00df007a0c */ /* 0x000fe40003f46270 */
[----:B------:R-:W-:Y:S02]  /*81770*/  ISETP.LT.AND P6, PT, R251, c[0x0][0x178], !P0 ;  /* 0x00005e00fb007a0c */ /* 0x000fe400047c1270 */
[----:B----4-:R-:W-:Y:S02]  /*81780*/  ISETP.GE.AND P4, PT, R3, c[0x0][0x17c], PT ;  /* 0x00005f0003007a0c */ /* 0x010fe40003f86270 */
[----:B------:R-:W-:Y:S02]  /*81790*/  IADD3 R3, R0, c[0x0][0x198], RZ ;  /* 0x0000660000037a10 */ /* 0x000fe40007ffe0ff */
[----:B------:R-:W-:-:S03]  /*817a0*/  ISETP.LT.AND P0, PT, R250, c[0x0][0x178], !P0 ;  /* 0x00005e00fa007a0c */ /* 0x000fc60004701270 */
[----:B------:R-:W-:Y:S01]  /*817b0*/  IMAD.WIDE R178, R3, 0x4, R176 ;  /* 0x0000000403b27825 */ /* 0x000fe200078e02b0 */
[----:B---3--:R-:W-:-:S03]  /*817c0*/  ISETP.GE.AND P1, PT, R222, c[0x0][0x17c], PT ;  /* 0x00005f00de007a0c */ /* 0x008fc60003f26270 */
[C---:B------:R-:W-:Y:S01]  /*817d0*/  IMAD.WIDE R222, R3.reuse, 0x4, R220 ;  /* 0x0000000403de7825 */ /* 0x040fe200078e02dc */
[----:B------:R-:W-:-:S04]  /*817e0*/  IADD3 R3, R3, c[0x0][0x198], RZ ;  /* 0x0000660003037a10 */ /* 0x000fc80007ffe0ff */
[----:B------:R1:W-:Y:S01]  /*817f0*/  @P5 STG.E [R222.64], R243 ;  /* 0x000000f3de005986 */ /* 0x0003e2000c101904 */
[----:B------:R-:W-:Y:S02]  /*81800*/  ISETP.LT.AND P5, PT, R251, c[0x0][0x178], !P2 ;  /* 0x00005e00fb007a0c */ /* 0x000fe400057a1270 */
[----:B------:R-:W-:Y:S01]  /*81810*/  ISETP.LT.AND P2, PT, R250, c[0x0][0x178], !P2 ;  /* 0x00005e00fa007a0c */ /* 0x000fe20005741270 */
[----:B------:R3:W-:Y:S01]  /*81820*/  @P3 STG.E [R178.64], R246 ;  /* 0x000000f6b2003986 */ /* 0x0007e2000c101904 */
[C---:B------:R-:W-:Y:S01]  /*81830*/  IADD3 R0, R3.reuse, c[0x0][0x198], RZ ;  /* 0x0000660003007a10 */ /* 0x040fe20007ffe0ff */
[----:B-1----:R-:W-:-:S04]  /*81840*/  IMAD.WIDE R222, R3, 0x4, R220 ;  /* 0x0000000403de7825 */ /* 0x002fc800078e02dc */
[----:B---3--:R-:W-:Y:S01]  /*81850*/  IMAD.WIDE R178, R3, 0x4, R176 ;  /* 0x0000000403b27825 */ /* 0x008fe200078e02b0 */
[----:B------:R1:W-:Y:S01]  /*81860*/  @P6 STG.E [R222.64], R245 ;  /* 0x000000f5de006986 */ /* 0x0003e2000c101904 */
[----:B------:R-:W-:-:S03]  /*81870*/  ISETP.LT.AND P6, PT, R251, c[0x0][0x178], !P4 ;  /* 0x00005e00fb007a0c */ /* 0x000fc600067c1270 */
[----:B------:R3:W-:Y:S01]  /*81880*/  @P0 STG.E [R178.64], R244 ;  /* 0x000000f4b2000986 */ /* 0x0007e2000c101904 */
[C---:B------:R-:W-:Y:S01]  /*81890*/  IADD3 R3, R0.reuse, c[0x0][0x198], RZ ;  /* 0x0000660000037a10 */ /* 0x040fe20007ffe0ff */
[----:B-1----:R-:W-:-:S04]  /*818a0*/  IMAD.WIDE R222, R0, 0x4, R220 ;  /* 0x0000000400de7825 */ /* 0x002fc800078e02dc */
[----:B---3--:R-:W-:Y:S01]  /*818b0*/  IMAD.WIDE R178, R0, 0x4, R176 ;  /* 0x0000000400b27825 */ /* 0x008fe200078e02b0 */
[----:B------:R-:W-:Y:S01]  /*818c0*/  @P5 STG.E [R222.64], R242 ;  /* 0x000000f2de005986 */ /* 0x000fe2000c101904 */
[----:B------:R-:W-:-:S03]  /*818d0*/  ISETP.GE.AND P3, PT, R241, c[0x0][0x17c], PT ;  /* 0x00005f00f1007a0c */ /* 0x000fc60003f66270 */
[----:B------:R1:W-:Y:S01]  /*818e0*/  @P2 STG.E [R178.64], R248 ;  /* 0x000000f8b2002986 */ /* 0x0003e2000c101904 */
[----:B------:R-:W-:-:S03]  /*818f0*/  ISETP.GE.AND P0, PT, R240, c[0x0][0x17c], PT ;  /* 0x00005f00f0007a0c */ /* 0x000fc60003f06270 */
[----:B------:R-:W3:Y:S04]  /*81900*/  LDL.LU R241, [R1+0x1da8] ;  /* 0x001da80001f17983 */ /* 0x000ee80000300800 */
[----:B------:R-:W4:Y:S01]  /*81910*/  LDL.LU R246, [R1+0x90] ;  /* 0x0000900001f67983 */ /* 0x000f220000300800 */
[----:B-1----:R-:W-:-:S03]  /*81920*/  IMAD.WIDE R178, R3, 0x4, R220 ;  /* 0x0000000403b27825 */ /* 0x002fc600078e02dc */
[----:B------:R-:W4:Y:S01]  /*81930*/  LDL.LU R240, [R1+0x1dac] ;  /* 0x001dac0001f07983 */ /* 0x000f220000300800 */
[----:B------:R-:W-:-:S03]  /*81940*/  IADD3 R0, R3, c[0x0][0x198], RZ ;  /* 0x0000660003007a10 */ /* 0x000fc60007ffe0ff */
[----:B------:R-:W4:Y:S04]  /*81950*/  LDL.LU R245, [R1+0xe4] ;  /* 0x0000e40001f57983 */ /* 0x000f280000300800 */
[----:B------:R-:W4:Y:S04]  /*81960*/  LDL.LU R244, [R1+0x94] ;  /* 0x0000940001f47983 */ /* 0x000f280000300800 */
[----:B------:R-:W4:Y:S04]  /*81970*/  LDL.LU R242, [R1+0x1db0] ;  /* 0x001db00001f27983 */ /* 0x000f280000300800 */
[----:B------:R-:W4:Y:S04]  /*81980*/  LDL.LU R243, [R1+0xb0] ;  /* 0x0000b00001f37983 */ /* 0x000f280000300800 */
[----:B--2---:R1:W-:Y:S02]  /*81990*/  @P6 STG.E [R178.64], R249 ;  /* 0x000000f9b2006986 */ /* 0x0043e4000c101904 */
[----:B-1----:R-:W-:-:S02]  /*819a0*/  IMAD.WIDE R248, R3, 0x4, R176 ;  /* 0x0000000403f87825 */ /* 0x002fc400078e02b0 */
[----:B------:R-:W2:Y:S01]  /*819b0*/  LDL.LU R3, [R1+0xe0] ;  /* 0x0000e00001037983 */ /* 0x000ea20000300800 */
[C---:B------:R-:W-:Y:S02]  /*819c0*/  ISETP.LT.AND P4, PT, R250.reuse, c[0x0][0x178], !P4 ;  /* 0x00005e00fa007a0c */ /* 0x040fe40006781270 */
[----:B------:R-:W-:Y:S02]  /*819d0*/  ISETP.LT.AND P5, PT, R251, c[0x0][0x178], !P1 ;  /* 0x00005e00fb007a0c */ /* 0x000fe40004fa1270 */
[----:B------:R-:W-:Y:S01]  /*819e0*/  ISETP.LT.AND P1, PT, R250, c[0x0][0x178], !P1 ;  /* 0x00005e00fa007a0c */ /* 0x000fe20004f21270 */
[----:B------:R-:W-:-:S04]  /*819f0*/  IMAD.WIDE R178, R0, 0x4, R220 ;  /* 0x0000000400b27825 */ /* 0x000fc800078e02dc */
[----:B------:R-:W-:-:S04]  /*81a00*/  IMAD.WIDE R222, R0, 0x4, R176 ;  /* 0x0000000400de7825 */ /* 0x000fc800078e02b0 */
[----:B------:R1:W-:Y:S04]  /*81a10*/  @P4 STG.E [R248.64], R247 ;  /* 0x000000f7f8004986 */ /* 0x0003e8000c101904 */
[----:B-1----:R-:W2:Y:S01]  /*81a20*/  LDL.LU R248, [R1+0xf0] ;  /* 0x0000f00001f87983 */ /* 0x002ea20000300800 */
[----:B---3--:R-:W-:-:S03]  /*81a30*/  ISETP.GE.AND P2, PT, R241, c[0x0][0x17c], PT ;  /* 0x00005f00f1007a0c */ /* 0x008fc60003f46270 */
[----:B------:R-:W3:Y:S01]  /*81a40*/  LDL.LU R241, [R1+0xf4] ;  /* 0x0000f40001f17983 */ /* 0x000ee20000300800 */
[----:B----4-:R-:W-:-:S03]  /*81a50*/  ISETP.GE.AND P4, PT, R240, c[0x0][0x17c], PT ;  /* 0x00005f00f0007a0c */ /* 0x010fc60003f86270 */
[----:B------:R-:W4:Y:S04]  /*81a60*/  LDL.LU R240, [R1+0x1db4] ;  /* 0x001db40001f07983 */ /* 0x000f280000300800 */
[----:B------:R-:W3:Y:S04]  /*81a70*/  LDL.LU R247, [R1+0xb4] ;  /* 0x0000b40001f77983 */ /* 0x000ee80000300800 */
[----:B------:R-:W3:Y:S04]  /*81a80*/  LDL.LU R249, [R1+0x100] ;  /* 0x0001000001f97983 */ /* 0x000ee80000300800 */
[----:B--2---:R-:W-:Y:S04]  /*81a90*/  @P5 STG.E [R178.64], R3 ;  /* 0x00000003b2005986 */ /* 0x004fe8000c101904 */
[----:B------:R1:W-:Y:S01]  /*81aa0*/  @P1 STG.E [R222.64], R246 ;  /* 0x000000f6de001986 */ /* 0x0003e2000c101904 */
[----:B------:R-:W-:-:S03]  /*81ab0*/  ISETP.GE.AND P1, PT, R242, c[0x0][0x17c], PT ;  /* 0x00005f00f2007a0c */ /* 0x000fc60003f26270 */
[----:B------:R-:W2:Y:S01]  /*81ac0*/  LDL.LU R242, [R1+0x1db8] ;  /* 0x001db80001f27983 */ /* 0x000ea20000300800 */
[C---:B------:R-:W-:Y:S02]  /*81ad0*/  ISETP.LT.AND P6, PT, R251.reuse, c[0x0][0x178], !P3 ;  /* 0x00005e00fb007a0c */ /* 0x040fe40005fc1270 */
[----:B------:R-:W-:Y:S02]  /*81ae0*/  ISETP.LT.AND P3, PT, R250, c[0x0][0x178], !P3 ;  /* 0x00005e00fa007a0c */ /* 0x000fe40005f61270 */
[----:B------:R-:W-:Y:S02]  /*81af0*/  IADD3 R0, R0, c[0x0][0x198], RZ ;  /* 0x0000660000007a10 */ /* 0x000fe40007ffe0ff */
[----:B------:R-:W-:Y:S01]  /*81b00*/  ISETP.LT.AND P5, PT, R251, c[0x0][0x178], !P0 ;  /* 0x00005e00fb007a0c */ /* 0x000fe200047a1270 */
[----:B-1----:R-:W3:Y:S01]  /*81b10*/  LDL.LU R246, [R1+0xd0] ;  /* 0x0000d00001f67983 */ /* 0x002ee20000300800 */
[----:B------:R-:W-:Y:S01]  /*81b20*/  ISETP.LT.AND P0, PT, R250, c[0x0][0x178], !P0 ;  /* 0x00005e00fa007a0c */ /* 0x000fe20004701270 */
[C---:B------:R-:W-:Y:S01]  /*81b30*/  IMAD.WIDE R178, R0.reuse, 0x4, R220 ;  /* 0x0000000400b27825 */ /* 0x040fe200078e02dc */
[----:B------:R-:W-:-:S03]  /*81b40*/  IADD3 R3, R0, c[0x0][0x198], RZ ;  /* 0x0000660000037a10 */ /* 0x000fc60007ffe0ff */
[--C-:B------:R-:W-:Y:S01]  /*81b50*/  IMAD.WIDE R222, R0, 0x4, R176.reuse ;  /* 0x0000000400de7825 */ /* 0x100fe200078e02b0 */
[----:B------:R1:W-:Y:S04]  /*81b60*/  @P6 STG.E [R178.64], R245 ;  /* 0x000000f5b2006986 */ /* 0x0003e8000c101904 */
[----:B------:R1:W-:Y:S02]  /*81b70*/  @P3 STG.E [R222.64], R244 ;  /* 0x000000f4de003986 */ /* 0x0003e4000c101904 */
[----:B-1----:R-:W-:-:S04]  /*81b80*/  IMAD.WIDE R178, R3, 0x4, R176 ;  /* 0x0000000403b27825 */ /* 0x002fc800078e02b0 */
[----:B------:R-:W-:-:S05]  /*81b90*/  IMAD.WIDE R222, R3, 0x4, R220 ;  /* 0x0000000403de7825 */ /* 0x000fca00078e02dc */
[----:B------:R-:W-:Y:S04]  /*81ba0*/  @P5 STG.E [R222.64], R248 ;  /* 0x000000f8de005986 */ /* 0x000fe8000c101904 */
[----:B------:R1:W-:Y:S01]  /*81bb0*/  @P0 STG.E [R178.64], R243 ;  /* 0x000000f3b2000986 */ /* 0x0003e2000c101904 */
[----:B----4-:R-:W-:-:S03]  /*81bc0*/  ISETP.GE.AND P3, PT, R240, c[0x0][0x17c], PT ;  /* 0x00005f00f0007a0c */ /* 0x010fc60003f66270 */
[----:B------:R-:W4:Y:S04]  /*81bd0*/  LDL.LU R240, [R1+0x1dbc] ;  /* 0x001dbc0001f07983 */ /* 0x000f280000300800 */
[----:B------:R-:W4:Y:S04]  /*81be0*/  LDL.LU R245, [R1+0x104] ;  /* 0x0001040001f57983 */ /* 0x000f280000300800 */
[----:B------:R-:W4:Y:S01]  /*81bf0*/  LDL.LU R244, [R1+0xd4] ;  /* 0x0000d40001f47983 */ /* 0x000f220000300800 */
[----:B--2---:R-:W-:-:S03]  /*81c00*/  ISETP.GE.AND P0, PT, R242, c[0x0][0x17c], PT ;  /* 0x00005f00f2007a0c */ /* 0x004fc60003f06270 */
[----:B------:R-:W2:Y:S01]  /*81c10*/  LDL.LU R242, [R1+0x1dc0] ;  /* 0x001dc00001f27983 */ /* 0x000ea20000300800 */
[----:B------:R-:W-:Y:S02]  /*81c20*/  ISETP.LT.AND P6, PT, R251, c[0x0][0x178], !P2 ;  /* 0x00005e00fb007a0c */ /* 0x000fe400057c1270 */
[----:B------:R-:W-:Y:S01]  /*81c30*/  ISETP.LT.AND P2, PT, R250, c[0x0][0x178], !P2 ;  /* 0x00005e00fa007a0c */ /* 0x000fe20005741270 */
[----:B-1----:R-:W2:Y:S01]  /*81c40*/  LDL.LU R243, [R1+0x18] ;  /* 0x0000180001f37983 */ /* 0x002ea20000300800 */
[----:B------:R-:W-:Y:S02]  /*81c50*/  IADD3 R0, R3, c[0x0][0x198], RZ ;  /* 0x0000660003007a10 */ /* 0x000fe40007ffe0ff */
[----:B------:R-:W-:-:S03]  /*81c60*/  ISETP.LT.AND P5, PT, R251, c[0x0][0x178], !P4 ;  /* 0x00005e00fb007a0c */ /* 0x000fc600067a1270 */
[C---:B------:R-:W-:Y:S01]  /*81c70*/  IMAD.WIDE R222, R0.reuse, 0x4, R220 ;  /* 0x0000000400de7825 */ /* 0x040fe200078e02dc */
[----:B------:R-:W-:-:S03]  /*81c80*/  IADD3 R3, R0, c[0x0][0x198], RZ ;  /* 0x0000660000037a10 */ /* 0x000fc60007ffe0ff */
[----:B------:R-:W-:Y:S01]  /*81c90*/  IMAD.WIDE R178, R0, 0x4, R176 ;  /* 0x0000000400b27825 */ /* 0x000fe200078e02b0 */
[----:B---3--:R-:W-:Y:S01]  /*81ca0*/  @P6 STG.E [R222.64], R241 ;  /* 0x000000f1de006986 */ /* 0x008fe2000c101904 */
[----:B------:R-:W-:-:S03]  /*81cb0*/  ISETP.LT.AND P4, PT, R250, c[0x0][0x178], !P4 ;  /* 0x00005e00fa007a0c */ /* 0x000fc60006781270 */
[----:B------:R1:W-:Y:S02]  /*81cc0*/  @P2 STG.E [R178.64], R247 ;  /* 0x000000f7b2002986 */ /* 0x0003e4000c101904 */
[----:B-1----:R-:W-:-:S05]  /*81cd0*/  IMAD.WIDE R178, R3, 0x4, R220 ;  /* 0x0000000403b27825 */ /* 0x002fca00078e02dc */
[----:B------:R1:W-:Y:S02]  /*81ce0*/  @P5 STG.E [R178.64], R249 ;  /* 0x000000f9b2005986 */ /* 0x0003e4000c101904 */
[----:B-1----:R-:W-:-:S05]  /*81cf0*/  IMAD.WIDE R248, R3, 0x4, R176 ;  /* 0x0000000403f87825 */ /* 0x002fca00078e02b0 */
[----:B------:R1:W-:Y:S01]  /*81d00*/  @P4 STG.E [R248.64], R246 ;  /* 0x000000f6f8004986 */ /* 0x0003e2000c101904 */
[----:B----4-:R-:W-:-:S03]  /*81d10*/  ISETP.GE.AND P2, PT, R240, c[0x0][0x17c], PT ;  /* 0x00005f00f0007a0c */ /* 0x010fc60003f46270 */
[----:B------:R-:W3:Y:S04]  /*81d20*/  LDL.LU R240, [R1+0x1dc4] ;  /* 0x001dc40001f07983 */ /* 0x000ee80000300800 */
[----:B------:R-:W4:Y:S04]  /*81d30*/  LDL.LU R241, [R1+0x4c] ;  /* 0x00004c0001f17983 */ /* 0x000f280000300800 */
[----:B------:R-:W4:Y:S04]  /*81d40*/  LDL.LU R247, [R1+0x1c] ;  /* 0x00001c0001f77983 */ /* 0x000f280000300800 */
[----:B-1----:R-:W4:Y:S04]  /*81d50*/  LDL.LU R248, [R1+0x48] ;  /* 0x0000480001f87983 */ /* 0x002f280000300800 */
[----:B------:R-:W4:Y:S01]  /*81d60*/  LDL.LU R249, [R1+0x68] ;  /* 0x0000680001f97983 */ /* 0x000f220000300800 */
[----:B--2---:R-:W-:-:S03]  /*81d70*/  ISETP.GE.AND P4, PT, R242, c[0x0][0x17c], PT ;  /* 0x00005f00f2007a0c */ /* 0x004fc60003f86270 */
[----:B------:R-:W2:Y:S01]  /*81d80*/  LDL.LU R242, [R1+0x1dc8] ;  /* 0x001dc80001f27983 */ /* 0x000ea20000300800 */
[----:B------:R-:W-:Y:S02]  /*81d90*/  ISETP.LT.AND P6, PT, R251, c[0x0][0x178], !P1 ;  /* 0x00005e00fb007a0c */ /* 0x000fe40004fc1270 */
[C---:B------:R-:W-:Y:S01]  /*81da0*/  ISETP.LT.AND P1, PT, R250.reuse, c[0x0][0x178], !P1 ;  /* 0x00005e00fa007a0c */ /* 0x040fe20004f21270 */
[----:B------:R-:W2:Y:S01]  /*81db0*/  LDL.LU R246, [R1+0x28] ;  /* 0x0000280001f67983 */ /* 0x000ea20000300800 */
[----:B------:R-:W-:Y:S02]  /*81dc0*/  IADD3 R0, R3, c[0x0][0x198], RZ ;  /* 0x0000660003007a10 */ /* 0x000fe40007ffe0ff */
[----:B------:R-:W-:Y:S02]  /*81dd0*/  ISETP.LT.AND P5, PT, R251, c[0x0][0x178], !P3 ;  /* 0x00005e00fb007a0c */ /* 0x000fe40005fa1270 */
[----:B------:R-:W-:Y:S01]  /*81de0*/  ISETP.LT.AND P3, PT, R250, c[0x0][0x178], !P3 ;  /* 0x00005e00fa007a0c */ /* 0x000fe20005f61270 */
[----:B------:R-:W-:-:S04]  /*81df0*/  IMAD.WIDE R178, R0, 0x4, R220 ;  /* 0x0000000400b27825 */ /* 0x000fc800078e02dc */
[C---:B------:R-:W-:Y:S01]  /*81e00*/  IMAD.WIDE R222, R0.reuse, 0x4, R176 ;  /* 0x0000000400de7825 */ /* 0x040fe200078e02b0 */
[----:B------:R-:W-:Y:S01]  /*81e10*/  IADD3 R0, R0, c[0x0][0x198], RZ ;  /* 0x0000660000007a10 */ /* 0x000fe20007ffe0ff */
[----:B------:R1:W-:Y:S04]  /*81e20*/  @P6 STG.E [R178.64], R245 ;  /* 0x000000f5b2006986 */ /* 0x0003e8000c101904 */
[----:B------:R1:W-:Y:S02]  /*81e30*/  @P1 STG.E [R222.64], R244 ;  /* 0x000000f4de001986 */ /* 0x0003e4000c101904 */
[C---:B-1----:R-:W-:Y:S02]  /*81e40*/  IMAD.WIDE R178, R0.reuse, 0x4, R220 ;  /* 0x0000000400b27825 */ /* 0x042fe400078e02dc */
[----:B------:R-:W2:Y:S02]  /*81e50*/  LDL.LU R245, [R1+0x6c] ;  /* 0x00006c0001f57983 */ /* 0x000ea40000300800 */
[----:B------:R-:W-:Y:S01]  /*81e60*/  IMAD.WIDE R222, R0, 0x4, R176 ;  /* 0x0000000400de7825 */ /* 0x000fe200078e02b0 */
[----:B---3--:R-:W-:-:S02]  /*81e70*/  ISETP.GE.AND P1, PT, R240, c[0x0][0x17c], PT ;  /* 0x00005f00f0007a0c */ /* 0x008fc40003f26270 */
[----:B------:R-:W3:Y:S04]  /*81e80*/  LDL.LU R240, [R1+0x1dcc] ;  /* 0x001dcc0001f07983 */ /* 0x000ee80000300800 */
[----:B------:R-:W3:Y:S04]  /*81e90*/  LDL.LU R244, [R1+0x2c] ;  /* 0x00002c0001f47983 */ /* 0x000ee80000300800 */
[----:B----4-:R-:W-:Y:S04]  /*81ea0*/  @P5 STG.E [R178.64], R248 ;  /* 0x000000f8b2005986 */ /* 0x010fe8000c101904 */
[----:B------:R1:W-:Y:S01]  /*81eb0*/  @P3 STG.E [R222.64], R243 ;  /* 0x000000f3de003986 */ /* 0x0003e2000c101904 */
[----:B--2---:R-:W-:-:S03]  /*81ec0*/  ISETP.GE.AND P3, PT, R242, c[0x0][0x17c], PT ;  /* 0x00005f00f2007a0c */ /* 0x004fc60003f66270 */
[----:B------:R-:W2:Y:S01]  /*81ed0*/  LDL.LU R242, [R1+0x1dd0] ;  /* 0x001dd00001f27983 */ /* 0x000ea20000300800 */
[C---:B------:R-:W-:Y:S02]  /*81ee0*/  ISETP.LT.AND P6, PT, R251.reuse, c[0x0][0x178], !P0 ;  /* 0x00005e00fb007a0c */ /* 0x040fe400047c1270 */
[----:B------:R-:W-:Y:S01]  /*81ef0*/  ISETP.LT.AND P0, PT, R250, c[0x0][0x178], !P0 ;  /* 0x00005e00fa007a0c */ /* 0x000fe20004701270 */
[----:B-1----:R-:W4:Y:S01]  /*81f00*/  LDL.LU R243, [R1+0x38] ;  /* 0x0000380001f37983 */ /* 0x002f220000300800 */
[----:B------:R-:W-:Y:S02]  /*81f10*/  IADD3 R3, R0, c[0x0][0x198], RZ ;  /* 0x0000660000037a10 */ /* 0x000fe40007ffe0ff */
[----:B------:R-:W-:Y:S02]  /*81f20*/  ISETP.LT.AND P5, PT, R251, c[0x0][0x178], !P2 ;  /* 0x00005e00fb007a0c */ /* 0x000fe400057a1270 */
[----:B------:R-:W-:Y:S01]  /*81f30*/  ISETP.LT.AND P2, PT, R250, c[0x0][0x178], !P2 ;  /* 0x00005e00fa007a0c */ /* 0x000fe20005741270 */
[C---:B------:R-:W-:Y:S01]  /*81f40*/  IMAD.WIDE R222, R3.reuse, 0x4, R220 ;  /* 0x0000000403de7825 */ /* 0x040fe200078e02dc */
[----:B------:R-:W-:-:S03]  /*81f50*/  IADD3 R0, R3, c[0x0][0x198], RZ ;  /* 0x0000660003007a10 */ /* 0x000fc60007ffe0ff */
[----:B------:R-:W-:Y:S01]  /*81f60*/  IMAD.WIDE R178, R3, 0x4, R176 ;  /* 0x0000000403b27825 */ /* 0x000fe200078e02b0 */
[----:B------:R1:W-:Y:S04]  /*81f70*/  @P6 STG.E [R222.64], R241 ;  /* 0x000000f1de006986 */ /* 0x0003e8000c101904 */
[----:B------:R1:W-:Y:S01]  /*81f80*/  @P0 STG.E [R178.64], R247 ;  /* 0x000000f7b2000986 */ /* 0x0003e2000c101904 */
[C---:B------:R-:W-:Y:S01]  /*81f90*/  IADD3 R3, R0.reuse, c[0x0][0x198], RZ ;  /* 0x0000660000037a10 */ /* 0x040fe20007ffe0ff */
[----:B-1----:R-:W-:-:S04]  /*81fa0*/  IMAD.WIDE R222, R0, 0x4, R220 ;  /* 0x0000000400de7825 */ /* 0x002fc800078e02dc */
[----:B------:R-:W-:Y:S01]  /*81fb0*/  IMAD.WIDE R178, R0, 0x4, R176 ;  /* 0x0000000400b27825 */ /* 0x000fe200078e02b0 */
[----:B------:R1:W-:Y:S01]  /*81fc0*/  @P5 STG.E [R222.64], R249 ;  /* 0x000000f9de005986 */ /* 0x0003e2000c101904 */
[----:B------:R-:W-:-:S03]  /*81fd0*/  IADD3 R0, R3, c[0x0][0x198], RZ ;  /* 0x0000660003007a10 */ /* 0x000fc60007ffe0ff */
[----:B------:R1:W-:Y:S02]  /*81fe0*/  @P2 STG.E [R178.64], R246 ;  /* 0x000000f6b2002986 */ /* 0x0003e4000c101904 */
[----:B-1----:R-:W-:-:S04]  /*81ff0*/  IMAD.WIDE R248, R3, 0x4, R176 ;  /* 0x0000000403f87825 */ /* 0x002fc800078e02b0 */
[----:B------:R-:W-:Y:S01]  /*82000*/  IMAD.WIDE R178, R3, 0x4, R220 ;  /* 0x0000000403b27825 */ /* 0x000fe200078e02dc */
[----:B---3--:R-:W-:Y:S02]  /*82010*/  ISETP.GE.AND P0, PT, R240, c[0x0][0x17c], PT ;  /* 0x00005f00f0007a0c */ /* 0x008fe40003f06270 */
[----:B------:R-:W3:Y:S04]  /*82020*/  LDL.LU R240, [R1+0x1dd4] ;  /* 0x001dd40001f07983 */ /* 0x000ee80000300800 */
[----:B------:R-:W4:Y:S04]  /*82030*/  LDL.LU R241, [R1+0x8c] ;  /* 0x00008c0001f17983 */ /* 0x000f280000300800 */
[----:B------:R-:W4:Y:S01]  /*82040*/  LDL.LU R247, [R1+0x3c] ;  /* 0x00003c0001f77983 */ /* 0x000f220000300800 */
[----:B--2---:R-:W-:-:S03]  /*82050*/  ISETP.GE.AND P2, PT, R242, c[0x0][0x17c], PT ;  /* 0x00005f00f2007a0c */ /* 0x004fc60003f46270 */
[----:B------:R-:W2:Y:S04]  /*82060*/  LDL.LU R242, [R1+0x1dd8] ;  /* 0x001dd80001f27983 */ /* 0x000ea80000300800 */
[----:B------:R-:W2:Y:S04]  /*82070*/  LDL.LU R246, [R1+0x58] ;  /* 0x0000580001f67983 */ /* 0x000ea80000300800 */
[----:B------:R-:W2:Y:S01]  /*82080*/  LDL.LU R3, [R1+0x88] ;  /* 0x0000880001037983 */ /* 0x000ea20000300800 */
[----:B------:R-:W-:Y:S02]  /*82090*/  ISETP.LT.AND P6, PT, R251, c[0x0][0x178], !P4 ;  /* 0x00005e00fb007a0c */ /* 0x000fe400067c1270 */
[----:B------:R-:W-:-:S02]  /*820a0*/  ISETP.LT.AND P4, PT, R250, c[0x0][0x178], !P4 ;  /* 0x00005e00fa007a0c */ /* 0x000fc40006781270 */
[----:B------:R-:W-:Y:S02]  /*820b0*/  ISETP.LT.AND P5, PT, R251, c[0x0][0x178], !P1 ;  /* 0x00005e00fb007a0c */ /* 0x000fe40004fa1270 */
[----:B------:R-:W-:Y:S01]  /*820c0*/  ISETP.LT.AND P1, PT, R250, c[0x0][0x178], !P1 ;  /* 0x00005e00fa007a0c */ /* 0x000fe20004f21270 */
[----:B------:R-:W-:-:S06]  /*820d0*/  IMAD.WIDE R222, R0, 0x4, R176 ;  /* 0x0000000400de7825 */ /* 0x000fcc00078e02b0 */
[----:B------:R1:W-:Y:S04]  /*820e0*/  @P6 STG.E [R178.64], R245 ;  /* 0x000000f5b2006986 */ /* 0x0003e8000c101904 */
[----:B------:R1:W-:Y:S02]  /*820f0*/  @P4 STG.E [R248.64], R244 ;  /* 0x000000f4f8004986 */ /* 0x0003e4000c101904 */
[----:B-1----:R-:W-:Y:S02]  /*82100*/  IMAD.WIDE R178, R0, 0x4, R220 ;  /* 0x0000000400b27825 */ /* 0x002fe400078e02dc */
[----:B------:R-:W4:Y:S04]  /*82110*/  LDL.LU R248, [R1+0xa8] ;  /* 0x0000a80001f87983 */ /* 0x000f280000300800 */
[----:B------:R-:W4:Y:S01]  /*82120*/  LDL.LU R245, [R1+0xac] ;  /* 0x0000ac0001f57983 */ /* 0x000f220000300800 */
[----:B---3--:R-:W-:-:S03]  /*82130*/  ISETP.GE.AND P4, PT, R240, c[0x0][0x17c], PT ;  /* 0x00005f00f0007a0c */ /* 0x008fc60003f86270 */
[----:B------:R-:W3:Y:S04]  /*82140*/  LDL.LU R240, [R1+0x1ddc] ;  /* 0x001ddc0001f07983 */ /* 0x000ee80000300800 */
[----:B------:R-:W3:Y:S04]  /*82150*/  LDL.LU R244, [R1+0x5c] ;  /* 0x00005c0001f47983 */ /* 0x000ee80000300800 */
[----:B------:R-:W3:Y:S04]  /*82160*/  LDL.LU R249, [R1+0xc8] ;  /* 0x0000c80001f97983 */ /* 0x000ee80000300800 */
[----:B--2---:R-:W-:Y:S04]  /*82170*/  @P5 STG.E [R178.64], R3 ;  /* 0x00000003b2005986 */ /* 0x004fe8000c101904 */
[----:B----4-:R1:W-:Y:S01]  /*82180*/  @P1 STG.E [R222.64], R243 ;  /* 0x000000f3de001986 */ /* 0x0103e2000c101904 */
[----:B------:R-:W-:-:S03]  /*82190*/  ISETP.GE.AND P1, PT, R242, c[0x0][0x17c], PT ;  /* 0x00005f00f2007a0c */ /* 0x000fc60003f26270 */
[----:B------:R-:W2:Y:S01]  /*821a0*/  LDL.LU R242, [R1+0x1de0] ;  /* 0x001de00001f27983 */ /* 0x000ea20000300800 */
[C---:B------:R-:W-:Y:S02]  /*821b0*/  ISETP.LT.AND P6, PT, R251.reuse, c[0x0][0x178], !P3 ;  /* 0x00005e00fb007a0c */ /* 0x040fe40005fc1270 */
[----:B------:R-:W-:Y:S02]  /*821c0*/  ISETP.LT.AND P3, PT, R250, c[0x0][0x178], !P3 ;  /* 0x00005e00fa007a0c */ /* 0x000fe40005f61270 */
[----:B------:R-:W-:Y:S02]  /*821d0*/  IADD3 R0, R0, c[0x0][0x198], RZ ;  /* 0x0000660000007a10 */ /* 0x000fe40007ffe0ff */
[----:B------:R-:W-:Y:S01]  /*821e0*/  ISETP.LT.AND P5, PT, R251, c[0x0][0x178], !P0 ;  /* 0x00005e00fb007a0c */ /* 0x000fe200047a1270 */
[----:B-1----:R-:W4:Y:S01]  /*821f0*/  LDL.LU R243, [R1+0x78] ;  /* 0x0000780001f37983 */ /* 0x002f220000300800 */
        /* <DEDUP_REMOVED lines=10> */
[----:B---3--:R-:W-:-:S03]  /*822a0*/  ISETP.GE.AND P3, PT, R240, c[0x0][0x17c], PT ;  /* 0x00005f00f0007a0c */ /* 0x008fc60003f66270 */
[----:B------:R-:W3:Y:S04]  /*822b0*/  LDL.LU R240, [R1+0x1de4] ;  /* 0x001de40001f07983 */ /* 0x000ee80000300800 */
[----:B------:R-:W3:Y:S04]  /*822c0*/  LDL.LU R241, [R1+0xcc] ;  /* 0x0000cc0001f17983 */ /* 0x000ee80000300800 */
[----:B------:R-:W3:Y:S01]  /*822d0*/  LDL.LU R247, [R1+0x7c] ;  /* 0x00007c0001f77983 */ /* 0x000ee20000300800 */
        /* <DEDUP_REMOVED lines=10> */
[----:B------:R-:W-:Y:S01]  /*82380*/  @P6 STG.E [R222.64], R245 ;  /* 0x000000f5de006986 */ /* 0x000fe2000c101904 */
[----:B------:R-:W-:-:S03]  /*82390*/  ISETP.LT.AND P4, PT, R250, c[0x0][0x178], !P4 ;  /* 0x00005e00fa007a0c */ /* 0x000fc60006781270 */
[----:B------:R1:W-:Y:S02]  /*823a0*/  @P2 STG.E [R178.64], R244 ;  /* 0x000000f4b2002986 */ /* 0x0003e4000c101904 */
[----:B-1----:R-:W-:-:S05]  /*823b0*/  IMAD.WIDE R178, R3, 0x4, R220 ;  /* 0x0000000403b27825 */ /* 0x002fca00078e02dc */
[----:B------:R1:W-:Y:S02]  /*823c0*/  @P5 STG.E [R178.64], R249 ;  /* 0x000000f9b2005986 */ /* 0x0003e4000c101904 */
[----:B-1----:R-:W-:-:S05]  /*823d0*/  IMAD.WIDE R248, R3, 0x4, R176 ;  /* 0x0000000403f87825 */ /* 0x002fca00078e02b0 */
[----:B----4-:R1:W-:Y:S01]  /*823e0*/  @P4 STG.E [R248.64], R243 ;  /* 0x000000f3f8004986 */ /* 0x0103e2000c101904 */
[----:B---3--:R-:W-:-:S03]  /*823f0*/  ISETP.GE.AND P2, PT, R240, c[0x0][0x17c], PT ;  /* 0x00005f00f0007a0c */ /* 0x008fc60003f46270 */
        /* <DEDUP_REMOVED lines=53> */
[----:B------:R-:W2:Y:S04]  /*82750*/  LDL.LU R243, [R1] ;  /* 0x0000000001f37983 */ /* 0x000ea80000300800 */
        /* <DEDUP_REMOVED lines=341> */
[----:B------:R-:W-:-:S02]  /*83cb0*/  ISETP.LT.AND P6, PT, R251, c[0x0][0x178], !P3 ;  /* 0x00005e00fb007a0c */ /* 0x000fc40005fc1270 */
[----:B---3--:R-:W-:Y:S02]  /*83cc0*/  ISETP.GE.AND P4, PT, R240, c[0x0][0x17c], PT ;  /* 0x00005f00f0007a0c */ /* 0x008fe40003f86270 */
[----:B------:R-:W3:Y:S04]  /*83cd0*/  LDL.LU R240, [R1+0x1ea0] ;  /* 0x001ea00001f07983 */ /* 0x000ee80000300800 */
[----:B------:R-:W3:Y:S04]  /*83ce0*/  LDL.LU R244, [R1+0x1cc] ;  /* 0x0001cc0001f47983 */ /* 0x000ee80000300800 */
[----:B------:R-:W3:Y:S01]  /*83cf0*/  LDL.LU R249, [R1+0x270] ;  /* 0x0002700001f97983 */ /* 0x000ee20000300800 */
[----:B------:R-:W-:-:S03]  /*83d00*/  IADD3 R0, R0, c[0x0][0x198], RZ ;  /* 0x0000660000007a10 */ /* 0x000fc60007ffe0ff */
[----:B--2---:R1:W-:Y:S04]  /*83d10*/  @P5 STG.E [R178.64], R3 ;  /* 0x00000003b2005986 */ /* 0x0043e8000c101904 */
[----:B----4-:R2:W-:Y:S01]  /*83d20*/  @P1 STG.E [R222.64], R243 ;  /* 0x000000f3de001986 */ /* 0x0105e2000c101904 */
[----:B------:R-:W-:-:S03]  /*83d30*/  ISETP.GE.AND P1, PT, R242, c[0x0][0x17c], PT ;  /* 0x00005f00f2007a0c */ /* 0x000fc60003f26270 */
[----:B------:R-:W4:Y:S01]  /*83d40*/  LDL.LU R242, [R1+0x1ea8] ;  /* 0x001ea80001f27983 */ /* 0x000f220000300800 */
[----:B-1----:R-:W-:-:S03]  /*83d50*/  IMAD.WIDE R178, R0, 0x4, R220 ;  /* 0x0000000400b27825 */ /* 0x002fc600078e02dc */
[----:B--2---:R-:W2:Y:S04]  /*83d60*/  LDL.LU R243, [R1+0x230] ;  /* 0x0002300001f37983 */ /* 0x004ea80000300800 */
[----:B------:R1:W-:Y:S04]  /*83d70*/  @P6 STG.E [R178.64], R241 ;  /* 0x000000f1b2006986 */ /* 0x0003e8000c101904 */
[----:B-1----:R-:W2:Y:S01]  /*83d80*/  LDL.LU R241, [R1+0x1eac] ;  /* 0x001eac0001f17983 */ /* 0x002ea20000300800 */
[----:B------:R-:W-:Y:S02]  /*83d90*/  ISETP.LT.AND P3, PT, R250, c[0x0][0x178], !P3 ;  /* 0x00005e00fa007a0c */ /* 0x000fe40005f61270 */
[----:B------:R-:W-:Y:S01]  /*83da0*/  ISETP.LT.AND P5, PT, R251, c[0x0][0x178], !P0 ;  /* 0x00005e00fb007a0c */ /* 0x000fe200047a1270 */
[----:B------:R-:W-:Y:S01]  /*83db0*/  IMAD.WIDE R222, R0, 0x4, R176 ;  /* 0x0000000400de7825 */ /* 0x000fe200078e02b0 */
[----:B------:R-:W-:-:S02]  /*83dc0*/  ISETP.LT.AND P0, PT, R250, c[0x0][0x178], !P0 ;  /* 0x00005e00fa007a0c */ /* 0x000fc40004701270 */
[----:B------:R-:W-:-:S05]  /*83dd0*/  IADD3 R3, R0, c[0x0][0x198], RZ ;  /* 0x0000660000037a10 */ /* 0x000fca0007ffe0ff */
[----:B------:R-:W-:Y:S02]  /*83de0*/  IMAD.WIDE R178, R3, 0x4, R176 ;  /* 0x0000000403b27825 */ /* 0x000fe400078e02b0 */
[----:B------:R1:W-:Y:S01]  /*83df0*/  @P3 STG.E [R222.64], R247 ;  /* 0x000000f7de003986 */ /* 0x0003e2000c101904 */
[----:B---3--:R-:W-:-:S03]  /*83e00*/  ISETP.GE.AND P3, PT, R240, c[0x0][0x17c], PT ;  /* 0x00005f00f0007a0c */ /* 0x008fc60003f66270 */
[----:B------:R-:W3:Y:S01]  /*83e10*/  LDL.LU R240, [R1+0x274] ;  /* 0x0002740001f07983 */ /* 0x000ee20000300800 */
[----:B-1----:R-:W-:-:S03]  /*83e20*/  IMAD.WIDE R222, R3, 0x4, R220 ;  /* 0x0000000403de7825 */ /* 0x002fc600078e02dc */
[----:B------:R-:W3:Y:S04]  /*83e30*/  LDL.LU R247, [R1+0x234] ;  /* 0x0002340001f77983 */ /* 0x000ee80000300800 */
[----:B------:R1:W-:Y:S04]  /*83e40*/  @P5 STG.E [R222.64], R248 ;  /* 0x000000f8de005986 */ /* 0x0003e8000c101904 */
[----:B------:R1:W-:Y:S01]  /*83e50*/  @P0 STG.E [R178.64], R246 ;  /* 0x000000f6b2000986 */ /* 0x0003e2000c101904 */
[----:B------:R-:W-:Y:S02]  /*83e60*/  ISETP.LT.AND P6, PT, R251, c[0x0][0x178], !P2 ;  /* 0x00005e00fb007a0c */ /* 0x000fe400057c1270 */
[----:B------:R-:W-:-:S02]  /*83e70*/  ISETP.LT.AND P2, PT, R250, c[0x0][0x178], !P2 ;  /* 0x00005e00fa007a0c */ /* 0x000fc40005741270 */
[----:B------:R-:W-:-:S05]  /*83e80*/  IADD3 R0, R3, c[0x0][0x198], RZ ;  /* 0x0000660003007a10 */ /* 0x000fca0007ffe0ff */
[----:B-1----:R-:W-:-:S04]  /*83e90*/  IMAD.WIDE R222, R0, 0x4, R220 ;  /* 0x0000000400de7825 */ /* 0x002fc800078e02dc */
[----:B------:R-:W-:Y:S01]  /*83ea0*/  IMAD.WIDE R178, R0, 0x4, R176 ;  /* 0x0000000400b27825 */ /* 0x000fe200078e02b0 */
[----:B------:R1:W-:Y:S04]  /*83eb0*/  @P6 STG.E [R222.64], R245 ;  /* 0x000000f5de006986 */ /* 0x0003e8000c101904 */
[----:B------:R1:W-:Y:S01]  /*83ec0*/  @P2 STG.E [R178.64], R244 ;  /* 0x000000f4b2002986 */ /* 0x0003e2000c101904 */
[----:B----4-:R-:W-:-:S03]  /*83ed0*/  ISETP.GE.AND P0, PT, R242, c[0x0][0x17c], PT ;  /* 0x00005f00f2007a0c */ /* 0x010fc60003f06270 */
[----:B------:R-:W4:Y:S04]  /*83ee0*/  LDL.LU R242, [R1+0x1eb4] ;  /* 0x001eb40001f27983 */ /* 0x000f280000300800 */
[----:B------:R-:W4:Y:S01]  /*83ef0*/  LDL.LU R246, [R1+0x240] ;  /* 0x0002400001f67983 */ /* 0x000f220000300800 */
[----:B--2---:R-:W-:-:S03]  /*83f00*/  ISETP.GE.AND P2, PT, R241, c[0x0][0x17c], PT ;  /* 0x00005f00f1007a0c */ /* 0x004fc60003f46270 */
[----:B------:R-:W2:Y:S01]  /*83f10*/  LDL.LU R241, [R1+0x1eb8] ;  /* 0x001eb80001f17983 */ /* 0x000ea20000300800 */
[----:B------:R-:W-:Y:S02]  /*83f20*/  ISETP.LT.AND P5, PT, R251, c[0x0][0x178], !P4 ;  /* 0x00005e00fb007a0c */ /* 0x000fe400067a1270 */
[----:B------:R-:W-:Y:S01]  /*83f30*/  IADD3 R3, R0, c[0x0][0x198], RZ ;  /* 0x0000660000037a10 */ /* 0x000fe20007ffe0ff */
[----:B-1----:R-:W2:Y:S01]  /*83f40*/  LDL.LU R245, [R1+0x2a4] ;  /* 0x0002a40001f57983 */ /* 0x002ea20000300800 */
[----:B------:R-:W-:-:S03]  /*83f50*/  ISETP.LT.AND P4, PT, R250, c[0x0][0x178], !P4 ;  /* 0x00005e00fa007a0c */ /* 0x000fc60006781270 */
[C---:B------:R-:W-:Y:S01]  /*83f60*/  IMAD.WIDE R178, R3.reuse, 0x4, R220 ;  /* 0x0000000403b27825 */ /* 0x040fe200078e02dc */
[----:B------:R-:W2:Y:S05]  /*83f70*/  LDL.LU R244, [R1+0x244] ;  /* 0x0002440001f47983 */ /* 0x000eaa0000300800 */
[----:B------:R1:W-:Y:S02]  /*83f80*/  @P5 STG.E [R178.64], R249 ;  /* 0x000000f9b2005986 */ /* 0x0003e4000c101904 */
[----:B-1----:R-:W-:-:S05]  /*83f90*/  IMAD.WIDE R248, R3, 0x4, R176 ;  /* 0x0000000403f87825 */ /* 0x002fca00078e02b0 */
[----:B------:R1:W-:Y:S01]  /*83fa0*/  @P4 STG.E [R248.64], R243 ;  /* 0x000000f3f8004986 */ /* 0x0003e2000c101904 */
[----:B------:R-:W-:Y:S02]  /*83fb0*/  ISETP.LT.AND P6, PT, R251, c[0x0][0x178], !P1 ;  /* 0x00005e00fb007a0c */ /* 0x000fe40004fc1270 */
[----:B------:R-:W-:Y:S01]  /*83fc0*/  ISETP.LT.AND P1, PT, R250, c[0x0][0x178], !P1 ;  /* 0x00005e00fa007a0c */ /* 0x000fe20004f21270 */
[----:B-1----:R-:W2:Y:S04]  /*83fd0*/  LDL.LU R248, [R1+0x2a0] ;  /* 0x0002a00001f87983 */ /* 0x002ea80000300800 */
[----:B------:R-:W2:Y:S01]  /*83fe0*/  LDL.LU R249, [R1+0x2d0] ;  /* 0x0002d00001f97983 */ /* 0x000ea20000300800 */
[----:B------:R-:W-:-:S05]  /*83ff0*/  IADD3 R0, R3, c[0x0][0x198], RZ ;  /* 0x0000660003007a10 */ /* 0x000fca0007ffe0ff */
[----:B------:R-:W-:-:S04]  /*84000*/  IMAD.WIDE R178, R0, 0x4, R220 ;  /* 0x0000000400b27825 */ /* 0x000fc800078e02dc */
[----:B------:R-:W-:Y:S01]  /*84010*/  IMAD.WIDE R222, R0, 0x4, R176 ;  /* 0x0000000400de7825 */ /* 0x000fe200078e02b0 */
[----:B---3--:R1:W-:Y:S04]  /*84020*/  @P6 STG.E [R178.64], R240 ;  /* 0x000000f0b2006986 */ /* 0x0083e8000c101904 */
[----:B------:R3:W-:Y:S01]  /*84030*/  @P1 STG.E [R222.64], R247 ;  /* 0x000000f7de001986 */ /* 0x0007e2000c101904 */
[----:B----4-:R-:W-:-:S03]  /*84040*/  ISETP.GE.AND P4, PT, R242, c[0x0][0x17c], PT ;  /* 0x00005f00f2007a0c */ /* 0x010fc60003f86270 */
[----:B------:R-:W4:Y:S04]  /*84050*/  LDL.LU R242, [R1+0x1ebc] ;  /* 0x001ebc0001f27983 */ /* 0x000f280000300800 */
[----:B------:R-:W4:Y:S04]  /*84060*/  LDL.LU R243, [R1+0x250] ;  /* 0x0002500001f37983 */ /* 0x000f280000300800 */
[----:B-1----:R-:W4:Y:S01]  /*84070*/  LDL.LU R240, [R1+0x2d4] ;  /* 0x0002d40001f07983 */ /* 0x002f220000300800 */
[----:B--2---:R-:W-:-:S03]  /*84080*/  ISETP.GE.AND P1, PT, R241, c[0x0][0x17c], PT ;  /* 0x00005f00f1007a0c */ /* 0x004fc60003f26270 */
[----:B------:R-:W2:Y:S01]  /*84090*/  LDL.LU R241, [R1+0x1ec4] ;  /* 0x001ec40001f17983 */ /* 0x000ea20000300800 */
[----:B------:R-:W-:Y:S02]  /*840a0*/  ISETP.LT.AND P5, PT, R251, c[0x0][0x178], !P3 ;  /* 0x00005e00fb007a0c */ /* 0x000fe40005fa1270 */
[----:B------:R-:W-:Y:S01]  /*840b0*/  ISETP.LT.AND P3, PT, R250, c[0x0][0x178], !P3 ;  /* 0x00005e00fa007a0c */ /* 0x000fe20005f61270 */
[----:B---3--:R-:W3:Y:S01]  /*840c0*/  LDL.LU R247, [R1+0x254] ;  /* 0x0002540001f77983 */ /* 0x008ee20000300800 */
[----:B------:R-:W-:-:S05]  /*840d0*/  IADD3 R0, R0, c[0x0][0x198], RZ ;  /* 0x0000660000007a10 */ /* 0x000fca0007ffe0ff */
[----:B------:R-:W-:-:S04]  /*840e0*/  IMAD.WIDE R178, R0, 0x4, R220 ;  /* 0x0000000400b27825 */ /* 0x000fc800078e02dc */
[--C-:B------:R-:W-:Y:S01]  /*840f0*/  IMAD.WIDE R222, R0, 0x4, R176.reuse ;  /* 0x0000000400de7825 */ /* 0x100fe200078e02b0 */
[----:B------:R-:W-:Y:S02]  /*84100*/  ISETP.LT.AND P6, PT, R251, c[0x0][0x178], !P0 ;  /* 0x00005e00fb007a0c */ /* 0x000fe400047c1270 */
[----:B------:R-:W-:Y:S02]  /*84110*/  ISETP.LT.AND P0, PT, R250, c[0x0][0x178], !P0 ;  /* 0x00005e00fa007a0c */ /* 0x000fe40004701270 */
[----:B------:R-:W-:Y:S01]  /*84120*/  IADD3 R3, R0, c[0x0][0x198], RZ ;  /* 0x0000660000037a10 */ /* 0x000fe20007ffe0ff */
[----:B------:R1:W-:Y:S04]  /*84130*/  @P5 STG.E [R178.64], R248 ;  /* 0x000000f8b2005986 */ /* 0x0003e8000c101904 */
[----:B------:R1:W-:Y:S02]  /*84140*/  @P3 STG.E [R222.64], R246 ;  /* 0x000000f6de003986 */ /* 0x0003e4000c101904 */
[----:B-1----:R-:W-:-:S04]  /*84150*/  IMAD.WIDE R178, R3, 0x4, R176 ;  /* 0x0000000403b27825 */ /* 0x002fc800078e02b0 */
[----:B------:R-:W-:-:S05]  /*84160*/  IMAD.WIDE R222, R3, 0x4, R220 ;  /* 0x0000000403de7825 */ /* 0x000fca00078e02dc */
        /* <DEDUP_REMOVED lines=8> */
[----:B------:R-:W-:Y:S01]  /*841f0*/  ISETP.LT.AND P2, PT, R250, c[0x0][0x178], !P2 ;  /* 0x00005e00fa007a0c */ /* 0x000fe20005741270 */
[----:B-1----:R-:W2:Y:S01]  /*84200*/  LDL.LU R245, [R1+0x314] ;  /* 0x0003140001f57983 */ /* 0x002ea20000300800 */
[----:B------:R-:W-:-:S03]  /*84210*/  IADD3 R0, R3, c[0x0][0x198], RZ ;  /* 0x0000660003007a10 */ /* 0x000fc60007ffe0ff */
[----:B------:R-:W2:Y:S02]  /*84220*/  LDL.LU R244, [R1+0x284] ;  /* 0x0002840001f47983 */ /* 0x000ea40000300800 */
[C---:B------:R-:W-:Y:S01]  /*84230*/  IMAD.WIDE R222, R0.reuse, 0x4, R220 ;  /* 0x0000000400de7825 */ /* 0x040fe200078e02dc */
[----:B------:R-:W-:-:S03]  /*84240*/  IADD3 R3, R0, c[0x0][0x198], RZ ;  /* 0x0000660000037a10 */ /* 0x000fc60007ffe0ff */
[----:B------:R-:W-:Y:S01]  /*84250*/  IMAD.WIDE R178, R0, 0x4, R176 ;  /* 0x0000000400b27825 */ /* 0x000fe200078e02b0 */
[----:B------:R1:W-:Y:S01]  /*84260*/  @P5 STG.E [R222.64], R249 ;  /* 0x000000f9de005986 */ /* 0x0003e2000c101904 */
[----:B------:R-:W-:-:S03]  /*84270*/  IADD3 R0, R3, c[0x0][0x198], RZ ;  /* 0x0000660003007a10 */ /* 0x000fc60007ffe0ff */
[----:B------:R3:W-:Y:S01]  /*84280*/  @P2 STG.E [R178.64], R243 ;  /* 0x000000f3b2002986 */ /* 0x0007e2000c101904 */
[----:B------:R-:W-:Y:S02]  /*84290*/  ISETP.LT.AND P6, PT, R251, c[0x0][0x178], !P4 ;  /* 0x00005e00fb007a0c */ /* 0x000fe400067c1270 */
[----:B------:R-:W-:Y:S01]  /*842a0*/  ISETP.LT.AND P4, PT, R250, c[0x0][0x178], !P4 ;  /* 0x00005e00fa007a0c */ /* 0x000fe20006781270 */
[----:B-1----:R-:W-:-:S04]  /*842b0*/  IMAD.WIDE R248, R3, 0x4, R176 ;  /* 0x0000000403f87825 */ /* 0x002fc800078e02b0 */
[----:B---3--:R-:W-:-:S06]  /*842c0*/  IMAD.WIDE R178, R3, 0x4, R220 ;  /* 0x0000000403b27825 */ /* 0x008fcc00078e02dc */
[----:B------:R-:W-:Y:S04]  /*842d0*/  @P6 STG.E [R178.64], R240 ;  /* 0x000000f0b2006986 */ /* 0x000fe8000c101904 */
[----:B------:R1:W-:Y:S01]  /*842e0*/  @P4 STG.E [R248.64], R247 ;  /* 0x000000f7f8004986 */ /* 0x0003e2000c101904 */
[----:B----4-:R-:W-:-:S03]  /*842f0*/  ISETP.GE.AND P2, PT, R242, c[0x0][0x17c], PT ;  /* 0x00005f00f2007a0c */ /* 0x010fc60003f46270 */
[----:B------:R-:W3:Y:S04]  /*84300*/  LDL.LU R242, [R1+0x1ed0] ;  /* 0x001ed00001f27983 */ /* 0x000ee80000300800 */
[----:B------:R-:W2:Y:S04]  /*84310*/  LDL.LU R243, [R1+0x2c0] ;  /* 0x0002c00001f37983 */ /* 0x000ea80000300800 */
[----:B------:R-:W3:Y:S04]  /*84320*/  LDL.LU R3, [R1+0x310] ;  /* 0x0003100001037983 */ /* 0x000ee80000300800 */
[----:B-1----:R-:W2:Y:S04]  /*84330*/  LDL.LU R248, [R1+0x340] ;  /* 0x0003400001f87983 */ /* 0x002ea80000300800 */
[----:B------:R-:W2:Y:S02]  /*84340*/  LDL.LU R240, [R1+0x344] ;  /* 0x0003440001f07983 */ /* 0x000ea40000300800 */
[----:B--2---:R-:W-:-:S02]  /*84350*/  ISETP.GE.AND P4, PT, R241, c[0x0][0x17c], PT ;  /* 0x00005f00f1007a0c */ /* 0x004fc40003f86270 */
[----:B------:R-:W2:Y:S01]  /*84360*/  LDL.LU R241, [R1+0x1ed8] ;  /* 0x001ed80001f17983 */ /* 0x000ea20000300800 */
[C---:B------:R-:W-:Y:S02]  /*84370*/  ISETP.LT.AND P5, PT, R251.reuse, c[0x0][0x178], !P1 ;  /* 0x00005e00fb007a0c */ /* 0x040fe40004fa1270 */
[----:B------:R-:W-:Y:S01]  /*84380*/  ISETP.LT.AND P1, PT, R250, c[0x0][0x178], !P1 ;  /* 0x00005e00fa007a0c */ /* 0x000fe20004f21270 */
[C---:B------:R-:W-:Y:S01]  /*84390*/  IMAD.WIDE R178, R0.reuse, 0x4, R220 ;  /* 0x0000000400b27825 */ /* 0x040fe200078e02dc */
[----:B------:R-:W2:Y:S03]  /*843a0*/  LDL.LU R247, [R1+0x2c4] ;  /* 0x0002c40001f77983 */ /* 0x000ea60000300800 */
[----:B------:R-:W-:Y:S01]  /*843b0*/  IMAD.WIDE R222, R0, 0x4, R176 ;  /* 0x0000000400de7825 */ /* 0x000fe200078e02b0 */
[----:B------:R-:W2:Y:S01]  /*843c0*/  LDL.LU R249, [R1+0x390] ;  /* 0x0003900001f97983 */ /* 0x000ea20000300800 */
[----:B------:R-:W-:-:S02]  /*843d0*/  ISETP.LT.AND P6, PT, R251, c[0x0][0x178], !P3 ;  /* 0x00005e00fb007a0c */ /* 0x000fc40005fc1270 */
[----:B------:R-:W-:Y:S02]  /*843e0*/  ISETP.LT.AND P3, PT, R250, c[0x0][0x178], !P3 ;  /* 0x00005e00fa007a0c */ /* 0x000fe40005f61270 */
[----:B------:R-:W-:Y:S01]  /*843f0*/  IADD3 R0, R0, c[0x0][0x198], RZ ;  /* 0x0000660000007a10 */ /* 0x000fe20007ffe0ff */
[----:B---3--:R1:W-:Y:S04]  /*84400*/  @P5 STG.E [R178.64], R3 ;  /* 0x00000003b2005986 */ /* 0x0083e8000c101904 */
[----:B------:R3:W-:Y:S01]  /*84410*/  @P1 STG.E [R222.64], R246 ;  /* 0x000000f6de001986 */ /* 0x0007e2000c101904 */
[----:B------:R-:W-:-:S03]  /*84420*/  ISETP.GE.AND P1, PT, R242, c[0x0][0x17c], PT ;  /* 0x00005f00f2007a0c */ /* 0x000fc60003f26270 */
[----:B------:R-:W4:Y:S01]  /*84430*/  LDL.LU R242, [R1+0x1edc] ;  /* 0x001edc0001f27983 */ /* 0x000f220000300800 */
[----:B-1----:R-:W-:-:S04]  /*84440*/  IMAD.WIDE R178, R0, 0x4, R220 ;  /* 0x0000000400b27825 */ /* 0x002fc800078e02dc */
[----:B---3--:R-:W-:Y:S01]  /*84450*/  IMAD.WIDE R222, R0, 0x4, R176 ;  /* 0x0000000400de7825 */ /* 0x008fe200078e02b0 */
[----:B------:R1:W-:Y:S04]  /*84460*/  @P6 STG.E [R178.64], R245 ;  /* 0x000000f5b2006986 */ /* 0x0003e8000c101904 */
[----:B------:R3:W-:Y:S01]  /*84470*/  @P3 STG.E [R222.64], R244 ;  /* 0x000000f4de003986 */ /* 0x0007e2000c101904 */
[----:B--2---:R-:W-:-:S03]  /*84480*/  ISETP.GE.AND P3, PT, R241, c[0x0][0x17c], PT ;  /* 0x00005f00f1007a0c */ /* 0x004fc60003f66270 */
[----:B------:R-:W2:Y:S04]  /*84490*/  LDL.LU R246, [R1+0x2f0] ;  /* 0x0002f00001f67983 */ /* 0x000ea80000300800 */
[----:B------:R-:W2:Y:S01]  /*844a0*/  LDL.LU R241, [R1+0x1ee0] ;  /* 0x001ee00001f17983 */ /* 0x000ea20000300800 */
[----:B------:R-:W-:Y:S02]  /*844b0*/  ISETP.LT.AND P5, PT, R251, c[0x0][0x178], !P0 ;  /* 0x00005e00fb007a0c */ /* 0x000fe400047a1270 */
[----:B------:R-:W-:Y:S01]  /*844c0*/  ISETP.LT.AND P0, PT, R250, c[0x0][0x178], !P0 ;  /* 0x00005e00fa007a0c */ /* 0x000fe20004701270 */
[----:B-1----:R-:W2:Y:S01]  /*844d0*/  LDL.LU R245, [R1+0x394] ;  /* 0x0003940001f57983 */ /* 0x002ea20000300800 */
[----:B------:R-:W-:-:S03]  /*844e0*/  IADD3 R3, R0, c[0x0][0x198], RZ ;  /* 0x0000660000037a10 */ /* 0x000fc60007ffe0ff */
[----:B---3--:R-:W3:Y:S02]  /*844f0*/  LDL.LU R244, [R1+0x2f4] ;  /* 0x0002f40001f47983 */ /* 0x008ee40000300800 */
[----:B------:R-:W-:-:S04]  /*84500*/  IMAD.WIDE R222, R3, 0x4, R220 ;  /* 0x0000000403de7825 */ /* 0x000fc800078e02dc */
[----:B------:R-:W-:Y:S01]  /*84510*/  IMAD.WIDE R178, R3, 0x4, R176 ;  /* 0x0000000403b27825 */ /* 0x000fe200078e02b0 */
[----:B------:R1:W-:Y:S01]  /*84520*/  @P5 STG.E [R222.64], R248 ;  /* 0x000000f8de005986 */ /* 0x0003e2000c101904 */
[----:B------:R-:W-:-:S03]  /*84530*/  ISETP.LT.AND P6, PT, R251, c[0x0][0x178], !P2 ;  /* 0x00005e00fb007a0c */ /* 0x000fc600057c1270 */
[----:B------:R1:W-:Y:S01]  /*84540*/  @P0 STG.E [R178.64], R243 ;  /* 0x000000f3b2000986 */ /* 0x0003e2000c101904 */
[----:B------:R-:W-:Y:S02]  /*84550*/  ISETP.LT.AND P2, PT, R250, c[0x0][0x178], !P2 ;  /* 0x00005e00fa007a0c */ /* 0x000fe40005741270 */
[----:B------:R-:W-:-:S05]  /*84560*/  IADD3 R0, R3, c[0x0][0x198], RZ ;  /* 0x0000660003007a10 */ /* 0x000fca0007ffe0ff */
[----:B-1----:R-:W-:-:S04]  /*84570*/  IMAD.WIDE R222, R0, 0x4, R220 ;  /* 0x0000000400de7825 */ /* 0x002fc800078e02dc */
[----:B------:R-:W-:Y:S01]  /*84580*/  IMAD.WIDE R178, R0, 0x4, R176 ;  /* 0x0000000400b27825 */ /* 0x000fe200078e02b0 */
[----:B------:R1:W-:Y:S04]  /*84590*/  @P6 STG.E [R222.64], R240 ;  /* 0x000000f0de006986 */ /* 0x0003e8000c101904 */
[----:B------:R1:W-:Y:S01]  /*845a0*/  @P2 STG.E [R178.64], R247 ;  /* 0x000000f7b2002986 */ /* 0x0003e2000c101904 */
[----:B----4-:R-:W-:-:S03]  /*845b0*/  ISETP.GE.AND P0, PT, R242, c[0x0][0x17c], PT ;  /* 0x00005f00f2007a0c */ /* 0x010fc60003f06270 */
[----:B------:R-:W4:Y:S04]  /*845c0*/  LDL.LU R242, [R1+0x1eec] ;  /* 0x001eec0001f27983 */ /* 0x000f280000300800 */
[----:B-1----:R-:W4:Y:S01]  /*845d0*/  LDL.LU R240, [R1+0x3a0] ;  /* 0x0003a00001f07983 */ /* 0x002f220000300800 */
[----:B--2---:R-:W-:-:S03]  /*845e0*/  ISETP.GE.AND P2, PT, R241, c[0x0][0x17c], PT ;  /* 0x00005f00f1007a0c */ /* 0x004fc60003f46270 */
[----:B------:R-:W2:Y:S01]  /*845f0*/  LDL.LU R241, [R1+0x1ef8] ;  /* 0x001ef80001f17983 */ /* 0x000ea20000300800 */
[C---:B------:R-:W-:Y:S02]  /*84600*/  ISETP.LT.AND P5, PT, R251.reuse, c[0x0][0x178], !P4 ;  /* 0x00005e00fb007a0c */ /* 0x040fe400067a1270 */
[----:B------:R-:W-:Y:S01]  /*84610*/  IADD3 R3, R0, c[0x0][0x198], RZ ;  /* 0x0000660000037a10 */ /* 0x000fe20007ffe0ff */
[----:B------:R-:W2:Y:S01]  /*84620*/  LDL.LU R247, [R1+0x324] ;  /* 0x0003240001f77983 */ /* 0x000ea20000300800 */
[C---:B------:R-:W-:Y:S02]  /*84630*/  ISETP.LT.AND P4, PT, R250.reuse, c[0x0][0x178], !P4 ;  /* 0x00005e00fa007a0c */ /* 0x040fe40006781270 */
[----:B------:R-:W-:Y:S01]  /*84640*/  ISETP.LT.AND P6, PT, R251, c[0x0][0x178], !P1 ;  /* 0x00005e00fb007a0c */ /* 0x000fe20004fc1270 */
[C---:B------:R-:W-:Y:S01]  /*84650*/  IMAD.WIDE R178, R3.reuse, 0x4, R220 ;  /* 0x0000000403b27825 */ /* 0x040fe200078e02dc */
[----:B------:R-:W-:Y:S01]  /*84660*/  ISETP.LT.AND P1, PT, R250, c[0x0][0x178], !P1 ;  /* 0x00005e00fa007a0c */ /* 0x000fe20004f21270 */
[----:B------:R-:W2:Y:S01]  /*84670*/  LDL.LU R243, [R1+0x410] ;  /* 0x0004100001f37983 */ /* 0x000ea20000300800 */
[----:B------:R-:W-:-:S03]  /*84680*/  IADD3 R0, R3, c[0x0][0x198], RZ ;  /* 0x0000660003007a10 */ /* 0x000fc60007ffe0ff */
[----:B------:R1:W-:Y:S02]  /*84690*/  @P5 STG.E [R178.64], R249 ;  /* 0x000000f9b2005986 */ /* 0x0003e4000c101904 */
[----:B------:R-:W-:-:S04]  /*846a0*/  IMAD.WIDE R222, R0, 0x4, R176 ;  /* 0x0000000400de7825 */ /* 0x000fc800078e02b0 */
[----:B-1----:R-:W-:-:S04]  /*846b0*/  IMAD.WIDE R248, R3, 0x4, R176 ;  /* 0x0000000403f87825 */ /* 0x002fc800078e02b0 */
[C---:B------:R-:W-:Y:S01]  /*846c0*/  IMAD.WIDE R178, R0.reuse, 0x4, R220 ;  /* 0x0000000400b27825 */ /* 0x040fe200078e02dc */
[----:B------:R-:W-:Y:S01]  /*846d0*/  IADD3 R0, R0, c[0x0][0x198], RZ ;  /* 0x0000660000007a10 */ /* 0x000fe20007ffe0ff */
[----:B------:R1:W-:Y:S04]  /*846e0*/  @P4 STG.E [R248.64], R246 ;  /* 0x000000f6f8004986 */ /* 0x0003e8000c101904 */
[----:B------:R1:W-:Y:S01]  /*846f0*/  @P6 STG.E [R178.64], R245 ;  /* 0x000000f5b2006986 */ /* 0x0003e2000c101904 */
[----:B------:R-:W-:-:S03]  /*84700*/  IADD3 R3, R0, c[0x0][0x198], RZ ;  /* 0x0000660000037a10 */ /* 0x000fc60007ffe0ff */
[----:B---3--:R3:W-:Y:S04]  /*84710*/  @P1 STG.E [R222.64], R244 ;  /* 0x000000f4de001986 */ /* 0x0087e8000c101904 */
[----:B-1----:R-:W2:Y:S01]  /*84720*/  LDL.LU R249, [R1+0x3a4] ;  /* 0x0003a40001f97983 */ /* 0x002ea20000300800 */
[----:B------:R-:W-:-:S04]  /*84730*/  IMAD.WIDE R178, R0, 0x4, R220 ;  /* 0x0000000400b27825 */ /* 0x000fc800078e02dc */
[----:B---3--:R-:W-:Y:S01]  /*84740*/  IMAD.WIDE R222, R0, 0x4, R176 ;  /* 0x0000000400de7825 */ /* 0x008fe200078e02b0 */
[----:B----4-:R-:W-:Y:S02]  /*84750*/  ISETP.GE.AND P4, PT, R242, c[0x0][0x17c], PT ;  /* 0x00005f00f2007a0c */ /* 0x010fe40003f86270 */
[----:B------:R-:W3:Y:S04]  /*84760*/  LDL.LU R242, [R1+0x380] ;  /* 0x0003800001f27983 */ /* 0x000ee80000300800 */
[----:B------:R-:W4:Y:S04]  /*84770*/  LDL.LU R248, [R1+0x1efc] ;  /* 0x001efc0001f87983 */ /* 0x000f280000300800 */
[----:B------:R-:W3:Y:S04]  /*84780*/  LDL.LU R246, [R1+0x414] ;  /* 0x0004140001f67983 */ /* 0x000ee80000300800 */
[----:B------:R-:W3:Y:S04]  /*84790*/  LDL.LU R0, [R1+0x320] ;  /* 0x0003200001007983 */ /* 0x000ee80000300800 */
[----:B------:R-:W4:Y:S01]  /*847a0*/  LDL.LU R245, [R1+0x1f04] ;  /* 0x001f040001f57983 */ /* 0x000f220000300800 */
[----:B--2---:R-:W-:-:S03]  /*847b0*/  ISETP.GE.AND P1, PT, R241, c[0x0][0x17c], PT ;  /* 0x00005f00f1007a0c */ /* 0x004fc60003f26270 */
[----:B------:R-:W2:Y:S01]  /*847c0*/  LDL.LU R241, [R1+0x1f08] ;  /* 0x001f080001f17983 */ /* 0x000ea20000300800 */
[C---:B------:R-:W-:Y:S02]  /*847d0*/  ISETP.LT.AND P5, PT, R251.reuse, c[0x0][0x178], !P3 ;  /* 0x00005e00fb007a0c */ /* 0x040fe40005fa1270 */
[C---:B------:R-:W-:Y:S01]  /*847e0*/  ISETP.LT.AND P3, PT, R250.reuse, c[0x0][0x178], !P3 ;  /* 0x00005e00fa007a0c */ /* 0x040fe20005f61270 */
[----:B------:R-:W2:Y:S01]  /*847f0*/  LDL.LU R244, [R1+0x384] ;  /* 0x0003840001f47983 */ /* 0x000ea20000300800 */
[----:B------:R-:W-:Y:S02]  /*84800*/  ISETP.LT.AND P6, PT, R251, c[0x0][0x178], !P0 ;  /* 0x00005e00fb007a0c */ /* 0x000fe400047c1270 */
[----:B------:R-:W-:-:S07]  /*84810*/  ISETP.LT.AND P0, PT, R250, c[0x0][0x178], !P0 ;  /* 0x00005e00fa007a0c */ /* 0x000fce0004701270 */
[----:B------:R1:W-:Y:S01]  /*84820*/  @P5 STG.E [R178.64], R240 ;  /* 0x000000f0b2005986 */ /* 0x0003e2000c101904 */
[----:B------:R-:W-:Y:S02]  /*84830*/  ISETP.LT.AND P5, PT, R251, c[0x0][0x178], !P2 ;  /* 0x00005e00fb007a0c */ /* 0x000fe400057a1270 */
[----:B------:R-:W-:Y:S01]  /*84840*/  ISETP.LT.AND P2, PT, R250, c[0x0][0x178], !P2 ;  /* 0x00005e00fa007a0c */ /* 0x000fe20005741270 */
[C---:B-1----:R-:W-:Y:S01]  /*84850*/  IMAD.WIDE R178, R3.reuse, 0x4, R176 ;  /* 0x0000000403b27825 */ /* 0x042fe200078e02b0 */
[----:B------:R-:W2:Y:S04]  /*84860*/  LDL.LU R240, [R1+0x2190] ;  /* 0x0021900001f07983 */ /* 0x000ea80000300800 */
[----:B---3--:R1:W-:Y:S02]  /*84870*/  @P3 STG.E [R222.64], R0 ;  /* 0x00000000de003986 */ /* 0x0083e4000c101904 */
[C---:B-1----:R-:W-:Y:S01]  /*84880*/  IMAD.WIDE R222, R3.reuse, 0x4, R220 ;  /* 0x0000000403de7825 */ /* 0x042fe200078e02dc */
[----:B------:R-:W-:-:S04]  /*84890*/  IADD3 R0, R3, c[0x0][0x198], RZ ;  /* 0x0000660003007a10 */ /* 0x000fc80007ffe0ff */
[----:B------:R1:W-:Y:S04]  /*848a0*/  @P6 STG.E [R222.64], R249 ;  /* 0x000000f9de006986 */ /* 0x0003e8000c101904 */
[----:B------:R3:W-:Y:S01]  /*848b0*/  @P0 STG.E [R178.64], R247 ;  /* 0x000000f7b2000986 */ /* 0x0007e2000c101904 */
[----:B----4-:R-:W-:Y:S01]  /*848c0*/  ISETP.GE.AND P0, PT, R245, c[0x0][0x17c], PT ;  /* 0x00005f00f5007a0c */ /* 0x010fe20003f06270 */
[----:B-1----:R-:W-:-:S04]  /*848d0*/  IMAD.WIDE R222, R0, 0x4, R220 ;  /* 0x0000000400de7825 */ /* 0x002fc800078e02dc */
[----:B---3--:R-:W-:Y:S01]  /*848e0*/  IMAD.WIDE R178, R0, 0x4, R176 ;  /* 0x0000000400b27825 */ /* 0x008fe200078e02b0 */
[----:B------:R-:W-:Y:S04]  /*848f0*/  @P5 STG.E [R222.64], R243 ;  /* 0x000000f3de005986 */ /* 0x000fe8000c101904 */
[----:B------:R-:W3:Y:S04]  /*84900*/  LDL.LU R247, [R1+0x27c] ;  /* 0x00027c0001f77983 */ /* 0x000ee80000300800 */
[----:B------:R1:W-:Y:S01]  /*84910*/  @P2 STG.E [R178.64], R242 ;  /* 0x000000f2b2002986 */ /* 0x0003e2000c101904 */
[----:B--2---:R-:W-:-:S03]  /*84920*/  ISETP.GE.AND P2, PT, R241, c[0x0][0x17c], PT ;  /* 0x00005f00f1007a0c */ /* 0x004fc60003f46270 */
[----:B------:R-:W2:Y:S04]  /*84930*/  LDL.LU R245, [R1+0x23c] ;  /* 0x00023c0001f57983 */ /* 0x000ea80000300800 */
[----:B------:R-:W4:Y:S01]  /*84940*/  LDL.LU R241, [R1+0x1f18] ;  /* 0x001f180001f17983 */ /* 0x000f220000300800 */
[----:B------:R-:W-:Y:S02]  /*84950*/  ISETP.LT.AND P6, PT, R251, c[0x0][0x178], !P4 ;  /* 0x00005e00fb007a0c */ /* 0x000fe400067c1270 */
[----:B------:R-:W-:Y:S01]  /*84960*/  ISETP.LT.AND P4, PT, R250, c[0x0][0x178], !P4 ;  /* 0x00005e00fa007a0c */ /* 0x000fe20006781270 */
[----:B-1----:R-:W2:Y:S01]  /*84970*/  LDL.LU R242, [R1+0x1f1c] ;  /* 0x001f1c0001f27983 */ /* 0x002ea20000300800 */
[----:B------:R-:W-:Y:S02]  /*84980*/  IADD3 R3, R0, c[0x0][0x198], RZ ;  /* 0x0000660000037a10 */ /* 0x000fe40007ffe0ff */
[----:B------:R-:W-:Y:S01]  /*84990*/  ISETP.GE.AND P3, PT, R248, c[0x0][0x17c], PT ;  /* 0x00005f00f8007a0c */ /* 0x000fe20003f66270 */
[----:B------:R-:W2:Y:S02]  /*849a0*/  LDL.LU R243, [R1+0x248] ;  /* 0x0002480001f37983 */ /* 0x000ea40000300800 */
[----:B------:R-:W-:-:S04]  /*849b0*/  IMAD.WIDE R178, R3, 0x4, R220 ;  /* 0x0000000403b27825 */ /* 0x000fc800078e02dc */
[C---:B------:R-:W-:Y:S01]  /*849c0*/  IMAD.WIDE R248, R3.reuse, 0x4, R176 ;  /* 0x0000000403f87825 */ /* 0x040fe200078e02b0 */
[----:B------:R-:W-:Y:S01]  /*849d0*/  IADD3 R0, R3, c[0x0][0x198], RZ ;  /* 0x0000660003007a10 */ /* 0x000fe20007ffe0ff */
[----:B------:R-:W-:Y:S04]  /*849e0*/  @P6 STG.E [R178.64], R246 ;  /* 0x000000f6b2006986 */ /* 0x000fe8000c101904 */
[----:B------:R-:W2:Y:S04]  /*849f0*/  LDL.LU R3, [R1+0x238] ;  /* 0x0002380001037983 */ /* 0x000ea80000300800 */
[----:B------:R1:W-:Y:S04]  /*84a00*/  @P4 STG.E [R248.64], R244 ;  /* 0x000000f4f8004986 */ /* 0x0003e8000c101904 */
[----:B-1----:R-:W2:Y:S04]  /*84a10*/  LDL.LU R249, [R1+0x278] ;  /* 0x0002780001f97983 */ /* 0x002ea80000300800 */
[----:B------:R-:W3:Y:S04]  /*84a20*/  LDL.LU R248, [R1+0x2a8] ;  /* 0x0002a80001f87983 */ /* 0x000ee80000300800 */
[----:B------:R-:W3:Y:S04]  /*84a30*/  LDL.LU R246, [R1+0x2ac] ;  /* 0x0002ac0001f67983 */ /* 0x000ee80000300800 */
[----:B------:R-:W3:Y:S01]  /*84a40*/  LDL.LU R244, [R1+0x24c] ;  /* 0x00024c0001f47983 */ /* 0x000ee20000300800 */
[----:B----4-:R-:W-:-:S03]  /*84a50*/  ISETP.GE.AND P4, PT, R241, c[0x0][0x17c], PT ;  /* 0x00005f00f1007a0c */ /* 0x010fc60003f86270 */
[----:B------:R-:W4:Y:S01]  /*84a60*/  LDL.LU R241, [R1+0x1f20] ;  /* 0x001f200001f17983 */ /* 0x000f220000300800 */
[C---:B------:R-:W-:Y:S02]  /*84a70*/  ISETP.LT.AND P5, PT, R251.reuse, c[0x0][0x178], !P1 ;  /* 0x00005e00fb007a0c */ /* 0x040fe40004fa1270 */
[----:B------:R-:W-:Y:S02]  /*84a80*/  ISETP.LT.AND P1, PT, R250, c[0x0][0x178], !P1 ;  /* 0x00005e00fa007a0c */ /* 0x000fe40004f21270 */
[----:B------:R-:W-:Y:S01]  /*84a90*/  ISETP.LT.AND P6, PT, R251, c[0x0][0x178], !P3 ;  /* 0x00005e00fb007a0c */ /* 0x000fe20005fc1270 */
[----:B------:R-:W-:Y:S01]  /*84aa0*/  IMAD.WIDE R178, R0, 0x4, R220 ;  /* 0x0000000400b27825 */ /* 0x000fe200078e02dc */
[----:B------:R-:W-:-:S03]  /*84ab0*/  ISETP.LT.AND P3, PT, R250, c[0x0][0x178], !P3 ;  /* 0x00005e00fa007a0c */ /* 0x000fc60005f61270 */
[C---:B------:R-:W-:Y:S01]  /*84ac0*/  IMAD.WIDE R222, R0.reuse, 0x4, R176 ;  /* 0x0000000400de7825 */ /* 0x040fe200078e02b0 */
[----:B------:R-:W-:-:S03]  /*84ad0*/  IADD3 R0, R0, c[0x0][0x198], RZ ;  /* 0x0000660000007a10 */ /* 0x000fc60007ffe0ff */
[----:B--2---:R1:W-:Y:S04]  /*84ae0*/  @P5 STG.E [R178.64], R249 ;  /* 0x000000f9b2005986 */ /* 0x0043e8000c101904 */
[----:B------:R2:W-:Y:S01]  /*84af0*/  @P1 STG.E [R222.64], R3 ;  /* 0x00000003de001986 */ /* 0x0005e2000c101904 */
[----:B------:R-:W-:Y:S01]  /*84b00*/  ISETP.GE.AND P1, PT, R242, c[0x0][0x17c], PT ;  /* 0x00005f00f2007a0c */ /* 0x000fe20003f26270 */
[C---:B-1----:R-:W-:Y:S02]  /*84b10*/  IMAD.WIDE R178, R0.reuse, 0x4, R220 ;  /* 0x0000000400b27825 */ /* 0x042fe400078e02dc */
[----:B------:R-:W4:Y:S02]  /*84b20*/  LDL.LU R249, [R1+0x2d8] ;  /* 0x0002d80001f97983 */ /* 0x000f240000300800 */
[----:B--2---:R-:W-:-:S02]  /*84b30*/  IMAD.WIDE R222, R0, 0x4, R176 ;  /* 0x0000000400de7825 */ /* 0x004fc400078e02b0 */
[----:B---3--:R1:W-:Y:S04]  /*84b40*/  @P6 STG.E [R178.64], R247 ;  /* 0x000000f7b2006986 */ /* 0x0083e8000c101904 */
[----:B------:R-:W2:Y:S04]  /*84b50*/  LDL.LU R242, [R1+0x1f2c] ;  /* 0x001f2c0001f27983 */ /* 0x000ea80000300800 */
[----:B------:R3:W-:Y:S04]  /*84b60*/  @P3 STG.E [R222.64], R245 ;  /* 0x000000f5de003986 */ /* 0x0007e8000c101904 */
[----:B-1----:R-:W2:Y:S01]  /*84b70*/  LDL.LU R247, [R1+0x2dc] ;  /* 0x0002dc0001f77983 */ /* 0x002ea20000300800 */
[----:B----4-:R-:W-:-:S03]  /*84b80*/  ISETP.GE.AND P3, PT, R241, c[0x0][0x17c], PT ;  /* 0x00005f00f1007a0c */ /* 0x010fc60003f66270 */
[----:B------:R-:W4:Y:S01]  /*84b90*/  LDL.LU R241, [R1+0x1f30] ;  /* 0x001f300001f17983 */ /* 0x000f220000300800 */
[C---:B------:R-:W-:Y:S02]  /*84ba0*/  ISETP.LT.AND P5, PT, R251.reuse, c[0x0][0x178], !P0 ;  /* 0x00005e00fb007a0c */ /* 0x040fe400047a1270 */
[----:B------:R-:W-:Y:S01]  /*84bb0*/  ISETP.LT.AND P0, PT, R250, c[0x0][0x178], !P0 ;  /* 0x00005e00fa007a0c */ /* 0x000fe20004701270 */
[----:B---3--:R-:W3:Y:S01]  /*84bc0*/  LDL.LU R245, [R1+0x25c] ;  /* 0x00025c0001f57983 */ /* 0x008ee20000300800 */
[----:B------:R-:W-:Y:S02]  /*84bd0*/  IADD3 R3, R0, c[0x0][0x198], RZ ;  /* 0x0000660000037a10 */ /* 0x000fe40007ffe0ff */
[----:B------:R-:W-:Y:S02]  /*84be0*/  ISETP.LT.AND P6, PT, R251, c[0x0][0x178], !P2 ;  /* 0x00005e00fb007a0c */ /* 0x000fe400057c1270 */
[----:B------:R-:W-:Y:S01]  /*84bf0*/  ISETP.LT.AND P2, PT, R250, c[0x0][0x178], !P2 ;  /* 0x00005e00fa007a0c */ /* 0x000fe20005741270 */
[C---:B------:R-:W-:Y:S01]  /*84c00*/  IMAD.WIDE R222, R3.reuse, 0x4, R220 ;  /* 0x0000000403de7825 */ /* 0x040fe200078e02dc */
[----:B------:R-:W-:-:S03]  /*84c10*/  IADD3 R0, R3, c[0x0][0x198], RZ ;  /* 0x0000660003007a10 */ /* 0x000fc60007ffe0ff */
[----:B------:R-:W-:Y:S01]  /*84c20*/  IMAD.WIDE R178, R3, 0x4, R176 ;  /* 0x0000000403b27825 */ /* 0x000fe200078e02b0 */
[----:B------:R1:W-:Y:S01]  /*84c30*/  @P5 STG.E [R222.64], R248 ;  /* 0x000000f8de005986 */ /* 0x0003e2000c101904 */
[----:B------:R-:W-:-:S03]  /*84c40*/  ISETP.LT.AND P5, PT, R251, c[0x0][0x178], !P4 ;  /* 0x00005e00fb007a0c */ /* 0x000fc600067a1270 */
[----:B------:R1:W-:Y:S01]  /*84c50*/  @P0 STG.E [R178.64], R243 ;  /* 0x000000f3b2000986 */ /* 0x0003e2000c101904 */
[C---:B------:R-:W-:Y:S01]  /*84c60*/  IADD3 R3, R0.reuse, c[0x0][0x198], RZ ;  /* 0x0000660000037a10 */ /* 0x040fe20007ffe0ff */
[----:B-1----:R-:W-:-:S04]  /*84c70*/  IMAD.WIDE R222, R0, 0x4, R220 ;  /* 0x0000000400de7825 */ /* 0x002fc800078e02dc */
[----:B------:R-:W-:Y:S01]  /*84c80*/  IMAD.WIDE R178, R0, 0x4, R176 ;  /* 0x0000000400b27825 */ /* 0x000fe200078e02b0 */
[----:B------:R-:W-:Y:S04]  /*84c90*/  @P6 STG.E [R222.64], R246 ;  /* 0x000000f6de006986 */ /* 0x000fe8000c101904 */
[----:B------:R1:W-:Y:S01]  /*84ca0*/  @P2 STG.E [R178.64], R244 ;  /* 0x000000f4b2002986 */ /* 0x0003e2000c101904 */
[C---:B------:R-:W-:Y:S01]  /*84cb0*/  IADD3 R0, R3.reuse, c[0x0][0x198], RZ ;  /* 0x0000660003007a10 */ /* 0x040fe20007ffe0ff */
[C---:B-1----:R-:W-:Y:S01]  /*84cc0*/  IMAD.WIDE R178, R3.reuse, 0x4, R220 ;  /* 0x0000000403b27825 */ /* 0x042fe200078e02dc */
[----:B--2---:R-:W-:Y:S02]  /*84cd0*/  ISETP.GE.AND P0, PT, R242, c[0x0][0x17c], PT ;  /* 0x00005f00f2007a0c */ /* 0x004fe40003f06270 */
[----:B------:R-:W2:Y:S04]  /*84ce0*/  LDL.LU R242, [R1+0x1f40] ;  /* 0x001f400001f27983 */ /* 0x000ea80000300800 */
[----:B------:R-:W2:Y:S04]  /*84cf0*/  LDL.LU R243, [R1+0x288] ;  /* 0x0002880001f37983 */ /* 0x000ea80000300800 */
[----:B------:R1:W-:Y:S02]  /*84d00*/  @P5 STG.E [R178.64], R249 ;  /* 0x000000f9b2005986 */ /* 0x0003e4000c101904 */
[----:B-1----:R-:W-:Y:S01]  /*84d10*/  IMAD.WIDE R248, R3, 0x4, R176 ;  /* 0x0000000403f87825 */ /* 0x002fe200078e02b0 */
[----:B----4-:R-:W-:-:S02]  /*84d20*/  ISETP.GE.AND P2, PT, R241, c[0x0][0x17c], PT ;  /* 0x00005f00f1007a0c */ /* 0x010fc40003f46270 */
[----:B------:R-:W2:Y:S04]  /*84d30*/  LDL.LU R241, [R1+0x1f44] ;  /* 0x001f440001f17983 */ /* 0x000ea80000300800 */
[----:B------:R-:W2:Y:S04]  /*84d40*/  LDL.LU R246, [R1+0x31c] ;  /* 0x00031c0001f67983 */ /* 0x000ea80000300800 */
[----:B------:R-:W2:Y:S04]  /*84d50*/  LDL.LU R244, [R1+0x28c] ;  /* 0x00028c0001f47983 */ /* 0x000ea80000300800 */
[----:B------:R-:W2:Y:S01]  /*84d60*/  LDL.LU R3, [R1+0x258] ;  /* 0x0002580001037983 */ /* 0x000ea20000300800 */
[----:B------:R-:W-:-:S02]  /*84d70*/  ISETP.LT.AND P4, PT, R250, c[0x0][0x178], !P4 ;  /* 0x00005e00fa007a0c */ /* 0x000fc40006781270 */
[----:B------:R-:W-:Y:S02]  /*84d80*/  ISETP.LT.AND P6, PT, R251, c[0x0][0x178], !P1 ;  /* 0x00005e00fb007a0c */ /* 0x000fe40004fc1270 */
[----:B------:R-:W-:Y:S01]  /*84d90*/  ISETP.LT.AND P1, PT, R250, c[0x0][0x178], !P1 ;  /* 0x00005e00fa007a0c */ /* 0x000fe20004f21270 */
[----:B------:R-:W-:-:S04]  /*84da0*/  IMAD.WIDE R178, R0, 0x4, R220 ;  /* 0x0000000400b27825 */ /* 0x000fc800078e02dc */
[C---:B------:R-:W-:Y:S01]  /*84db0*/  IMAD.WIDE R222, R0.reuse, 0x4, R176 ;  /* 0x0000000400de7825 */ /* 0x040fe200078e02b0 */
[----:B------:R-:W-:-:S03]  /*84dc0*/  IADD3 R0, R0, c[0x0][0x198], RZ ;  /* 0x0000660000007a10 */ /* 0x000fc60007ffe0ff */
[----:B--2---:R1:W-:Y:S01]  /*84dd0*/  @P4 STG.E [R248.64], R3 ;  /* 0x00000003f8004986 */ /* 0x0043e2000c101904 */
[----:B------:R-:W-:-:S03]  /*84de0*/  ISETP.GE.AND P4, PT, R242, c[0x0][0x17c], PT ;  /* 0x00005f00f2007a0c */ /* 0x000fc60003f86270 */
[----:B------:R2:W-:Y:S04]  /*84df0*/  @P6 STG.E [R178.64], R247 ;  /* 0x000000f7b2006986 */ /* 0x0005e8000c101904 */
[----:B---3--:R3:W-:Y:S04]  /*84e00*/  @P1 STG.E [R222.64], R245 ;  /* 0x000000f5de001986 */ /* 0x0087e8000c101904 */
[----:B-1----:R-:W4:Y:S01]  /*84e10*/  LDL.LU R248, [R1+0x348] ;  /* 0x0003480001f87983 */ /* 0x002f220000300800 */
[----:B------:R-:W-:-:S03]  /*84e20*/  IADD3 R3, R0, c[0x0][0x198], RZ ;  /* 0x0000660000037a10 */ /* 0x000fc60007ffe0ff */
[----:B------:R-:W4:Y:S01]  /*84e30*/  LDL.LU R242, [R1+0x1f48] ;  /* 0x001f480001f27983 */ /* 0x000f220000300800 */
[----:B--2---:R-:W-:-:S03]  /*84e40*/  IMAD.WIDE R178, R0, 0x4, R220 ;  /* 0x0000000400b27825 */ /* 0x004fc600078e02dc */
[----:B------:R-:W2:Y:S01]  /*84e50*/  LDL.LU R249, [R1+0x2c8] ;  /* 0x0002c80001f97983 */ /* 0x000ea20000300800 */
[----:B---3--:R-:W-:-:S03]  /*84e60*/  IMAD.WIDE R222, R0, 0x4, R176 ;  /* 0x0000000400de7825 */ /* 0x008fc600078e02b0 */
[----:B------:R-:W3:Y:S04]  /*84e70*/  LDL.LU R247, [R1+0x34c] ;  /* 0x00034c0001f77983 */ /* 0x000ee80000300800 */
[----:B------:R-:W2:Y:S01]  /*84e80*/  LDL.LU R0, [R1+0x318] ;  /* 0x0003180001007983 */ /* 0x000ea20000300800 */
[----:B------:R-:W-:Y:S02]  /*84e90*/  ISETP.LT.AND P5, PT, R251, c[0x0][0x178], !P3 ;  /* 0x00005e00fb007a0c */ /* 0x000fe40005fa1270 */
[----:B------:R-:W-:Y:S02]  /*84ea0*/  ISETP.LT.AND P3, PT, R250, c[0x0][0x178], !P3 ;  /* 0x00005e00fa007a0c */ /* 0x000fe40005f61270 */
[----:B------:R-:W-:Y:S02]  /*84eb0*/  ISETP.GE.AND P1, PT, R241, c[0x0][0x17c], PT ;  /* 0x00005f00f1007a0c */ /* 0x000fe40003f26270 */
[----:B------:R-:W3:Y:S04]  /*84ec0*/  LDL.LU R241, [R1+0x1f5c] ;  /* 0x001f5c0001f17983 */ /* 0x000ee80000300800 */
[----:B------:R-:W3:Y:S01]  /*84ed0*/  LDL.LU R245, [R1+0x2cc] ;  /* 0x0002cc0001f57983 */ /* 0x000ee20000300800 */
[----:B------:R-:W-:-:S02]  /*84ee0*/  ISETP.LT.AND P6, PT, R251, c[0x0][0x178], !P0 ;  /* 0x00005e00fb007a0c */ /* 0x000fc400047c1270 */
[----:B------:R-:W-:Y:S01]  /*84ef0*/  ISETP.LT.AND P0, PT, R250, c[0x0][0x178], !P0 ;  /* 0x00005e00fa007a0c */ /* 0x000fe20004701270 */
[----:B--2---:R1:W-:Y:S04]  /*84f00*/  @P5 STG.E [R178.64], R0 ;  /* 0x00000000b2005986 */ /* 0x0043e8000c101904 */
[----:B------:R2:W-:Y:S01]  /*84f10*/  @P3 STG.E [R222.64], R243 ;  /* 0x000000f3de003986 */ /* 0x0005e2000c101904 */
[----:B----4-:R-:W-:-:S03]  /*84f20*/  ISETP.GE.AND P3, PT, R242, c[0x0][0x17c], PT ;  /* 0x00005f00f2007a0c */ /* 0x010fc60003f66270 */
[----:B------:R-:W4:Y:S01]  /*84f30*/  LDL.LU R242, [R1+0x1f60] ;  /* 0x001f600001f27983 */ /* 0x000f220000300800 */
[----:B------:R-:W-:Y:S02]  /*84f40*/  ISETP.LT.AND P5, PT, R251, c[0x0][0x178], !P2 ;  /* 0x00005e00fb007a0c */ /* 0x000fe400057a1270 */
[----:B------:R-:W-:Y:S01]  /*84f50*/  ISETP.LT.AND P2, PT, R250, c[0x0][0x178], !P2 ;  /* 0x00005e00fa007a0c */ /* 0x000fe20005741270 */
[C---:B-1----:R-:W-:Y:S01]  /*84f60*/  IMAD.WIDE R178, R3.reuse, 0x4, R176 ;  /* 0x0000000403b27825 */ /* 0x042fe200078e02b0 */
[----:B------:R-:W-:-:S03]  /*84f70*/  IADD3 R0, R3, c[0x0][0x198], RZ ;  /* 0x0000660003007a10 */ /* 0x000fc60007ffe0ff */
[----:B--2---:R-:W-:Y:S01]  /*84f80*/  IMAD.WIDE R222, R3, 0x4, R220 ;  /* 0x0000000403de7825 */ /* 0x004fe200078e02dc */
[----:B------:R-:W-:Y:S01]  /*84f90*/  IADD3 R3, R0, c[0x0][0x198], RZ ;  /* 0x0000660000037a10 */ /* 0x000fe20007ffe0ff */
[----:B------:R-:W2:Y:S04]  /*84fa0*/  LDL.LU R243, [R1+0x2f8] ;  /* 0x0002f80001f37983 */ /* 0x000ea80000300800 */
[----:B------:R1:W-:Y:S04]  /*84fb0*/  @P6 STG.E [R222.64], R246 ;  /* 0x000000f6de006986 */ /* 0x0003e8000c101904 */
[----:B------:R1:W-:Y:S01]  /*84fc0*/  @P0 STG.E [R178.64], R244 ;  /* 0x000000f4b2000986 */ /* 0x0003e2000c101904 */
[----:B---3--:R-:W-:-:S03]  /*84fd0*/  ISETP.GE.AND P0, PT, R241, c[0x0][0x17c], PT ;  /* 0x00005f00f1007a0c */ /* 0x008fc60003f06270 */
[----:B------:R-:W3:Y:S01]  /*84fe0*/  LDL.LU R241, [R1+0x1f68] ;  /* 0x001f680001f17983 */ /* 0x000ee20000300800 */
[----:B-1----:R-:W-:-:S03]  /*84ff0*/  IMAD.WIDE R222, R0, 0x4, R220 ;  /* 0x0000000400de7825 */ /* 0x002fc600078e02dc */
[----:B------:R-:W2:Y:S01]  /*85000*/  LDL.LU R246, [R1+0x39c] ;  /* 0x00039c0001f67983 */ /* 0x000ea20000300800 */
[----:B------:R-:W-:-:S03]  /*85010*/  IMAD.WIDE R178, R0, 0x4, R176 ;  /* 0x0000000400b27825 */ /* 0x000fc600078e02b0 */
[----:B------:R-:W-:Y:S01]  /*85020*/  @P5 STG.E [R222.64], R248 ;  /* 0x000000f8de005986 */ /* 0x000fe2000c101904 */
[----:B------:R-:W-:-:S03]  /*85030*/  IADD3 R0, R3, c[0x0][0x198], RZ ;  /* 0x0000660003007a10 */ /* 0x000fc60007ffe0ff */
[----:B------:R1:W-:Y:S04]  /*85040*/  @P2 STG.E [R178.64], R249 ;  /* 0x000000f9b2002986 */ /* 0x0003e8000c101904 */
[----:B------:R-:W2:Y:S01]  /*85050*/  LDL.LU R244, [R1+0x2fc] ;  /* 0x0002fc0001f47983 */ /* 0x000ea20000300800 */
[----:B-1----:R-:W-:-:S04]  /*85060*/  IMAD.WIDE R178, R3, 0x4, R220 ;  /* 0x0000000403b27825 */ /* 0x002fc800078e02dc */
[----:B------:R-:W-:Y:S01]  /*85070*/  IMAD.WIDE R248, R3, 0x4, R176 ;  /* 0x0000000403f87825 */ /* 0x000fe200078e02b0 */
[----:B----4-:R-:W-:Y:S02]  /*85080*/  ISETP.GE.AND P2, PT, R242, c[0x0][0x17c], PT ;  /* 0x00005f00f2007a0c */ /* 0x010fe40003f46270 */
[----:B------:R-:W4:Y:S04]  /*85090*/  LDL.LU R242, [R1+0x1f6c] ;  /* 0x001f6c0001f27983 */ /* 0x000f280000300800 */
[----:B------:R-:W2:Y:S01]  /*850a0*/  LDL.LU R3, [R1+0x398] ;  /* 0x0003980001037983 */ /* 0x000ea20000300800 */
[----:B------:R-:W-:Y:S02]  /*850b0*/  ISETP.LT.AND P6, PT, R251, c[0x0][0x178], !P4 ;  /* 0x00005e00fb007a0c */ /* 0x000fe400067c1270 */
[----:B------:R-:W-:-:S02]  /*850c0*/  ISETP.LT.AND P4, PT, R250, c[0x0][0x178], !P4 ;  /* 0x00005e00fa007a0c */ /* 0x000fc40006781270 */
[----:B------:R-:W-:Y:S02]  /*850d0*/  ISETP.LT.AND P5, PT, R251, c[0x0][0x178], !P1 ;  /* 0x00005e00fb007a0c */ /* 0x000fe40004fa1270 */
[----:B------:R-:W-:Y:S01]  /*850e0*/  ISETP.LT.AND P1, PT, R250, c[0x0][0x178], !P1 ;  /* 0x00005e00fa007a0c */ /* 0x000fe20004f21270 */
[----:B------:R-:W-:-:S06]  /*850f0*/  IMAD.WIDE R222, R0, 0x4, R176 ;  /* 0x0000000400de7825 */ /* 0x000fcc00078e02b0 */
[----:B------:R1:W-:Y:S01]  /*85100*/  @P6 STG.E [R178.64], R247 ;  /* 0x000000f7b2006986 */ /* 0x0003e2000c101904 */
[----:B------:R-:W-:Y:S02]  /*85110*/  ISETP.LT.AND P6, PT, R251, c[0x0][0x178], !P3 ;  /* 0x00005e00fb007a0c */ /* 0x000fe40005fc1270 */
[----:B------:R-:W-:Y:S01]  /*85120*/  ISETP.LT.AND P3, PT, R250, c[0x0][0x178], !P3 ;  /* 0x00005e00fa007a0c */ /* 0x000fe20005f61270 */
[----:B------:R1:W-:Y:S01]  /*85130*/  @P4 STG.E [R248.64], R245 ;  /* 0x000000f5f8004986 */ /* 0x0003e2000c101904 */
[----:B---3--:R-:W-:Y:S01]  /*85140*/  ISETP.GE.AND P4, PT, R241, c[0x0][0x17c], PT ;  /* 0x00005f00f1007a0c */ /* 0x008fe20003f86270 */
[C-C-:B-1----:R-:W-:Y:S01]  /*85150*/  IMAD.WIDE R178, R0.reuse, 0x4, R220.reuse ;  /* 0x0000000400b27825 */ /* 0x142fe200078e02dc */
[----:B------:R-:W-:Y:S01]  /*85160*/  IADD3 R0, R0, c[0x0][0x198], RZ ;  /* 0x0000660000007a10 */ /* 0x000fe20007ffe0ff */
[----:B------:R-:W3:Y:S04]  /*85170*/  LDL.LU R248, [R1+0x328] ;  /* 0x0003280001f87983 */ /* 0x000ee80000300800 */
[----:B------:R-:W3:Y:S04]  /*85180*/  LDL.LU R247, [R1+0x3ac] ;  /* 0x0003ac0001f77983 */ /* 0x000ee80000300800 */
[----:B------:R-:W3:Y:S04]  /*85190*/  LDL.LU R245, [R1+0x32c] ;  /* 0x00032c0001f57983 */ /* 0x000ee80000300800 */
[----:B------:R-:W3:Y:S04]  /*851a0*/  LDL.LU R241, [R1+0x1f70] ;  /* 0x001f700001f17983 */ /* 0x000ee80000300800 */
[----:B------:R-:W3:Y:S04]  /*851b0*/  LDL.LU R249, [R1+0x418] ;  /* 0x0004180001f97983 */ /* 0x000ee80000300800 */
[----:B--2---:R1:W-:Y:S04]  /*851c0*/  @P5 STG.E [R178.64], R3 ;  /* 0x00000003b2005986 */ /* 0x0043e8000c101904 */
[----:B------:R2:W-:Y:S01]  /*851d0*/  @P1 STG.E [R222.64], R243 ;  /* 0x000000f3de001986 */ /* 0x0005e2000c101904 */
[----:B----4-:R-:W-:Y:S01]  /*851e0*/  ISETP.GE.AND P1, PT, R242, c[0x0][0x17c], PT ;  /* 0x00005f00f2007a0c */ /* 0x010fe20003f26270 */
[C---:B-1----:R-:W-:Y:S01]  /*851f0*/  IMAD.WIDE R178, R0.reuse, 0x4, R220 ;  /* 0x0000000400b27825 */ /* 0x042fe200078e02dc */
[----:B------:R-:W-:-:S03]  /*85200*/  IADD3 R3, R0, c[0x0][0x198], RZ ;  /* 0x0000660000037a10 */ /* 0x000fc60007ffe0ff */
[----:B--2---:R-:W-:Y:S01]  /*85210*/  IMAD.WIDE R222, R0, 0x4, R176 ;  /* 0x0000000400de7825 */ /* 0x004fe200078e02b0 */
[----:B------:R-:W2:Y:S01]  /*85220*/  LDL.LU R243, [R1+0x1f84] ;  /* 0x001f840001f37983 */ /* 0x000ea20000300800 */
[----:B------:R-:W-:-:S03]  /*85230*/  IADD3 R0, R3, c[0x0][0x198], RZ ;  /* 0x0000660003007a10 */ /* 0x000fc60007ffe0ff */
[----:B------:R1:W-:Y:S04]  /*85240*/  @P6 STG.E [R178.64], R246 ;  /* 0x000000f6b2006986 */ /* 0x0003e8000c101904 */
[----:B------:R-:W4:Y:S04]  /*85250*/  LDL.LU R242, [R1+0x1f88] ;  /* 0x001f880001f27983 */ /* 0x000f280000300800 */
[----:B------:R3:W-:Y:S04]  /*85260*/  @P3 STG.E [R222.64], R244 ;  /* 0x000000f4de003986 */ /* 0x0007e8000c101904 */
[----:B-1----:R-:W2:Y:S01]  /*85270*/  LDL.LU R246, [R1+0x41c] ;  /* 0x00041c0001f67983 */ /* 0x002ea20000300800 */
[----:B------:R-:W-:-:S03]  /*85280*/  IMAD.WIDE R178, R3, 0x4, R176 ;  /* 0x0000000403b27825 */ /* 0x000fc600078e02b0 */
[----:B---3--:R-:W3:Y:S01]  /*85290*/  LDL.LU R244, [R1+0x38c] ;  /* 0x00038c0001f47983 */ /* 0x008ee20000300800 */
[----:B------:R-:W-:-:S03]  /*852a0*/  IMAD.WIDE R222, R3, 0x4, R220 ;  /* 0x0000000403de7825 */ /* 0x000fc600078e02dc */
[----:B------:R-:W2:Y:S01]  /*852b0*/  LDL.LU R3, [R1+0x3a8] ;  /* 0x0003a80001037983 */ /* 0x000ea20000300800 */
[C---:B------:R-:W-:Y:S02]  /*852c0*/  ISETP.LT.AND P5, PT, R251.reuse, c[0x0][0x178], !P0 ;  /* 0x00005e00fb007a0c */ /* 0x040fe400047a1270 */
[C---:B------:R-:W-:Y:S02]  /*852d0*/  ISETP.LT.AND P0, PT, R250.reuse, c[0x0][0x178], !P0 ;  /* 0x00005e00fa007a0c */ /* 0x040fe40004701270 */
[----:B------:R-:W-:Y:S02]  /*852e0*/  ISETP.LT.AND P6, PT, R251, c[0x0][0x178], !P2 ;  /* 0x00005e00fb007a0c */ /* 0x000fe400057c1270 */
[----:B------:R-:W-:Y:S02]  /*852f0*/  ISETP.LT.AND P2, PT, R250, c[0x0][0x178], !P2 ;  /* 0x00005e00fa007a0c */ /* 0x000fe40005741270 */
[----:B------:R-:W-:Y:S02]  /*85300*/  ISETP.GE.AND P3, PT, R241, c[0x0][0x17c], PT ;  /* 0x00005f00f1007a0c */ /* 0x000fe40003f66270 */
[----:B------:R-:W3:Y:S04]  /*85310*/  LDL.LU R241, [R1+0x218c] ;  /* 0x00218c0001f17983 */ /* 0x000ee80000300800 */
[----:B--2---:R1:W-:Y:S01]  /*85320*/  @P5 STG.E [R222.64], R3 ;  /* 0x00000003de005986 */ /* 0x0043e2000c101904 */
[----:B------:R-:W-:-:S03]  /*85330*/  ISETP.LT.AND P5, PT, R251, c[0x0][0x178], !P4 ;  /* 0x00005e00fb007a0c */ /* 0x000fc600067a1270 */
[----:B------:R2:W-:Y:S01]  /*85340*/  @P0 STG.E [R178.64], R248 ;  /* 0x000000f8b2000986 */ /* 0x0005e2000c101904 */
[C---:B-1----:R-:W-:Y:S01]  /*85350*/  IMAD.WIDE R222, R0.reuse, 0x4, R220 ;  /* 0x0000000400de7825 */ /* 0x042fe200078e02dc */
[----:B------:R-:W-:-:S03]  /*85360*/  IADD3 R3, R0, c[0x0][0x198], RZ ;  /* 0x0000660000037a10 */ /* 0x000fc60007ffe0ff */
[----:B--2---:R-:W-:Y:S01]  /*85370*/  IMAD.WIDE R178, R0, 0x4, R176 ;  /* 0x0000000400b27825 */ /* 0x004fe200078e02b0 */
[----:B------:R-:W-:Y:S01]  /*85380*/  @P6 STG.E [R222.64], R247 ;  /* 0x000000f7de006986 */ /* 0x000fe2000c101904 */
[----:B------:R-:W-:-:S03]  /*85390*/  ISETP.GE.AND P0, PT, R243, c[0x0][0x17c], PT ;  /* 0x00005f00f3007a0c */ /* 0x000fc60003f06270 */
[----:B------:R1:W-:Y:S01]  /*853a0*/  @P2 STG.E [R178.64], R245 ;  /* 0x000000f5b2002986 */ /* 0x0003e2000c101904 */
[----:B----4-:R-:W-:-:S03]  /*853b0*/  ISETP.GE.AND P2, PT, R242, c[0x0][0x17c], PT ;  /* 0x00005f00f2007a0c */ /* 0x010fc60003f46270 */
[----:B------:R-:W2:Y:S01]  /*853c0*/  LDL.LU R243, [R1+0x1f90] ;  /* 0x001f900001f37983 */ /* 0x000ea20000300800 */
[----:B------:R-:W-:-:S03]  /*853d0*/  IADD3 R0, R3, c[0x0][0x198], RZ ;  /* 0x0000660003007a10 */ /* 0x000fc60007ffe0ff */
[----:B------:R-:W2:Y:S01]  /*853e0*/  LDL.LU R242, [R1+0x1f94] ;  /* 0x001f940001f27983 */ /* 0x000ea20000300800 */
[----:B-1----:R-:W-:-:S03]  /*853f0*/  IMAD.WIDE R178, R3, 0x4, R220 ;  /* 0x0000000403b27825 */ /* 0x002fc600078e02dc */
[----:B------:R-:W2:Y:S04]  /*85400*/  LDL.LU R247, [R1+0x434] ;  /* 0x0004340001f77983 */ /* 0x000ea80000300800 */
[----:B------:R1:W-:Y:S04]  /*85410*/  @P5 STG.E [R178.64], R249 ;  /* 0x000000f9b2005986 */ /* 0x0003e8000c101904 */
[----:B------:R-:W2:Y:S01]  /*85420*/  LDL.LU R245, [R1+0x204] ;  /* 0x0002040001f57983 */ /* 0x000ea20000300800 */
[----:B-1----:R-:W-:-:S03]  /*85430*/  IMAD.WIDE R248, R3, 0x4, R176 ;  /* 0x0000000403f87825 */ /* 0x002fc600078e02b0 */
[----:B------:R-:W2:Y:S01]  /*85440*/  LDL.LU R3, [R1+0x388] ;  /* 0x0003880001037983 */ /* 0x000ea20000300800 */
[C---:B------:R-:W-:Y:S02]  /*85450*/  ISETP.LT.AND P4, PT, R250.reuse, c[0x0][0x178], !P4 ;  /* 0x00005e00fa007a0c */ /* 0x040fe40006781270 */
        /* <DEDUP_REMOVED lines=16> */
[----:B------:R-:W2:Y:S04]  /*85560*/  LDL.LU R0, [R1+0x430] ;  /* 0x0004300001007983 */ /* 0x000ea80000300800 */
[----:B------:R-:W3:Y:S01]  /*85570*/  LDL.LU R246, [R1+0x1fb0] ;  /* 0x001fb00001f67983 */ /* 0x000ee20000300800 */
[----:B------:R-:W-:Y:S02]  /*85580*/  ISETP.LT.AND P5, PT, R251, c[0x0][0x178], !P3 ;  /* 0x00005e00fb007a0c */ /* 0x000fe40005fa1270 */
[----:B------:R-:W-:-:S02]  /*85590*/  ISETP.LT.AND P3, PT, R250, c[0x0][0x178], !P3 ;  /* 0x00005e00fa007a0c */ /* 0x000fc40005f61270 */
[----:B------:R-:W-:Y:S02]  /*855a0*/  ISETP.LT.AND P6, PT, R251, c[0x0][0x178], !P0 ;  /* 0x00005e00fb007a0c */ /* 0x000fe400047c1270 */
[----:B------:R-:W-:Y:S02]  /*855b0*/  ISETP.LT.AND P0, PT, R250, c[0x0][0x178], !P0 ;  /* 0x00005e00fa007a0c */ /* 0x000fe40004701270 */
[----:B------:R-:W-:Y:S02]  /*855c0*/  ISETP.GE.AND P1, PT, R242, c[0x0][0x17c], PT ;  /* 0x00005f00f2007a0c */ /* 0x000fe40003f26270 */
[----:B------:R-:W3:Y:S04]  /*855d0*/  LDL.LU R242, [R1+0x364] ;  /* 0x0003640001f27983 */ /* 0x000ee80000300800 */
[----:B--2---:R1:W-:Y:S04]  /*855e0*/  @P5 STG.E [R178.64], R0 ;  /* 0x00000000b2005986 */ /* 0x0043e8000c101904 */
[----:B----4-:R2:W-:Y:S01]  /*855f0*/  @P3 STG.E [R222.64], R248 ;  /* 0x000000f8de003986 */ /* 0x0105e2000c101904 */
[----:B------:R-:W-:Y:S01]  /*85600*/  ISETP.GE.AND P3, PT, R243, c[0x0][0x17c], PT ;  /* 0x00005f00f3007a0c */ /* 0x000fe20003f66270 */
        /* <DEDUP_REMOVED lines=13> */
[----:B------:R-:W-:-:S03]  /*856e0*/  ISETP.GE.AND P0, PT, R246, c[0x0][0x17c], PT ;  /* 0x00005f00f6007a0c */ /* 0x000fc60003f06270 */
[----:B------:R-:W3:Y:S01]  /*856f0*/  LDL.LU R246, [R1+0x1fb8] ;  /* 0x001fb80001f67983 */ /* 0x000ee20000300800 */
[C---:B------:R-:W-:Y:S02]  /*85700*/  ISETP.LT.AND P5, PT, R251.reuse, c[0x0][0x178], !P2 ;  /* 0x00005e00fb007a0c */ /* 0x040fe400057a1270 */
[C---:B------:R-:W-:Y:S02]  /*85710*/  ISETP.LT.AND P2, PT, R250.reuse, c[0x0][0x178], !P2 ;  /* 0x00005e00fa007a0c */ /* 0x040fe40005741270 */
[----:B------:R-:W-:Y:S02]  /*85720*/  ISETP.LT.AND P6, PT, R251, c[0x0][0x178], !P4 ;  /* 0x00005e00fb007a0c */ /* 0x000fe400067c1270 */
[----:B------:R-:W-:-:S07]  /*85730*/  ISETP.LT.AND P4, PT, R250, c[0x0][0x178], !P4 ;  /* 0x00005e00fa007a0c */ /* 0x000fce0006781270 */
[----:B--2---:R-:W-:Y:S04]  /*85740*/  @P5 STG.E [R222.64], R0 ;  /* 0x00000000de005986 */ /* 0x004fe8000c101904 */
[----:B------:R1:W-:Y:S01]  /*85750*/  @P2 STG.E [R178.64], R249 ;  /* 0x000000f9b2002986 */ /* 0x0003e2000c101904 */
[----:B------:R-:W-:Y:S01]  /*85760*/  ISETP.GE.AND P2, PT, R248, c[0x0][0x17c], PT ;  /* 0x00005f00f8007a0c */ /* 0x000fe20003f46270 */
[C---:B-1----:R-:W-:Y:S01]  /*85770*/  IMAD.WIDE R178, R3.reuse, 0x4, R220 ;  /* 0x0000000403b27825 */ /* 0x042fe200078e02dc */
[----:B------:R-:W-:-:S03]  /*85780*/  IADD3 R0, R3, c[0x0][0x198], RZ ;  /* 0x0000660003007a10 */ /* 0x000fc60007ffe0ff */
[----:B------:R-:W-:Y:S01]  /*85790*/  IMAD.WIDE R248, R3, 0x4, R176 ;  /* 0x0000000403f87825 */ /* 0x000fe200078e02b0 */
[----:B------:R1:W-:Y:S04]  /*857a0*/  @P6 STG.E [R178.64], R244 ;  /* 0x000000f4b2006986 */ /* 0x0003e8000c101904 */
[----:B-1----:R-:W2:Y:S04]  /*857b0*/  LDL.LU R244, [R1+0x464] ;  /* 0x0004640001f47983 */ /* 0x002ea80000300800 */
[----:B------:R-:W2:Y:S04]  /*857c0*/  LDL.LU R3, [R1+0x1e0] ;  /* 0x0001e00001037983 */ /* 0x000ea80000300800 */
[----:B------:R1:W-:Y:S01]  /*857d0*/  @P4 STG.E [R248.64], R242 ;  /* 0x000000f2f8004986 */ /* 0x0003e2000c101904 */
[----:B---3--:R-:W-:-:S03]  /*857e0*/  ISETP.GE.AND P4, PT, R246, c[0x0][0x17c], PT ;  /* 0x00005f00f6007a0c */ /* 0x008fc60003f86270 */
[----:B-1----:R-:W3:Y:S04]  /*857f0*/  LDL.LU R242, [R1+0x2188] ;  /* 0x0021880001f27983 */ /* 0x002ee80000300800 */
[----:B------:R-:W3:Y:S04]  /*85800*/  LDL.LU R249, [R1+0x1fbc] ;  /* 0x001fbc0001f97983 */ /* 0x000ee80000300800 */
[----:B------:R-:W3:Y:S04]  /*85810*/  LDL.LU R248, [R1+0x460] ;  /* 0x0004600001f87983 */ /* 0x000ee80000300800 */
[----:B------:R-:W3:Y:S01]  /*85820*/  LDL.LU R246, [R1+0x1fc0] ;  /* 0x001fc00001f67983 */ /* 0x000ee20000300800 */
[----:B------:R-:W-:-:S02]  /*85830*/  ISETP.LT.AND P5, PT, R251, c[0x0][0x178], !P1 ;  /* 0x00005e00fb007a0c */ /* 0x000fc40004fa1270 */
[----:B------:R-:W-:Y:S01]  /*85840*/  ISETP.LT.AND P1, PT, R250, c[0x0][0x178], !P1 ;  /* 0x00005e00fa007a0c */ /* 0x000fe20004f21270 */
[----:B------:R-:W-:Y:S01]  /*85850*/  IMAD.WIDE R178, R0, 0x4, R220 ;  /* 0x0000000400b27825 */ /* 0x000fe200078e02dc */
[----:B------:R-:W-:Y:S02]  /*85860*/  ISETP.LT.AND P6, PT, R251, c[0x0][0x178], !P3 ;  /* 0x00005e00fb007a0c */ /* 0x000fe40005fc1270 */
[----:B------:R-:W-:Y:S01]  /*85870*/  ISETP.LT.AND P3, PT, R250, c[0x0][0x178], !P3 ;  /* 0x00005e00fa007a0c */ /* 0x000fe20005f61270 */
[C---:B------:R-:W-:Y:S01]  /*85880*/  IMAD.WIDE R222, R0.reuse, 0x4, R176 ;  /* 0x0000000400de7825 */ /* 0x040fe200078e02b0 */
[----:B------:R-:W-:-:S05]  /*85890*/  IADD3 R0, R0, c[0x0][0x198], RZ ;  /* 0x0000660000007a10 */ /* 0x000fca0007ffe0ff */
[----:B----4-:R1:W-:Y:S01]  /*858a0*/  @P5 STG.E [R178.64], R243 ;  /* 0x000000f3b2005986 */ /* 0x0103e2000c101904 */
[----:B------:R-:W-:Y:S02]  /*858b0*/  ISETP.LT.AND P5, PT, R251, c[0x0][0x178], !P0 ;  /* 0x00005e00fb007a0c */ /* 0x000fe400047a1270 */
[----:B------:R-:W-:Y:S01]  /*858c0*/  ISETP.LT.AND P0, PT, R250, c[0x0][0x178], !P0 ;  /* 0x00005e00fa007a0c */ /* 0x000fe20004701270 */
[C---:B-1----:R-:W-:Y:S01]  /*858d0*/  IMAD.WIDE R178, R0.reuse, 0x4, R220 ;  /* 0x0000000400b27825 */ /* 0x042fe200078e02dc */
[----:B------:R-:W4:Y:S04]  /*858e0*/  LDL.LU R243, [R1+0x2184] ;  /* 0x0021840001f37983 */ /* 0x000f280000300800 */
[----:B--2---:R1:W-:Y:S04]  /*858f0*/  @P1 STG.E [R222.64], R3 ;  /* 0x00000003de001986 */ /* 0x0043e8000c101904 */
[----:B------:R2:W-:Y:S01]  /*85900*/  @P6 STG.E [R178.64], R247 ;  /* 0x000000f7b2006986 */ /* 0x0005e2000c101904 */
[C---:B-1----:R-:W-:Y:S01]  /*85910*/  IMAD.WIDE R222, R0.reuse, 0x4, R176 ;  /* 0x0000000400de7825 */ /* 0x042fe200078e02b0 */
[----:B------:R-:W-:-:S02]  /*85920*/  IADD3 R3, R0, c[0x0][0x198], RZ ;  /* 0x0000660000037a10 */ /* 0x000fc40007ffe0ff */
[----:B--2---:R-:W2:Y:S03]  /*85930*/  LDL.LU R247, [R1+0x1fd8] ;  /* 0x001fd80001f77983 */ /* 0x004ea60000300800 */
[----:B------:R-:W-:Y:S01]  /*85940*/  IMAD.WIDE R178, R3, 0x4, R176 ;  /* 0x0000000403b27825 */ /* 0x000fe200078e02b0 */
[----:B------:R1:W-:Y:S01]  /*85950*/  @P3 STG.E [R222.64], R245 ;  /* 0x000000f5de003986 */ /* 0x0003e2000c101904 */
[----:B---3--:R-:W-:-:S03]  /*85960*/  ISETP.GE.AND P1, PT, R249, c[0x0][0x17c], PT ;  /* 0x00005f00f9007a0c */ /* 0x008fc60003f26270 */
[----:B------:R-:W3:Y:S01]  /*85970*/  LDL.LU R249, [R1+0x534] ;  /* 0x0005340001f97983 */ /* 0x000ee20000300800 */
[----:B-1----:R-:W-:-:S03]  /*85980*/  IMAD.WIDE R222, R3, 0x4, R220 ;  /* 0x0000000403de7825 */ /* 0x002fc600078e02dc */
[----:B------:R-:W3:Y:S01]  /*85990*/  LDL.LU R245, [R1+0x424] ;  /* 0x0004240001f57983 */ /* 0x000ee20000300800 */
[----:B------:R-:W-:-:S03]  /*859a0*/  ISETP.GE.AND P3, PT, R246, c[0x0][0x17c], PT ;  /* 0x00005f00f6007a0c */ /* 0x000fc60003f66270 */
[----:B------:R-:W-:Y:S04]  /*859b0*/  @P5 STG.E [R222.64], R248 ;  /* 0x000000f8de005986 */ /* 0x000fe8000c101904 */
[----:B------:R-:W3:Y:S04]  /*859c0*/  LDL.LU R246, [R1+0x1fdc] ;  /* 0x001fdc0001f67983 */ /* 0x000ee80000300800 */
[----:B------:R1:W-:Y:S04]  /*859d0*/  @P0 STG.E [R178.64], R240 ;  /* 0x000000f0b2000986 */ /* 0x0003e8000c101904 */
[----:B-1----:R-:W4:Y:S01]  /*859e0*/  LDL.LU R240, [R1+0x530] ;  /* 0x0005300001f07983 */ /* 0x002f220000300800 */
[----:B------:R-:W-:-:S02]  /*859f0*/  ISETP.LT.AND P6, PT, R251, c[0x0][0x178], !P2 ;  /* 0x00005e00fb007a0c */ /* 0x000fc400057c1270 */
[----:B------:R-:W-:Y:S01]  /*85a00*/  ISETP.LT.AND P2, PT, R250, c[0x0][0x178], !P2 ;  /* 0x00005e00fa007a0c */ /* 0x000fe20005741270 */
[----:B------:R-:W4:Y:S01]  /*85a10*/  LDL.LU R248, [R1+0x1fe0] ;  /* 0x001fe00001f87983 */ /* 0x000f220000300800 */
[----:B------:R-:W-:Y:S02]  /*85a20*/  IADD3 R0, R3, c[0x0][0x198], RZ ;  /* 0x0000660003007a10 */ /* 0x000fe40007ffe0ff */
[----:B------:R-:W-:-:S03]  /*85a30*/  ISETP.LT.AND P5, PT, R251, c[0x0][0x178], !P4 ;  /* 0x00005e00fb007a0c */ /* 0x000fc600067a1270 */
[C---:B------:R-:W-:Y:S01]  /*85a40*/  IMAD.WIDE R222, R0.reuse, 0x4, R220 ;  /* 0x0000000400de7825 */ /* 0x040fe200078e02dc */
[----:B------:R-:W-:-:S03]  /*85a50*/  IADD3 R3, R0, c[0x0][0x198], RZ ;  /* 0x0000660000037a10 */ /* 0x000fc60007ffe0ff */
[----:B------:R-:W-:Y:S01]  /*85a60*/  IMAD.WIDE R178, R0, 0x4, R176 ;  /* 0x0000000400b27825 */ /* 0x000fe200078e02b0 */
[----:B------:R1:W-:Y:S04]  /*85a70*/  @P6 STG.E [R222.64], R244 ;  /* 0x000000f4de006986 */ /* 0x0003e8000c101904 */
[----:B------:R1:W-:Y:S01]  /*85a80*/  @P2 STG.E [R178.64], R241 ;  /* 0x000000f1b2002986 */ /* 0x0003e2000c101904 */
[----:B------:R-:W-:-:S03]  /*85a90*/  IADD3 R0, R3, c[0x0][0x198], RZ ;  /* 0x0000660003007a10 */ /* 0x000fc60007ffe0ff */
[----:B-1----:R-:W4:Y:S01]  /*85aa0*/  LDL.LU R244, [R1+0x540] ;  /* 0x0005400001f47983 */ /* 0x002f220000300800 */
[----:B------:R-:W-:Y:S01]  /*85ab0*/  IMAD.WIDE R178, R3, 0x4, R220 ;  /* 0x0000000403b27825 */ /* 0x000fe200078e02dc */
[----:B--2---:R-:W-:Y:S02]  /*85ac0*/  ISETP.GE.AND P0, PT, R247, c[0x0][0x17c], PT ;  /* 0x00005f00f7007a0c */ /* 0x004fe40003f06270 */
[----:B---3--:R-:W-:Y:S02]  /*85ad0*/  ISETP.GE.AND P2, PT, R246, c[0x0][0x17c], PT ;  /* 0x00005f00f6007a0c */ /* 0x008fe40003f46270 */
[----:B------:R-:W2:Y:S04]  /*85ae0*/  LDL.LU R246, [R1+0x1fe4] ;  /* 0x001fe40001f67983 */ /* 0x000ea80000300800 */
[----:B------:R-:W3:Y:S04]  /*85af0*/  LDL.LU R247, [R1+0x1f4] ;  /* 0x0001f40001f77983 */ /* 0x000ee80000300800 */
[----:B----4-:R1:W-:Y:S02]  /*85b00*/  @P5 STG.E [R178.64], R240 ;  /* 0x000000f0b2005986 */ /* 0x0103e4000c101904 */
[----:B-1----:R-:W-:-:S02]  /*85b10*/  IMAD.WIDE R178, R3, 0x4, R176 ;  /* 0x0000000403b27825 */ /* 0x002fc400078e02b0 */
[----:B------:R-:W4:Y:S01]  /*85b20*/  LDL.LU R3, [R1+0x420] ;  /* 0x0004200001037983 */ /* 0x000f220000300800 */
[C---:B------:R-:W-:Y:S02]  /*85b30*/  ISETP.LT.AND P4, PT, R250.reuse, c[0x0][0x178], !P4 ;  /* 0x00005e00fa007a0c */ /* 0x040fe40006781270 */
[----:B------:R-:W-:Y:S02]  /*85b40*/  ISETP.LT.AND P6, PT, R251, c[0x0][0x178], !P1 ;  /* 0x00005e00fb007a0c */ /* 0x000fe40004fc1270 */
[----:B------:R-:W-:Y:S01]  /*85b50*/  ISETP.LT.AND P1, PT, R250, c[0x0][0x178], !P1 ;  /* 0x00005e00fa007a0c */ /* 0x000fe20004f21270 */
[----:B------:R-:W-:-:S04]  /*85b60*/  IMAD.WIDE R222, R0, 0x4, R220 ;  /* 0x0000000400de7825 */ /* 0x000fc800078e02dc */
[C---:B------:R-:W-:Y:S01]  /*85b70*/  IMAD.WIDE R240, R0.reuse, 0x4, R176 ;  /* 0x0000000400f07825 */ /* 0x040fe200078e02b0 */
[----:B------:R-:W-:-:S03]  /*85b80*/  IADD3 R0, R0, c[0x0][0x198], RZ ;  /* 0x0000660000007a10 */ /* 0x000fc60007ffe0ff */
[----:B----4-:R1:W-:Y:S01]  /*85b90*/  @P4 STG.E [R178.64], R3 ;  /* 0x00000003b2004986 */ /* 0x0103e2000c101904 */
[----:B------:R-:W-:-:S03]  /*85ba0*/  ISETP.GE.AND P4, PT, R248, c[0x0][0x17c], PT ;  /* 0x00005f00f8007a0c */ /* 0x000fc60003f86270 */
[----:B------:R4:W-:Y:S04]  /*85bb0*/  @P6 STG.E [R222.64], R249 ;  /* 0x000000f9de006986 */ /* 0x0009e8000c101904 */
[----:B------:R2:W-:Y:S01]  /*85bc0*/  @P1 STG.E [R240.64], R245 ;  /* 0x000000f5f0001986 */ /* 0x0005e2000c101904 */
[C---:B-1----:R-:W-:Y:S01]  /*85bd0*/  IMAD.WIDE R178, R0.reuse, 0x4, R220 ;  /* 0x0000000400b27825 */ /* 0x042fe200078e02dc */
[----:B------:R-:W-:-:S03]  /*85be0*/  IADD3 R3, R0, c[0x0][0x198], RZ ;  /* 0x0000660000037a10 */ /* 0x000fc60007ffe0ff */
[----:B----4-:R-:W-:Y:S01]  /*85bf0*/  IMAD.WIDE R222, R0, 0x4, R176 ;  /* 0x0000000400de7825 */ /* 0x010fe200078e02b0 */
[----:B--2---:R-:W2:Y:S04]  /*85c00*/  LDL.LU R245, [R1+0x1fe8] ;  /* 0x001fe80001f57983 */ /* 0x004ea80000300800 */
[----:B------:R-:W4:Y:S04]  /*85c10*/  LDL.LU R241, [R1+0x490] ;  /* 0x0004900001f17983 */ /* 0x000f280000300800 */
[----:B------:R-:W2:Y:S04]  /*85c20*/  LDL.LU R248, [R1+0x494] ;  /* 0x0004940001f87983 */ /* 0x000ea80000300800 */
[----:B------:R-:W2:Y:S01]  /*85c30*/  LDL.LU R0, [R1+0x1f0] ;  /* 0x0001f00001007983 */ /* 0x000ea20000300800 */
[----:B------:R-:W-:-:S02]  /*85c40*/  ISETP.LT.AND P5, PT, R251, c[0x0][0x178], !P3 ;  /* 0x00005e00fb007a0c */ /* 0x000fc40005fa1270 */
[----:B------:R-:W-:Y:S02]  /*85c50*/  ISETP.LT.AND P3, PT, R250, c[0x0][0x178], !P3 ;  /* 0x00005e00fa007a0c */ /* 0x000fe40005f61270 */
[----:B------:R-:W-:Y:S02]  /*85c60*/  ISETP.GE.AND P1, PT, R246, c[0x0][0x17c], PT ;  /* 0x00005f00f6007a0c */ /* 0x000fe40003f26270 */
[----:B------:R-:W3:Y:S04]  /*85c70*/  LDL.LU R246, [R1+0x2000] ;  /* 0x0020000001f67983 */ /* 0x000ee80000300800 */
[----:B------:R-:W3:Y:S04]  /*85c80*/  LDL.LU R240, [R1+0x2004] ;  /* 0x0020040001f07983 */ /* 0x000ee80000300800 */
[----:B------:R1:W-:Y:S04]  /*85c90*/  @P5 STG.E [R178.64], R244 ;  /* 0x000000f4b2005986 */ /* 0x0003e8000c101904 */
[----:B------:R-:W3:Y:S04]  /*85ca0*/  LDL.LU R249, [R1+0x470] ;  /* 0x0004700001f97983 */ /* 0x000ee80000300800 */
[----:B-1----:R-:W3:Y:S01]  /*85cb0*/  LDL.LU R244, [R1+0x2180] ;  /* 0x0021800001f47983 */ /* 0x002ee20000300800 */
[----:B------:R-:W-:-:S03]  /*85cc0*/  IMAD.WIDE R178, R3, 0x4, R176 ;  /* 0x0000000403b27825 */ /* 0x000fc600078e02b0 */
[----:B--2---:R1:W-:Y:S02]  /*85cd0*/  @P3 STG.E [R222.64], R0 ;  /* 0x00000000de003986 */ /* 0x0043e4000c101904 */
[C---:B-1----:R-:W-:Y:S01]  /*85ce0*/  IMAD.WIDE R222, R3.reuse, 0x4, R220 ;  /* 0x0000000403de7825 */ /* 0x042fe200078e02dc */
[----:B------:R-:W-:Y:S02]  /*85cf0*/  IADD3 R0, R3, c[0x0][0x198], RZ ;  /* 0x0000660003007a10 */ /* 0x000fe40007ffe0ff */
[----:B------:R-:W2:Y:S01]  /*85d00*/  LDL.LU R3, [R1+0x544] ;  /* 0x0005440001037983 */ /* 0x000ea20000300800 */
[C---:B------:R-:W-:Y:S02]  /*85d10*/  ISETP.LT.AND P6, PT, R251.reuse, c[0x0][0x178], !P0 ;  /* 0x00005e00fb007a0c */ /* 0x040fe400047c1270 */
[----:B------:R-:W-:Y:S02]  /*85d20*/  ISETP.LT.AND P0, PT, R250, c[0x0][0x178], !P0 ;  /* 0x00005e00fa007a0c */ /* 0x000fe40004701270 */
[----:B------:R-:W-:-:S02]  /*85d30*/  ISETP.LT.AND P5, PT, R251, c[0x0][0x178], !P2 ;  /* 0x00005e00fb007a0c */ /* 0x000fc400057a1270 */
[----:B------:R-:W-:Y:S02]  /*85d40*/  ISETP.LT.AND P2, PT, R250, c[0x0][0x178], !P2 ;  /* 0x00005e00fa007a0c */ /* 0x000fe40005741270 */
[----:B------:R-:W-:Y:S02]  /*85d50*/  ISETP.GE.AND P3, PT, R245, c[0x0][0x17c], PT ;  /* 0x00005f00f5007a0c */ /* 0x000fe40003f66270 */
[----:B------:R-:W4:Y:S04]  /*85d60*/  LDL.LU R245, [R1+0x217c] ;  /* 0x00217c0001f57983 */ /* 0x000f280000300800 */
[----:B--2---:R1:W-:Y:S04]  /*85d70*/  @P6 STG.E [R222.64], R3 ;  /* 0x00000003de006986 */ /* 0x0043e8000c101904 */
[----:B---3--:R2:W-:Y:S01]  /*85d80*/  @P0 STG.E [R178.64], R247 ;  /* 0x000000f7b2000986 */ /* 0x0085e2000c101904 */
[----:B------:R-:W-:Y:S01]  /*85d90*/  ISETP.GE.AND P0, PT, R246, c[0x0][0x17c], PT ;  /* 0x00005f00f6007a0c */ /* 0x000fe20003f06270 */
[----:B-1----:R-:W-:-:S04]  /*85da0*/  IMAD.WIDE R222, R0, 0x4, R220 ;  /* 0x0000000400de7825 */ /* 0x002fc800078e02dc */
[----:B--2---:R-:W-:Y:S01]  /*85db0*/  IMAD.WIDE R178, R0, 0x4, R176 ;  /* 0x0000000400b27825 */ /* 0x004fe200078e02b0 */
[----:B------:R-:W2:Y:S04]  /*85dc0*/  LDL.LU R247, [R1+0x474] ;  /* 0x0004740001f77983 */ /* 0x000ea80000300800 */
[----:B------:R-:W3:Y:S04]  /*85dd0*/  LDL.LU R246, [R1+0x2008] ;  /* 0x0020080001f67983 */ /* 0x000ee80000300800 */
[----:B----4-:R-:W-:Y:S04]  /*85de0*/  @P5 STG.E [R222.64], R241 ;  /* 0x000000f1de005986 */ /* 0x010fe8000c101904 */
[----:B------:R1:W-:Y:S04]  /*85df0*/  @P2 STG.E [R178.64], R244 ;  /* 0x000000f4b2002986 */ /* 0x0003e8000c101904 */
[----:B-1----:R-:W4:Y:S01]  /*85e00*/  LDL.LU R244, [R1+0x200c] ;  /* 0x00200c0001f47983 */ /* 0x002f220000300800 */
[----:B------:R-:W-:-:S02]  /*85e10*/  ISETP.LT.AND P6, PT, R251, c[0x0][0x178], !P4 ;  /* 0x00005e00fb007a0c */ /* 0x000fc400067c1270 */
[----:B------:R-:W-:Y:S02]  /*85e20*/  IADD3 R3, R0, c[0x0][0x198], RZ ;  /* 0x0000660000037a10 */ /* 0x000fe40007ffe0ff */
[----:B------:R-:W-:-:S03]  /*85e30*/  ISETP.LT.AND P4, PT, R250, c[0x0][0x178], !P4 ;  /* 0x00005e00fa007a0c */ /* 0x000fc60006781270 */
[--C-:B------:R-:W-:Y:S01]  /*85e40*/  IMAD.WIDE R178, R3, 0x4, R220.reuse ;  /* 0x0000000403b27825 */ /* 0x100fe200078e02dc */
[----:B------:R-:W-:Y:S02]  /*85e50*/  ISETP.LT.AND P5, PT, R251, c[0x0][0x178], !P1 ;  /* 0x00005e00fb007a0c */ /* 0x000fe40004fa1270 */
[----:B------:R-:W-:Y:S02]  /*85e60*/  ISETP.LT.AND P1, PT, R250, c[0x0][0x178], !P1 ;  /* 0x00005e00fa007a0c */ /* 0x000fe40004f21270 */
[----:B------:R-:W-:Y:S01]  /*85e70*/  IADD3 R0, R3, c[0x0][0x198], RZ ;  /* 0x0000660003007a10 */ /* 0x000fe20007ffe0ff */
[----:B------:R1:W-:Y:S01]  /*85e80*/  @P6 STG.E [R178.64], R248 ;  /* 0x000000f8b2006986 */ /* 0x0003e2000c101904 */
[----:B------:R-:W-:Y:S02]  /*85e90*/  ISETP.LT.AND P6, PT, R251, c[0x0][0x178], !P3 ;  /* 0x00005e00fb007a0c */ /* 0x000fe40005fc1270 */
[----:B------:R-:W-:Y:S01]  /*85ea0*/  ISETP.GE.AND P2, PT, R240, c[0x0][0x17c], PT ;  /* 0x00005f00f0007a0c */ /* 0x000fe20003f46270 */
[----:B------:R-:W-:Y:S01]  /*85eb0*/  IMAD.WIDE R222, R0, 0x4, R220 ;  /* 0x0000000400de7825 */ /* 0x000fe200078e02dc */
[----:B------:R-:W-:-:S03]  /*85ec0*/  ISETP.LT.AND P3, PT, R250, c[0x0][0x178], !P3 ;  /* 0x00005e00fa007a0c */ /* 0x000fc60005f61270 */
[C---:B------:R-:W-:Y:S01]  /*85ed0*/  IMAD.WIDE R240, R0.reuse, 0x4, R176 ;  /* 0x0000000400f07825 */ /* 0x040fe200078e02b0 */
[----:B------:R-:W-:-:S03]  /*85ee0*/  IADD3 R0, R0, c[0x0][0x198], RZ ;  /* 0x0000660000007a10 */ /* 0x000fc60007ffe0ff */
[----:B-1----:R-:W-:-:S05]  /*85ef0*/  IMAD.WIDE R178, R3, 0x4, R176 ;  /* 0x0000000403b27825 */ /* 0x002fca00078e02b0 */
[----:B------:R1:W-:Y:S01]  /*85f00*/  @P4 STG.E [R178.64], R245 ;  /* 0x000000f5b2004986 */ /* 0x0003e2000c101904 */
[----:B------:R-:W-:-:S03]  /*85f10*/  IADD3 R3, R0, c[0x0][0x198], RZ ;  /* 0x0000660000037a10 */ /* 0x000fc60007ffe0ff */
[----:B------:R1:W-:Y:S04]  /*85f20*/  @P5 STG.E [R222.64], R249 ;  /* 0x000000f9de005986 */ /* 0x0003e8000c101904 */
[----:B------:R2:W-:Y:S04]  /*85f30*/  @P1 STG.E [R240.64], R236 ;  /* 0x000000ecf0001986 */ /* 0x0005e8000c101904 */
[----:B-1----:R-:W4:Y:S01]  /*85f40*/  LDL.LU R245, [R1+0x43c] ;  /* 0x00043c0001f57983 */ /* 0x002f220000300800 */
[----:B------:R-:W-:-:S04]  /*85f50*/  IMAD.WIDE R178, R0, 0x4, R220 ;  /* 0x0000000400b27825 */ /* 0x000fc800078e02dc */
[----:B------:R-:W-:Y:S01]  /*85f60*/  IMAD.WIDE R222, R0, 0x4, R176 ;  /* 0x0000000400de7825 */ /* 0x000fe200078e02b0 */
[----:B------:R-:W-:Y:S02]  /*85f70*/  IADD3 R0, R3, c[0x0][0x198], RZ ;  /* 0x0000660003007a10 */ /* 0x000fe40007ffe0ff */
[----:B---3--:R-:W-:Y:S02]  /*85f80*/  ISETP.GE.AND P4, PT, R246, c[0x0][0x17c], PT ;  /* 0x00005f00f6007a0c */ /* 0x008fe40003f86270 */
[----:B------:R-:W3:Y:S04]  /*85f90*/  LDL.LU R246, [R1+0x2010] ;  /* 0x0020100001f67983 */ /* 0x000ee80000300800 */
[----:B------:R-:W3:Y:S04]  /*85fa0*/  LDL.LU R248, [R1+0x20c] ;  /* 0x00020c0001f87983 */ /* 0x000ee80000300800 */
[----:B--2---:R-:W2:Y:S04]  /*85fb0*/  LDL.LU R236, [R1+0x448] ;  /* 0x0004480001ec7983 */ /* 0x004ea80000300800 */
[----:B------:R-:W2:Y:S04]  /*85fc0*/  LDL.LU R240, [R1+0x2028] ;  /* 0x0020280001f07983 */ /* 0x000ea80000300800 */
[----:B------:R1:W-:Y:S01]  /*85fd0*/  @P6 STG.E [R178.64], R247 ;  /* 0x000000f7b2006986 */ /* 0x0003e2000c101904 */
[----:B----4-:R-:W-:-:S03]  /*85fe0*/  ISETP.GE.AND P1, PT, R244, c[0x0][0x17c], PT ;  /* 0x00005f00f4007a0c */ /* 0x010fc60003f26270 */
[----:B------:R-:W4:Y:S04]  /*85ff0*/  LDL.LU R244, [R1+0x202c] ;  /* 0x00202c0001f47983 */ /* 0x000f280000300800 */
[----:B------:R1:W-:Y:S04]  /*86000*/  @P3 STG.E [R222.64], R237 ;  /* 0x000000edde003986 */ /* 0x0003e8000c101904 */
[----:B-1----:R-:W2:Y:S01]  /*86010*/  LDL.LU R247, [R1+0x368] ;  /* 0x0003680001f77983 */ /* 0x002ea20000300800 */
[----:B------:R-:W-:-:S03]  /*86020*/  IMAD.WIDE R178, R3, 0x4, R176 ;  /* 0x0000000403b27825 */ /* 0x000fc600078e02b0 */
[----:B------:R-:W2:Y:S04]  /*86030*/  LDL.LU R241, [R1+0x44c] ;  /* 0x00044c0001f17983 */ /* 0x000ea80000300800 */
[----:B------:R-:W2:Y:S01]  /*86040*/  LDL.LU R249, [R1+0x36c] ;  /* 0x00036c0001f97983 */ /* 0x000ea20000300800 */
[----:B------:R-:W-:-:S03]  /*86050*/  IMAD.WIDE R222, R3, 0x4, R220 ;  /* 0x0000000403de7825 */ /* 0x000fc600078e02dc */
[----:B------:R-:W2:Y:S04]  /*86060*/  LDL.LU R237, [R1+0x208] ;  /* 0x0002080001ed7983 */ /* 0x000ea80000300800 */
[----:B------:R-:W2:Y:S01]  /*86070*/  LDL.LU R3, [R1+0x438] ;  /* 0x0004380001037983 */ /* 0x000ea20000300800 */
[----:B------:R-:W-:Y:S02]  /*86080*/  ISETP.LT.AND P5, PT, R251, c[0x0][0x178], !P0 ;  /* 0x00005e00fb007a0c */ /* 0x000fe400047a1270 */
[----:B------:R-:W-:Y:S02]  /*86090*/  ISETP.LT.AND P0, PT, R250, c[0x0][0x178], !P0 ;  /* 0x00005e00fa007a0c */ /* 0x000fe40004701270 */
[----:B---3--:R-:W-:Y:S02]  /*860a0*/  ISETP.GE.AND P3, PT, R246, c[0x0][0x17c], PT ;  /* 0x00005f00f6007a0c */ /* 0x008fe40003f66270 */
[----:B------:R-:W3:Y:S07]  /*860b0*/  LDL.LU R246, [R1+0x2178] ;  /* 0x0021780001f67983 */ /* 0x000eee0000300800 */
[----:B--2---:R1:W-:Y:S04]  /*860c0*/  @P5 STG.E [R222.64], R3 ;  /* 0x00000003de005986 */ /* 0x0043e8000c101904 */
[----:B------:R2:W-:Y:S01]  /*860d0*/  @P0 STG.E [R178.64], R237 ;  /* 0x000000edb2000986 */ /* 0x0005e2000c101904 */
[----:B------:R-:W-:-:S03]  /*860e0*/  ISETP.GE.AND P0, PT, R240, c[0x0][0x17c], PT ;  /* 0x00005f00f0007a0c */ /* 0x000fc60003f06270 */
[----:B------:R-:W3:Y:S01]  /*860f0*/  LDL.LU R240, [R1+0x2030] ;  /* 0x0020300001f07983 */ /* 0x000ee20000300800 */
[C---:B------:R-:W-:Y:S02]  /*86100*/  ISETP.LT.AND P6, PT, R251.reuse, c[0x0][0x178], !P2 ;  /* 0x00005e00fb007a0c */ /* 0x040fe400057c1270 */
[----:B------:R-:W-:Y:S01]  /*86110*/  ISETP.LT.AND P2, PT, R250, c[0x0][0x178], !P2 ;  /* 0x00005e00fa007a0c */ /* 0x000fe20005741270 */
[C---:B-1----:R-:W-:Y:S01]  /*86120*/  IMAD.WIDE R222, R0.reuse, 0x4, R220 ;  /* 0x0000000400de7825 */ /* 0x042fe200078e02dc */
[----:B------:R-:W-:Y:S02]  /*86130*/  ISETP.LT.AND P5, PT, R251, c[0x0][0x178], !P4 ;  /* 0x00005e00fb007a0c */ /* 0x000fe400067a1270 */
[C---:B------:R-:W-:Y:S01]  /*86140*/  IADD3 R3, R0.reuse, c[0x0][0x198], RZ ;  /* 0x0000660000037a10 */ /* 0x040fe20007ffe0ff */
[----:B--2---:R-:W-:Y:S01]  /*86150*/  IMAD.WIDE R178, R0, 0x4, R176 ;  /* 0x0000000400b27825 */ /* 0x004fe200078e02b0 */
[----:B------:R-:W-:-:S05]  /*86160*/  ISETP.LT.AND P4, PT, R250, c[0x0][0x178], !P4 ;  /* 0x00005e00fa007a0c */ /* 0x000fca0006781270 */
[----:B------:R1:W-:Y:S01]  /*86170*/  @P6 STG.E [R222.64], R245 ;  /* 0x000000f5de006986 */ /* 0x0003e2000c101904 */
[----:B------:R-:W-:Y:S02]  /*86180*/  ISETP.LT.AND P6, PT, R251, c[0x0][0x178], !P1 ;  /* 0x00005e00fb007a0c */ /* 0x000fe40004fc1270 */
[----:B------:R-:W-:Y:S01]  /*86190*/  ISETP.LT.AND P1, PT, R250, c[0x0][0x178], !P1 ;  /* 0x00005e00fa007a0c */ /* 0x000fe20004f21270 */
[----:B------:R2:W-:Y:S01]  /*861a0*/  @P2 STG.E [R178.64], R248 ;  /* 0x000000f8b2002986 */ /* 0x0005e2000c101904 */
[C---:B------:R-:W-:Y:S02]  /*861b0*/  IADD3 R0, R3.reuse, c[0x0][0x198], RZ ;  /* 0x0000660003007a10 */ /* 0x040fe40007ffe0ff */
[----:B----4-:R-:W-:Y:S01]  /*861c0*/  ISETP.GE.AND P2, PT, R244, c[0x0][0x17c], PT ;  /* 0x00005f00f4007a0c */ /* 0x010fe20003f46270 */
[----:B-1----:R-:W4:Y:S01]  /*861d0*/  LDL.LU R245, [R1+0x45c] ;  /* 0x00045c0001f57983 */ /* 0x002f220000300800 */
[----:B--2---:R-:W-:-:S03]  /*861e0*/  IMAD.WIDE R178, R3, 0x4, R220 ;  /* 0x0000000403b27825 */ /* 0x004fc600078e02dc */
[----:B------:R-:W2:Y:S04]  /*861f0*/  LDL.LU R244, [R1+0x1ec] ;  /* 0x0001ec0001f47983 */ /* 0x000ea80000300800 */
[----:B------:R1:W-:Y:S01]  /*86200*/  @P5 STG.E [R178.64], R236 ;  /* 0x000000ecb2005986 */ /* 0x0003e2000c101904 */
[----:B------:R-:W-:-:S03]  /*86210*/  IMAD.WIDE R222, R0, 0x4, R220 ;  /* 0x0000000400de7825 */ /* 0x000fc600078e02dc */
[----:B------:R-:W2:Y:S01]  /*86220*/  LDL.LU R248, [R1+0x468] ;  /* 0x0004680001f87983 */ /* 0x000ea20000300800 */
[----:B-1----:R-:W-:-:S03]  /*86230*/  IMAD.WIDE R178, R3, 0x4, R176 ;  /* 0x0000000403b27825 */ /* 0x002fc600078e02b0 */
[----:B------:R-:W2:Y:S01]  /*86240*/  LDL.LU R3, [R1+0x1e8] ;  /* 0x0001e80001037983 */ /* 0x000ea20000300800 */
[----:B------:R-:W-:-:S03]  /*86250*/  IMAD.WIDE R236, R0, 0x4, R176 ;  /* 0x0000000400ec7825 */ /* 0x000fc600078e02b0 */
[----:B------:R1:W-:Y:S04]  /*86260*/  @P4 STG.E [R178.64], R247 ;  /* 0x000000f7b2004986 */ /* 0x0003e8000c101904 */
[----:B------:R-:W-:Y:S04]  /*86270*/  @P6 STG.E [R222.64], R241 ;  /* 0x000000f1de006986 */ /* 0x000fe8000c101904 */
[----:B------:R1:W-:Y:S04]  /*86280*/  @P1 STG.E [R236.64], R249 ;  /* 0x000000f9ec001986 */ /* 0x0003e8000c101904 */
[----:B-1----:R-:W2:Y:S04]  /*86290*/  LDL.LU R247, [R1+0x2174] ;  /* 0x0021740001f77983 */ /* 0x002ea80000300800 */
[----:B------:R-:W2:Y:S04]  /*862a0*/  LDL.LU R236, [R1+0x2034] ;  /* 0x0020340001ec7983 */ /* 0x000ea80000300800 */
[----:B------:R-:W2:Y:S04]  /*862b0*/  LDL.LU R237, [R1+0x458] ;  /* 0x0004580001ed7983 */ /* 0x000ea80000300800 */
[----:B------:R-:W4:Y:S01]  /*862c0*/  LDL.LU R241, [R1+0x2040] ;  /* 0x0020400001f17983 */ /* 0x000f220000300800 */
[----:B---3--:R-:W-:-:S03]  /*862d0*/  ISETP.GE.AND P4, PT, R240, c[0x0][0x17c], PT ;  /* 0x00005f00f0007a0c */ /* 0x008fc60003f86270 */
[----:B------:R-:W3:Y:S04]  /*862e0*/  LDL.LU R240, [R1+0x2064] ;  /* 0x0020640001f07983 */ /* 0x000ee80000300800 */
[----:B------:R-:W3:Y:S01]  /*862f0*/  LDL.LU R249, [R1+0x46c] ;  /* 0x00046c0001f97983 */ /* 0x000ee20000300800 */
[C---:B------:R-:W-:Y:S02]  /*86300*/  ISETP.LT.AND P5, PT, R251.reuse, c[0x0][0x178], !P3 ;  /* 0x00005e00fb007a0c */ /* 0x040fe40005fa1270 */
[----:B------:R-:W-:Y:S02]  /*86310*/  ISETP.LT.AND P3, PT, R250, c[0x0][0x178], !P3 ;  /* 0x00005e00fa007a0c */ /* 0x000fe40005f61270 */
[----:B------:R-:W-:Y:S02]  /*86320*/  IADD3 R0, R0, c[0x0][0x198], RZ ;  /* 0x0000660000007a10 */ /* 0x000fe40007ffe0ff */
[----:B------:R-:W-:-:S02]  /*86330*/  ISETP.LT.AND P6, PT, R251, c[0x0][0x178], !P0 ;  /* 0x00005e00fb007a0c */ /* 0x000fc400047c1270 */
[----:B------:R-:W-:Y:S01]  /*86340*/  ISETP.LT.AND P0, PT, R250, c[0x0][0x178], !P0 ;  /* 0x00005e00fa007a0c */ /* 0x000fe20004701270 */
[----:B------:R-:W-:-:S04]  /*86350*/  IMAD.WIDE R178, R0, 0x4, R220 ;  /* 0x0000000400b27825 */ /* 0x000fc800078e02dc */
[C---:B------:R-:W-:Y:S01]  /*86360*/  IMAD.WIDE R222, R0.reuse, 0x4, R176 ;  /* 0x0000000400de7825 */ /* 0x040fe200078e02b0 */
[----:B------:R-:W-:Y:S01]  /*86370*/  IADD3 R0, R0, c[0x0][0x198], RZ ;  /* 0x0000660000007a10 */ /* 0x000fe20007ffe0ff */
[----:B--2---:R1:W-:Y:S01]  /*86380*/  @P5 STG.E [R178.64], R237 ;  /* 0x000000edb2005986 */ /* 0x0043e2000c101904 */
[----:B------:R-:W-:-:S03]  /*86390*/  ISETP.LT.AND P5, PT, R251, c[0x0][0x178], !P2 ;  /* 0x00005e00fb007a0c */ /* 0x000fc600057a1270 */
[----:B------:R2:W-:Y:S01]  /*863a0*/  @P3 STG.E [R222.64], R3 ;  /* 0x00000003de003986 */ /* 0x0005e2000c101904 */
[----:B------:R-:W-:Y:S01]  /*863b0*/  ISETP.LT.AND P2, PT, R250, c[0x0][0x178], !P2 ;  /* 0x00005e00fa007a0c */ /* 0x000fe20005741270 */
[----:B-1----:R-:W-:-:S04]  /*863c0*/  IMAD.WIDE R178, R0, 0x4, R220 ;  /* 0x0000000400b27825 */ /* 0x002fc800078e02dc */
[C---:B--2---:R-:W-:Y:S01]  /*863d0*/  IMAD.WIDE R222, R0.reuse, 0x4, R176 ;  /* 0x0000000400de7825 */ /* 0x044fe200078e02b0 */
[----:B------:R-:W-:Y:S01]  /*863e0*/  IADD3 R3, R0, c[0x0][0x198], RZ ;  /* 0x0000660000037a10 */ /* 0x000fe20007ffe0ff */
[----:B----4-:R1:W-:Y:S01]  /*863f0*/  @P6 STG.E [R178.64], R245 ;  /* 0x000000f5b2006986 */ /* 0x0103e2000c101904 */
[----:B------:R-:W-:-:S03]  /*86400*/  ISETP.LT.AND P6, PT, R251, c[0x0][0x178], !P4 ;  /* 0x00005e00fb007a0c */ /* 0x000fc600067c1270 */
[----:B------:R2:W-:Y:S01]  /*86410*/  @P0 STG.E [R222.64], R244 ;  /* 0x000000f4de000986 */ /* 0x0005e2000c101904 */
[----:B------:R-:W-:Y:S01]  /*86420*/  ISETP.LT.AND P4, PT, R250, c[0x0][0x178], !P4 ;  /* 0x00005e00fa007a0c */ /* 0x000fe20006781270 */
[----:B-1----:R-:W-:-:S04]  /*86430*/  IMAD.WIDE R178, R3, 0x4, R220 ;  /* 0x0000000403b27825 */ /* 0x002fc800078e02dc */
[C---:B--2---:R-:W-:Y:S01]  /*86440*/  IMAD.WIDE R222, R3.reuse, 0x4, R176 ;  /* 0x0000000403de7825 */ /* 0x044fe200078e02b0 */
[----:B------:R-:W-:Y:S01]  /*86450*/  IADD3 R3, R3, c[0x0][0x198], RZ ;  /* 0x0000660003037a10 */ /* 0x000fe20007ffe0ff */
[----:B------:R1:W-:Y:S01]  /*86460*/  @P5 STG.E [R178.64], R248 ;  /* 0x000000f8b2005986 */ /* 0x0003e2000c101904 */
[----:B------:R-:W-:-:S03]  /*86470*/  ISETP.GE.AND P1, PT, R236, c[0x0][0x17c], PT ;  /* 0x00005f00ec007a0c */ /* 0x000fc60003f26270 */
[----:B------:R-:W2:Y:S04]  /*86480*/  LDL.LU R236, [R1+0x2068] ;  /* 0x0020680001ec7983 */ /* 0x000ea80000300800 */
[----:B------:R-:W4:Y:S01]  /*86490*/  LDL.LU R244, [R1+0x42c] ;  /* 0x00042c0001f47983 */ /* 0x000f220000300800 */
[----:B-1----:R-:W-:-:S03]  /*864a0*/  IMAD.WIDE R178, R3, 0x4, R220 ;  /* 0x0000000403b27825 */ /* 0x002fc600078e02dc */
[----:B------:R1:W-:Y:S01]  /*864b0*/  @P2 STG.E [R222.64], R242 ;  /* 0x000000f2de002986 */ /* 0x0003e2000c101904 */
[----:B------:R-:W-:Y:S02]  /*864c0*/  ISETP.GE.AND P3, PT, R241, c[0x0][0x17c], PT ;  /* 0x00005f00f1007a0c */ /* 0x000fe40003f66270 */
[----:B------:R-:W-:Y:S01]  /*864d0*/  IADD3 R0, R3, c[0x0][0x198], RZ ;  /* 0x0000660003007a10 */ /* 0x000fe20007ffe0ff */
[----:B-1----:R-:W4:Y:S04]  /*864e0*/  LDL.LU R242, [R1+0x203c] ;  /* 0x00203c0001f27983 */ /* 0x002f280000300800 */
[----:B------:R-:W4:Y:S01]  /*864f0*/  LDL.LU R245, [R1+0x204c] ;  /* 0x00204c0001f57983 */ /* 0x000f220000300800 */
[----:B---3--:R-:W-:-:S03]  /*86500*/  ISETP.GE.AND P0, PT, R240, c[0x0][0x17c], PT ;  /* 0x00005f00f0007a0c */ /* 0x008fc60003f06270 */
[----:B------:R-:W3:Y:S04]  /*86510*/  LDL.LU R240, [R1+0x548] ;  /* 0x0005480001f07983 */ /* 0x000ee80000300800 */
[----:B------:R1:W-:Y:S04]  /*86520*/  @P6 STG.E [R178.64], R249 ;  /* 0x000000f9b2006986 */ /* 0x0003e8000c101904 */
[----:B------:R-:W3:Y:S04]  /*86530*/  LDL.LU R248, [R1+0x1f8] ;  /* 0x0001f80001f87983 */ /* 0x000ee80000300800 */
[----:B------:R-:W3:Y:S01]  /*86540*/  LDL.LU R241, [R1+0x54c] ;  /* 0x00054c0001f17983 */ /* 0x000ee20000300800 */
[----:B-1----:R-:W-:-:S03]  /*86550*/  IMAD.WIDE R178, R3, 0x4, R176 ;  /* 0x0000000403b27825 */ /* 0x002fc600078e02b0 */
[----:B------:R-:W3:Y:S04]  /*86560*/  LDL.LU R249, [R1+0x1fc] ;  /* 0x0001fc0001f97983 */ /* 0x000ee80000300800 */
[----:B------:R-:W3:Y:S04]  /*86570*/  LDL.LU R3, [R1+0x53c] ;  /* 0x00053c0001037983 */ /* 0x000ee80000300800 */
[----:B------:R1:W-:Y:S04]  /*86580*/  @P4 STG.E [R178.64], R243 ;  /* 0x000000f3b2004986 */ /* 0x0003e8000c101904 */
[----:B-1----:R-:W3:Y:S04]  /*86590*/  LDL.LU R178, [R1+0x538] ;  /* 0x0005380001b27983 */ /* 0x002ee80000300800 */
[----:B------:R-:W3:Y:S01]  /*865a0*/  LDL.LU R179, [R1+0x428] ;  /* 0x0004280001b37983 */ /* 0x000ee20000300800 */
[----:B------:R-:W-:-:S02]  /*865b0*/  ISETP.LT.AND P5, PT, R251, c[0x0][0x178], !P1 ;  /* 0x00005e00fb007a0c */ /* 0x000fc40004fa1270 */
[----:B------:R-:W-:Y:S01]  /*865c0*/  ISETP.LT.AND P1, PT, R250, c[0x0][0x178], !P1 ;  /* 0x00005e00fa007a0c */ /* 0x000fe20004f21270 */
[----:B------:R-:W-:Y:S01]  /*865d0*/  IMAD.WIDE R222, R0, 0x4, R220 ;  /* 0x0000000400de7825 */ /* 0x000fe200078e02dc */
[----:B------:R-:W-:Y:S02]  /*865e0*/  ISETP.LT.AND P6, PT, R251, c[0x0][0x178], !P3 ;  /* 0x00005e00fb007a0c */ /* 0x000fe40005fc1270 */
[----:B------:R-:W-:Y:S02]  /*865f0*/  ISETP.LT.AND P3, PT, R250, c[0x0][0x178], !P3 ;  /* 0x00005e00fa007a0c */ /* 0x000fe40005f61270 */
[----:B--2---:R-:W-:Y:S01]  /*86600*/  ISETP.GE.AND P2, PT, R236, c[0x0][0x17c], PT ;  /* 0x00005f00ec007a0c */ /* 0x004fe20003f46270 */
[C---:B------:R-:W-:Y:S01]  /*86610*/  IMAD.WIDE R236, R0.reuse, 0x4, R176 ;  /* 0x0000000400ec7825 */ /* 0x040fe200078e02b0 */
[----:B------:R-:W-:Y:S02]  /*86620*/  IADD3 R0, R0, c[0x0][0x198], RZ ;  /* 0x0000660000007a10 */ /* 0x000fe40007ffe0ff */
[----:B----4-:R-:W-:-:S02]  /*86630*/  ISETP.GE.AND P4, PT, R242, c[0x0][0x17c], PT ;  /* 0x00005f00f2007a0c */ /* 0x010fc40003f86270 */
[----:B------:R-:W2:Y:S04]  /*86640*/  LDL.LU R242, [R1+0x2060] ;  /* 0x0020600001f27983 */ /* 0x000ea80000300800 */
[----:B---3--:R1:W-:Y:S01]  /*86650*/  @P5 STG.E [R222.64], R178 ;  /* 0x000000b2de005986 */ /* 0x0083e2000c101904 */
[----:B------:R-:W-:-:S03]  /*86660*/  ISETP.LT.AND P5, PT, R251, c[0x0][0x178], !P0 ;  /* 0x00005e00fb007a0c */ /* 0x000fc600047a1270 */
[----:B------:R3:W-:Y:S01]  /*86670*/  @P1 STG.E [R236.64], R179 ;  /* 0x000000b3ec001986 */ /* 0x0007e2000c101904 */
[----:B------:R-:W-:Y:S01]  /*86680*/  ISETP.LT.AND P0, PT, R250, c[0x0][0x178], !P0 ;  /* 0x00005e00fa007a0c */ /* 0x000fe20004701270 */
[----:B-1----:R-:W-:-:S04]  /*86690*/  IMAD.WIDE R222, R0, 0x4, R176 ;  /* 0x0000000400de7825 */ /* 0x002fc800078e02b0 */
[C-C-:B---3--:R-:W-:Y:S01]  /*866a0*/  IMAD.WIDE R178, R0.reuse, 0x4, R220.reuse ;  /* 0x0000000400b27825 */ /* 0x148fe200078e02dc */
[----:B------:R-:W-:Y:S01]  /*866b0*/  IADD3 R0, R0, c[0x0][0x198], RZ ;  /* 0x0000660000007a10 */ /* 0x000fe20007ffe0ff */
[----:B------:R-:W3:Y:S04]  /*866c0*/  LDL.LU R237, [R1+0x207c] ;  /* 0x00207c0001ed7983 */ /* 0x000ee80000300800 */
[----:B------:R1:W-:Y:S01]  /*866d0*/  @P6 STG.E [R178.64], R3 ;  /* 0x00000003b2006986 */ /* 0x0003e2000c101904 */
[----:B------:R-:W-:Y:S02]  /*866e0*/  ISETP.LT.AND P6, PT, R251, c[0x0][0x178], !P2 ;  /* 0x00005e00fb007a0c */ /* 0x000fe400057c1270 */
[----:B------:R-:W-:Y:S01]  /*866f0*/  ISETP.GE.AND P1, PT, R245, c[0x0][0x17c], PT ;  /* 0x00005f00f5007a0c */ /* 0x000fe20003f26270 */
[----:B------:R4:W-:Y:S04]  /*86700*/  @P3 STG.E [R222.64], R244 ;  /* 0x000000f4de003986 */ /* 0x0009e8000c101904 */
[----:B------:R-:W3:Y:S01]  /*86710*/  LDL.LU R245, [R1+0x498] ;  /* 0x0004980001f57983 */ /* 0x000ee20000300800 */
[C---:B-1----:R-:W-:Y:S01]  /*86720*/  IMAD.WIDE R178, R0.reuse, 0x4, R220 ;  /* 0x0000000400b27825 */ /* 0x042fe200078e02dc */
[----:B------:R-:W-:-:S02]  /*86730*/  IADD3 R3, R0, c[0x0][0x198], RZ ;  /* 0x0000660000037a10 */ /* 0x000fc40007ffe0ff */
[----:B------:R-:W3:Y:S01]  /*86740*/  LDL.LU R236, [R1+0x2080] ;  /* 0x0020800001ec7983 */ /* 0x000ee20000300800 */
[----:B----4-:R-:W-:-:S03]  /*86750*/  IMAD.WIDE R222, R0, 0x4, R176 ;  /* 0x0000000400de7825 */ /* 0x010fc600078e02b0 */
[----:B------:R1:W-:Y:S04]  /*86760*/  @P5 STG.E [R178.64], R240 ;  /* 0x000000f0b2005986 */ /* 0x0003e8000c101904 */
[----:B------:R-:W4:Y:S04]  /*86770*/  LDL.LU R244, [R1+0x49c] ;  /* 0x00049c0001f47983 */ /* 0x000f280000300800 */
[----:B------:R1:W-:Y:S02]  /*86780*/  @P0 STG.E [R222.64], R248 ;  /* 0x000000f8de000986 */ /* 0x0003e4000c101904 */
[----:B-1----:R-:W-:-:S05]  /*86790*/  IMAD.WIDE R178, R3, 0x4, R220 ;  /* 0x0000000403b27825 */ /* 0x002fca00078e02dc */
[----:B------:R1:W-:Y:S04]  /*867a0*/  @P6 STG.E [R178.64], R241 ;  /* 0x000000f1b2006986 */ /* 0x0003e8000c101904 */
[----:B------:R-:W4:Y:S04]  /*867b0*/  LDL.LU R248, [R1+0x478] ;  /* 0x0004780001f87983 */ /* 0x000f280000300800 */
[----:B-1----:R-:W4:Y:S01]  /*867c0*/  LDL.LU R241, [R1+0x2048] ;  /* 0x0020480001f17983 */ /* 0x002f220000300800 */
[----:B------:R-:W-:Y:S01]  /*867d0*/  ISETP.LT.AND P2, PT, R250, c[0x0][0x178], !P2 ;  /* 0x00005e00fa007a0c */ /* 0x000fe20005741270 */
[----:B------:R-:W-:Y:S01]  /*867e0*/  IMAD.WIDE R222, R3, 0x4, R176 ;  /* 0x0000000403de7825 */ /* 0x000fe200078e02b0 */
[----:B------:R-:W-:-:S02]  /*867f0*/  ISETP.LT.AND P5, PT, R251, c[0x0][0x178], !P4 ;  /* 0x00005e00fb007a0c */ /* 0x000fc400067a1270 */
[----:B------:R-:W-:-:S09]  /*86800*/  IADD3 R3, R3, c[0x0][0x198], RZ ;  /* 0x0000660003037a10 */ /* 0x000fd20007ffe0ff */
[----:B------:R1:W-:Y:S01]  /*86810*/  @P2 STG.E [R222.64], R249 ;  /* 0x000000f9de002986 */ /* 0x0003e2000c101904 */
[----:B------:R-:W-:-:S03]  /*86820*/  ISETP.LT.AND P4, PT, R250, c[0x0][0x178], !P4 ;  /* 0x00005e00fa007a0c */ /* 0x000fc60006781270 */
[----:B-1----:R-:W4:Y:S04]  /*86830*/  LDL.LU R249, [R1+0x47c] ;  /* 0x00047c0001f97983 */ /* 0x002f280000300800 */
[----:B------:R-:W4:Y:S04]  /*86840*/  LDL.LU R243, [R1+0x205c] ;  /* 0x00205c0001f37983 */ /* 0x000f280000300800 */
[----:B------:R-:W4:Y:S01]  /*86850*/  LDL.LU R240, [R1+0x2078] ;  /* 0x0020780001f07983 */ /* 0x000f220000300800 */
[----:B------:R-:W-:Y:S01]  /*86860*/  ISETP.LT.AND P6, PT, R251, c[0x0][0x178], !P1 ;  /* 0x00005e00fb007a0c */ /* 0x000fe20004fc1270 */
[----:B------:R-:W-:Y:S01]  /*86870*/  IMAD.WIDE R178, R3, 0x4, R220 ;  /* 0x0000000403b27825 */ /* 0x000fe200078e02dc */
[----:B------:R-:W-:-:S02]  /*86880*/  ISETP.LT.AND P1, PT, R250, c[0x0][0x178], !P1 ;  /* 0x00005e00fa007a0c */ /* 0x000fc40004f21270 */
[----:B------:R-:W-:-:S05]  /*86890*/  IADD3 R0, R3, c[0x0][0x198], RZ ;  /* 0x0000660003007a10 */ /* 0x000fca0007ffe0ff */
[----:B------:R-:W-:Y:S01]  /*868a0*/  IMAD.WIDE R222, R0, 0x4, R220 ;  /* 0x0000000400de7825 */ /* 0x000fe200078e02dc */
[----:B--2---:R-:W-:Y:S02]  /*868b0*/  ISETP.GE.AND P3, PT, R242, c[0x0][0x17c], PT ;  /* 0x00005f00f2007a0c */ /* 0x004fe40003f66270 */
[----:B------:R-:W2:Y:S01]  /*868c0*/  LDL.LU R242, [R1+0x2090] ;  /* 0x0020900001f27983 */ /* 0x000ea20000300800 */
[----:B---3--:R-:W-:-:S03]  /*868d0*/  ISETP.GE.AND P0, PT, R237, c[0x0][0x17c], PT ;  /* 0x00005f00ed007a0c */ /* 0x008fc60003f06270 */
[----:B------:R1:W-:Y:S01]  /*868e0*/  @P5 STG.E [R178.64], R245 ;  /* 0x000000f5b2005986 */ /* 0x0003e2000c101904 */
[----:B------:R-:W-:Y:S01]  /*868f0*/  ISETP.GE.AND P2, PT, R236, c[0x0][0x17c], PT ;  /* 0x00005f00ec007a0c */ /* 0x000fe20003f46270 */
[----:B------:R-:W-:-:S04]  /*86900*/  IMAD.WIDE R236, R0, 0x4, R176 ;  /* 0x0000000400ec7825 */ /* 0x000fc800078e02b0 */
[----:B-1----:R-:W-:-:S05]  /*86910*/  IMAD.WIDE R178, R3, 0x4, R176 ;  /* 0x0000000403b27825 */ /* 0x002fca00078e02b0 */
[----:B------:R-:W-:Y:S04]  /*86920*/  @P4 STG.E [R178.64], R246 ;  /* 0x000000f6b2004986 */ /* 0x000fe8000c101904 */
[----:B----4-:R-:W-:Y:S04]  /*86930*/  @P6 STG.E [R222.64], R244 ;  /* 0x000000f4de006986 */ /* 0x010fe8000c101904 */
[----:B------:R1:W-:Y:S01]  /*86940*/  @P1 STG.E [R236.64], R247 ;  /* 0x000000f7ec001986 */ /* 0x0003e2000c101904 */
[----:B------:R-:W-:-:S03]  /*86950*/  ISETP.GE.AND P4, PT, R241, c[0x0][0x17c], PT ;  /* 0x00005f00f1007a0c */ /* 0x000fc60003f86270 */
[----:B------:R-:W3:Y:S04]  /*86960*/  LDL.LU R241, [R1+0x2094] ;  /* 0x0020940001f17983 */ /* 0x000ee80000300800 */
[----:B-1----:R-:W4:Y:S01]  /*86970*/  LDL.LU R236, [R1+0x2058] ;  /* 0x0020580001ec7983 */ /* 0x002f220000300800 */
        /* <DEDUP_REMOVED lines=8> */
[----:B------:R1:W-:Y:S01]  /*86a00*/  @P5 STG.E [R178.64], R248 ;  /* 0x000000f8b2005986 */ /* 0x0003e2000c101904 */
[----:B------:R-:W-:Y:S02]  /*86a10*/  ISETP.LT.AND P5, PT, R251, c[0x0][0x178], !P2 ;  /* 0x00005e00fb007a0c */ /* 0x000fe400057a1270 */
[----:B------:R-:W-:Y:S01]  /*86a20*/  IADD3 R3, R0, c[0x0][0x198], RZ ;  /* 0x0000660000037a10 */ /* 0x000fe20007ffe0ff */
[----:B------:R1:W-:Y:S01]  /*86a30*/  @P3 STG.E [R222.64], R238 ;  /* 0x000000eede003986 */ /* 0x0003e2000c101904 */
[----:B------:R-:W-:Y:S01]  /*86a40*/  ISETP.LT.AND P2, PT, R250, c[0x0][0x178], !P2 ;  /* 0x00005e00fa007a0c */ /* 0x000fe20005741270 */
[----:B-1----:R-:W-:Y:S01]  /*86a50*/  IMAD.WIDE R178, R0, 0x4, R220 ;  /* 0x0000000400b27825 */ /* 0x002fe200078e02dc */
[----:B------:R-:W-:Y:S02]  /*86a60*/  ISETP.GE.AND P3, PT, R240, c[0x0][0x17c], PT ;  /* 0x00005f00f0007a0c */ /* 0x000fe40003f66270 */
[----:B------:R-:W3:Y:S01]  /*86a70*/  LDL.LU R240, [R1+0x2074] ;  /* 0x0020740001f07983 */ /* 0x000ee20000300800 */
[----:B------:R-:W-:-:S03]  /*86a80*/  IMAD.WIDE R222, R0, 0x4, R176 ;  /* 0x0000000400de7825 */ /* 0x000fc600078e02b0 */
[----:B------:R1:W-:Y:S01]  /*86a90*/  @P6 STG.E [R178.64], R249 ;  /* 0x000000f9b2006986 */ /* 0x0003e2000c101904 */
[----:B------:R-:W-:-:S03]  /*86aa0*/  ISETP.LT.AND P6, PT, R251, c[0x0][0x178], !P4 ;  /* 0x00005e00fb007a0c */ /* 0x000fc600067c1270 */
[----:B------:R2:W-:Y:S01]  /*86ab0*/  @P0 STG.E [R222.64], R239 ;  /* 0x000000efde000986 */ /* 0x0005e2000c101904 */
[----:B------:R-:W-:Y:S02]  /*86ac0*/  ISETP.GE.AND P1, PT, R243, c[0x0][0x17c], PT ;  /* 0x00005f00f3007a0c */ /* 0x000fe40003f26270 */
[----:B------:R-:W-:Y:S01]  /*86ad0*/  ISETP.LT.AND P4, PT, R250, c[0x0][0x178], !P4 ;  /* 0x00005e00fa007a0c */ /* 0x000fe20006781270 */
[----:B------:R-:W3:Y:S01]  /*86ae0*/  LDL.LU R238, [R1+0x208c] ;  /* 0x00208c0001ee7983 */ /* 0x000ee20000300800 */
[----:B-1----:R-:W-:-:S03]  /*86af0*/  IMAD.WIDE R178, R3, 0x4, R220 ;  /* 0x0000000403b27825 */ /* 0x002fc600078e02dc */
[----:B------:R-:W3:Y:S01]  /*86b00*/  LDL.LU R237, [R1+0x20a4] ;  /* 0x0020a40001ed7983 */ /* 0x000ee20000300800 */
[C---:B--2---:R-:W-:Y:S01]  /*86b10*/  IMAD.WIDE R222, R3.reuse, 0x4, R176 ;  /* 0x0000000403de7825 */ /* 0x044fe200078e02b0 */
[----:B------:R-:W-:Y:S02]  /*86b20*/  IADD3 R3, R3, c[0x0][0x198], RZ ;  /* 0x0000660003037a10 */ /* 0x000fe40007ffe0ff */
[----:B------:R1:W-:Y:S01]  /*86b30*/  @P5 STG.E [R178.64], R232 ;  /* 0x000000e8b2005986 */ /* 0x0003e2000c101904 */
[----:B------:R-:W-:Y:S02]  /*86b40*/  ISETP.LT.AND P5, PT, R251, c[0x0][0x178], !P1 ;  /* 0x00005e00fb007a0c */ /* 0x000fe40004fa1270 */
[----:B------:R-:W-:Y:S02]  /*86b50*/  ISETP.LT.AND P1, PT, R250, c[0x0][0x178], !P1 ;  /* 0x00005e00fa007a0c */ /* 0x000fe40004f21270 */
[C---:B------:R-:W-:Y:S01]  /*86b60*/  IADD3 R0, R3.reuse, c[0x0][0x198], RZ ;  /* 0x0000660003007a10 */ /* 0x040fe20007ffe0ff */
[----:B------:R2:W-:Y:S01]  /*86b70*/  @P2 STG.E [R222.64], R44 ;  /* 0x0000002cde002986 */ /* 0x0005e2000c101904 */
[----:B-1----:R-:W-:-:S05]  /*86b80*/  IMAD.WIDE R178, R3, 0x4, R220 ;  /* 0x0000000403b27825 */ /* 0x002fca00078e02dc */
[----:B------:R1:W-:Y:S01]  /*86b90*/  @P6 STG.E [R178.64], R233 ;  /* 0x000000e9b2006986 */ /* 0x0003e2000c101904 */
[----:B------:R-:W-:Y:S01]  /*86ba0*/  ISETP.LT.AND P6, PT, R251, c[0x0][0x178], !P3 ;  /* 0x00005e00fb007a0c */ /* 0x000fe20005fc1270 */
[----:B--2---:R-:W-:Y:S01]  /*86bb0*/  IMAD.WIDE R222, R0, 0x4, R220 ;  /* 0x0000000400de7825 */ /* 0x004fe200078e02dc */
[----:B------:R-:W-:Y:S02]  /*86bc0*/  ISETP.LT.AND P3, PT, R250, c[0x0][0x178], !P3 ;  /* 0x00005e00fa007a0c */ /* 0x000fe40005f61270 */
[----:B------:R-:W-:Y:S01]  /*86bd0*/  ISETP.GE.AND P0, PT, R242, c[0x0][0x17c], PT ;  /* 0x00005f00f2007a0c */ /* 0x000fe20003f06270 */
[----:B-1----:R-:W-:-:S04]  /*86be0*/  IMAD.WIDE R178, R3, 0x4, R176 ;  /* 0x0000000403b27825 */ /* 0x002fc800078e02b0 */
[C---:B------:R-:W-:Y:S01]  /*86bf0*/  IMAD.WIDE R232, R0.reuse, 0x4, R176 ;  /* 0x0000000400e87825 */ /* 0x040fe200078e02b0 */
[----:B------:R-:W-:Y:S01]  /*86c00*/  IADD3 R0, R0, c[0x0][0x198], RZ ;  /* 0x0000660000007a10 */ /* 0x000fe20007ffe0ff */
[----:B------:R1:W-:Y:S04]  /*86c10*/  @P4 STG.E [R178.64], R45 ;  /* 0x0000002db2004986 */ /* 0x0003e8000c101904 */
[----:B------:R-:W-:Y:S01]  /*86c20*/  @P5 STG.E [R222.64], R224 ;  /* 0x000000e0de005986 */ /* 0x000fe2000c101904 */
[----:B------:R-:W-:-:S03]  /*86c30*/  ISETP.LT.AND P5, PT, R250, c[0x0][0x178], !P0 ;  /* 0x00005e00fa007a0c */ /* 0x000fc600047a1270 */
[----:B------:R-:W-:Y:S01]  /*86c40*/  @P1 STG.E [R232.64], R40 ;  /* 0x00000028e8001986 */ /* 0x000fe2000c101904 */
[----:B------:R-:W-:Y:S01]  /*86c50*/  ISETP.LT.AND P1, PT, R251, c[0x0][0x178], !P0 ;  /* 0x00005e00fb007a0c */ /* 0x000fe20004721270 */
[----:B-1----:R-:W-:-:S04]  /*86c60*/  IMAD.WIDE R44, R0, 0x4, R220 ;  /* 0x00000004002c7825 */ /* 0x002fc800078e02dc */
[C---:B------:R-:W-:Y:S01]  /*86c70*/  IMAD.WIDE R178, R0.reuse, 0x4, R176 ;  /* 0x0000000400b27825 */ /* 0x040fe200078e02b0 */
[----:B------:R-:W-:Y:S01]  /*86c80*/  IADD3 R0, R0, c[0x0][0x198], RZ ;  /* 0x0000660000007a10 */ /* 0x000fe20007ffe0ff */
[----:B------:R1:W-:Y:S04]  /*86c90*/  @P6 STG.E [R44.64], R225 ;  /* 0x000000e12c006986 */ /* 0x0003e8000c101904 */
[----:B------:R2:W-:Y:S01]  /*86ca0*/  @P3 STG.E [R178.64], R41 ;  /* 0x00000029b2003986 */ /* 0x0005e2000c101904 */
[C---:B------:R-:W-:Y:S01]  /*86cb0*/  IADD3 R3, R0.reuse, c[0x0][0x198], RZ ;  /* 0x0000660000037a10 */ /* 0x040fe20007ffe0ff */
[----:B-1----:R-:W-:-:S04]  /*86cc0*/  IMAD.WIDE R44, R0, 0x4, R220 ;  /* 0x00000004002c7825 */ /* 0x002fc800078e02dc */
[----:B--2---:R-:W-:Y:S01]  /*86cd0*/  IMAD.WIDE R40, R0, 0x4, R176 ;  /* 0x0000000400287825 */ /* 0x004fe200078e02b0 */
[----:B------:R1:W-:Y:S04]  /*86ce0*/  @P1 STG.E [R44.64], R212 ;  /* 0x000000d42c001986 */ /* 0x0003e8000c101904 */
[----:B------:R2:W-:Y:S01]  /*86cf0*/  @P5 STG.E [R40.64], R36 ;  /* 0x0000002428005986 */ /* 0x0005e2000c101904 */
[----:B-1----:R-:W-:-:S04]  /*86d00*/  IMAD.WIDE R44, R3, 0x4, R220 ;  /* 0x00000004032c7825 */ /* 0x002fc800078e02dc */
[C---:B--2---:R-:W-:Y:S01]  /*86d10*/  IMAD.WIDE R40, R3.reuse, 0x4, R176 ;  /* 0x0000000403287825 */ /* 0x044fe200078e02b0 */
[----:B------:R-:W-:Y:S02]  /*86d20*/  IADD3 R3, R3, c[0x0][0x198], RZ ;  /* 0x0000660003037a10 */ /* 0x000fe40007ffe0ff */
[----:B----4-:R-:W-:Y:S02]  /*86d30*/  ISETP.GE.AND P4, PT, R236, c[0x0][0x17c], PT ;  /* 0x00005f00ec007a0c */ /* 0x010fe40003f86270 */
[----:B------:R-:W2:Y:S01]  /*86d40*/  LDL.LU R236, [R1+0x20a8] ;  /* 0x0020a80001ec7983 */ /* 0x000ea20000300800 */
[----:B---3--:R-:W-:-:S03]  /*86d50*/  ISETP.GE.AND P2, PT, R241, c[0x0][0x17c], PT ;  /* 0x00005f00f1007a0c */ /* 0x008fc60003f46270 */
[----:B------:R-:W3:Y:S01]  /*86d60*/  LDL.LU R223, [R1+0x2070] ;  /* 0x0020700001df7983 */ /* 0x000ee20000300800 */
[C---:B------:R-:W-:Y:S02]  /*86d70*/  ISETP.LT.AND P3, PT, R251.reuse, c[0x0][0x178], !P2 ;  /* 0x00005e00fb007a0c */ /* 0x040fe40005761270 */
[C---:B------:R-:W-:Y:S01]  /*86d80*/  ISETP.LT.AND P6, PT, R250.reuse, c[0x0][0x178], !P2 ;  /* 0x00005e00fa007a0c */ /* 0x040fe200057c1270 */
[----:B------:R-:W4:Y:S01]  /*86d90*/  LDL.LU R222, [R1+0x2088] ;  /* 0x0020880001de7983 */ /* 0x000f220000300800 */
[----:B------:R-:W-:Y:S02]  /*86da0*/  ISETP.LT.AND P1, PT, R251, c[0x0][0x178], !P4 ;  /* 0x00005e00fb007a0c */ /* 0x000fe40006721270 */
[----:B------:R-:W-:Y:S01]  /*86db0*/  ISETP.LT.AND P4, PT, R250, c[0x0][0x178], !P4 ;  /* 0x00005e00fa007a0c */ /* 0x000fe20006781270 */
[----:B------:R-:W4:Y:S04]  /*86dc0*/  LDL.LU R179, [R1+0x20a0] ;  /* 0x0020a00001b37983 */ /* 0x000f280000300800 */
[----:B------:R-:W4:Y:S04]  /*86dd0*/  LDL.LU R178, [R1+0x20b8] ;  /* 0x0020b80001b27983 */ /* 0x000f280000300800 */
[----:B------:R-:W-:Y:S04]  /*86de0*/  @P3 STG.E [R44.64], R213 ;  /* 0x000000d52c003986 */ /* 0x000fe8000c101904 */
[----:B------:R1:W-:Y:S02]  /*86df0*/  @P6 STG.E [R40.64], R37 ;  /* 0x0000002528006986 */ /* 0x0003e4000c101904 */
[----:B-1----:R-:W-:-:S05]  /*86e00*/  IMAD.WIDE R36, R3, 0x4, R220 ;  /* 0x0000000403247825 */ /* 0x002fca00078e02dc */
[----:B------:R1:W-:Y:S02]  /*86e10*/  @P1 STG.E [R36.64], R12 ;  /* 0x0000000c24001986 */ /* 0x0003e4000c101904 */
[----:B-1----:R-:W-:-:S05]  /*86e20*/  IMAD.WIDE R36, R3, 0x4, R176 ;  /* 0x0000000403247825 */ /* 0x002fca00078e02b0 */
[----:B------:R1:W-:Y:S04]  /*86e30*/  @P4 STG.E [R36.64], R32 ;  /* 0x0000002024004986 */ /* 0x0003e8000c101904 */
[----:B-1----:R-:W4:Y:S04]  /*86e40*/  LDL.LU R37, [R1+0x20bc] ;  /* 0x0020bc0001257983 */ /* 0x002f280000300800 */
[----:B------:R-:W4:Y:S01]  /*86e50*/  LDL.LU R36, [R1+0x2084] ;  /* 0x0020840001247983 */ /* 0x000f220000300800 */
[----:B------:R-:W-:-:S04]  /*86e60*/  ISETP.GE.AND P0, PT, R240, c[0x0][0x17c], PT ;  /* 0x00005f00f0007a0c */ /* 0x000fc80003f06270 */
[----:B------:R-:W-:Y:S02]  /*86e70*/  ISETP.LT.AND P3, PT, R251, c[0x0][0x178], !P0 ;  /* 0x00005e00fb007a0c */ /* 0x000fe40004761270 */
[----:B------:R-:W-:Y:S02]  /*86e80*/  ISETP.LT.AND P6, PT, R250, c[0x0][0x178], !P0 ;  /* 0x00005e00fa007a0c */ /* 0x000fe400047c1270 */
[----:B------:R-:W-:Y:S02]  /*86e90*/  IADD3 R0, R3, c[0x0][0x198], RZ ;  /* 0x0000660003007a10 */ /* 0x000fe40007ffe0ff */
[----:B------:R-:W-:-:S03]  /*86ea0*/  ISETP.GE.AND P2, PT, R238, c[0x0][0x17c], PT ;  /* 0x00005f00ee007a0c */ /* 0x000fc60003f46270 */
[----:B------:R-:W-:Y:S01]  /*86eb0*/  IMAD.WIDE R40, R0, 0x4, R220 ;  /* 0x0000000400287825 */ /* 0x000fe200078e02dc */
[----:B------:R-:W-:-:S03]  /*86ec0*/  ISETP.LT.AND P1, PT, R251, c[0x0][0x178], !P2 ;  /* 0x00005e00fb007a0c */ /* 0x000fc60005721270 */
[----:B------:R-:W-:Y:S01]  /*86ed0*/  IMAD.WIDE R44, R0, 0x4, R176 ;  /* 0x00000004002c7825 */ /* 0x000fe200078e02b0 */
[----:B------:R-:W-:Y:S02]  /*86ee0*/  ISETP.GE.AND P5, PT, R237, c[0x0][0x17c], PT ;  /* 0x00005f00ed007a0c */ /* 0x000fe40003fa6270 */
[----:B------:R-:W-:Y:S01]  /*86ef0*/  ISETP.LT.AND P2, PT, R250, c[0x0][0x178], !P2 ;  /* 0x00005e00fa007a0c */ /* 0x000fe20005741270 */
[----:B------:R1:W-:Y:S01]  /*86f00*/  @P3 STG.E [R40.64], R13 ;  /* 0x0000000d28003986 */ /* 0x0003e2000c101904 */
[----:B------:R-:W-:-:S03]  /*86f10*/  IADD3 R0, R0, c[0x0][0x198], RZ ;  /* 0x0000660000007a10 */ /* 0x000fc60007ffe0ff */
[----:B------:R1:W-:Y:S01]  /*86f20*/  @P6 STG.E [R44.64], R33 ;  /* 0x000000212c006986 */ /* 0x0003e2000c101904 */
[----:B------:R-:W-:Y:S02]  /*86f30*/  ISETP.LT.AND P6, PT, R251, c[0x0][0x178], !P5 ;  /* 0x00005e00fb007a0c */ /* 0x000fe40006fc1270 */
[----:B------:R-:W-:Y:S01]  /*86f40*/  ISETP.LT.AND P5, PT, R250, c[0x0][0x178], !P5 ;  /* 0x00005e00fa007a0c */ /* 0x000fe20006fa1270 */
[C---:B-1----:R-:W-:Y:S01]  /*86f50*/  IMAD.WIDE R12, R0.reuse, 0x4, R220 ;  /* 0x00000004000c7825 */ /* 0x042fe200078e02dc */
[----:B------:R-:W4:Y:S03]  /*86f60*/  LDL.LU R41, [R1+0x209c] ;  /* 0x00209c0001297983 */ /* 0x000f260000300800 */
[C---:B------:R-:W-:Y:S01]  /*86f70*/  IMAD.WIDE R32, R0.reuse, 0x4, R176 ;  /* 0x0000000400207825 */ /* 0x040fe200078e02b0 */
[----:B------:R-:W-:Y:S01]  /*86f80*/  IADD3 R0, R0, c[0x0][0x198], RZ ;  /* 0x0000660000007a10 */ /* 0x000fe20007ffe0ff */
[----:B------:R1:W-:Y:S04]  /*86f90*/  @P1 STG.E [R12.64], R228 ;  /* 0x000000e40c001986 */ /* 0x0003e8000c101904 */
[----:B------:R1:W-:Y:S01]  /*86fa0*/  @P2 STG.E [R32.64], R28 ;  /* 0x0000001c20002986 */ /* 0x0003e2000c101904 */
[----:B------:R-:W-:-:S03]  /*86fb0*/  IADD3 R3, R0, c[0x0][0x198], RZ ;  /* 0x0000660000037a10 */ /* 0x000fc60007ffe0ff */
[----:B------:R-:W4:Y:S01]  /*86fc0*/  LDL.LU R40, [R1+0x20b4] ;  /* 0x0020b40001287983 */ /* 0x000f220000300800 */
[----:B-1----:R-:W-:-:S04]  /*86fd0*/  IMAD.WIDE R12, R0, 0x4, R220 ;  /* 0x00000004000c7825 */ /* 0x002fc800078e02dc */
[----:B------:R-:W-:Y:S01]  /*86fe0*/  IMAD.WIDE R32, R0, 0x4, R176 ;  /* 0x0000000400207825 */ /* 0x000fe200078e02b0 */
[----:B------:R1:W-:Y:S04]  /*86ff0*/  @P6 STG.E [R12.64], R229 ;  /* 0x000000e50c006986 */ /* 0x0003e8000c101904 */
[----:B------:R1:W-:Y:S02]  /*87000*/  @P5 STG.E [R32.64], R29 ;  /* 0x0000001d20005986 */ /* 0x0003e4000c101904 */
[----:B-1----:R-:W-:-:S04]  /*87010*/  IMAD.WIDE R12, R3, 0x4, R220 ;  /* 0x00000004030c7825 */ /* 0x002fc800078e02dc */
[C---:B------:R-:W-:Y:S01]  /*87020*/  IMAD.WIDE R28, R3.reuse, 0x4, R176 ;  /* 0x00000004031c7825 */ /* 0x040fe200078e02b0 */
[----:B------:R-:W-:-:S04]  /*87030*/  IADD3 R3, R3, c[0x0][0x198], RZ ;  /* 0x0000660003037a10 */ /* 0x000fc80007ffe0ff */
[----:B------:R-:W-:-:S05]  /*87040*/  IADD3 R0, R3, c[0x0][0x198], RZ ;  /* 0x0000660003007a10 */ /* 0x000fca0007ffe0ff */
[----:B------:R-:W-:Y:S01]  /*87050*/  IMAD.WIDE R32, R0, 0x4, R176 ;  /* 0x0000000400207825 */ /* 0x000fe200078e02b0 */
[----:B--2---:R-:W-:-:S04]  /*87060*/  ISETP.GE.AND P0, PT, R236, c[0x0][0x17c], PT ;  /* 0x00005f00ec007a0c */ /* 0x004fc80003f06270 */
[----:B------:R-:W-:Y:S02]  /*87070*/  ISETP.LT.AND P1, PT, R251, c[0x0][0x178], !P0 ;  /* 0x00005e00fb007a0c */ /* 0x000fe40004721270 */
[----:B---3--:R-:W-:Y:S02]  /*87080*/  ISETP.GE.AND P4, PT, R223, c[0x0][0x17c], PT ;  /* 0x00005f00df007a0c */ /* 0x008fe40003f86270 */
[----:B------:R-:W-:Y:S02]  /*87090*/  ISETP.LT.AND P2, PT, R250, c[0x0][0x178], !P0 ;  /* 0x00005e00fa007a0c */ /* 0x000fe40004741270 */
[----:B------:R-:W-:Y:S02]  /*870a0*/  ISETP.LT.AND P6, PT, R251, c[0x0][0x178], !P4 ;  /* 0x00005e00fb007a0c */ /* 0x000fe400067c1270 */
[----:B----4-:R-:W-:Y:S02]  /*870b0*/  ISETP.GE.AND P3, PT, R222, c[0x0][0x17c], PT ;  /* 0x00005f00de007a0c */ /* 0x010fe40003f66270 */
[----:B------:R-:W-:-:S03]  /*870c0*/  ISETP.LT.AND P4, PT, R250, c[0x0][0x178], !P4 ;  /* 0x00005e00fa007a0c */ /* 0x000fc60006781270 */
[----:B------:R1:W-:Y:S01]  /*870d0*/  @P1 STG.E [R12.64], R216 ;  /* 0x000000d80c001986 */ /* 0x0003e2000c101904 */
[----:B------:R-:W-:-:S03]  /*870e0*/  ISETP.GE.AND P0, PT, R179, c[0x0][0x17c], PT ;  /* 0x00005f00b3007a0c */ /* 0x000fc60003f06270 */
[----:B------:R2:W-:Y:S01]  /*870f0*/  @P2 STG.E [R28.64], R24 ;  /* 0x000000181c002986 */ /* 0x0005e2000c101904 */
[----:B------:R-:W-:Y:S02]  /*87100*/  ISETP.LT.AND P2, PT, R251, c[0x0][0x178], !P3 ;  /* 0x00005e00fb007a0c */ /* 0x000fe40005f41270 */
[----:B------:R-:W-:Y:S01]  /*87110*/  ISETP.LT.AND P3, PT, R250, c[0x0][0x178], !P3 ;  /* 0x00005e00fa007a0c */ /* 0x000fe20005f61270 */
[----:B-1----:R-:W-:-:S05]  /*87120*/  IMAD.WIDE R12, R3, 0x4, R220 ;  /* 0x00000004030c7825 */ /* 0x002fca00078e02dc */
[----:B------:R1:W-:Y:S01]  /*87130*/  @P6 STG.E [R12.64], R217 ;  /* 0x000000d90c006986 */ /* 0x0003e2000c101904 */
[----:B------:R-:W-:Y:S01]  /*87140*/  ISETP.LT.AND P6, PT, R251, c[0x0][0x178], !P0 ;  /* 0x00005e00fb007a0c */ /* 0x000fe200047c1270 */
[----:B--2---:R-:W-:Y:S01]  /*87150*/  IMAD.WIDE R28, R0, 0x4, R220 ;  /* 0x00000004001c7825 */ /* 0x004fe200078e02dc */
[----:B------:R-:W-:Y:S02]  /*87160*/  ISETP.LT.AND P0, PT, R250, c[0x0][0x178], !P0 ;  /* 0x00005e00fa007a0c */ /* 0x000fe40004701270 */
[----:B------:R-:W-:Y:S01]  /*87170*/  IADD3 R0, R0, c[0x0][0x198], RZ ;  /* 0x0000660000007a10 */ /* 0x000fe20007ffe0ff */
[----:B-1----:R-:W-:-:S05]  /*87180*/  IMAD.WIDE R12, R3, 0x4, R176 ;  /* 0x00000004030c7825 */ /* 0x002fca00078e02b0 */
[----:B------:R1:W-:Y:S04]  /*87190*/  @P4 STG.E [R12.64], R25 ;  /* 0x000000190c004986 */ /* 0x0003e8000c101904 */
[----:B------:R2:W-:Y:S04]  /*871a0*/  @P2 STG.E [R28.64], R8 ;  /* 0x000000081c002986 */ /* 0x0005e8000c101904 */
[----:B------:R-:W-:Y:S01]  /*871b0*/  @P3 STG.E [R32.64], R20 ;  /* 0x0000001420003986 */ /* 0x000fe2000c101904 */
[----:B-1----:R-:W-:-:S04]  /*871c0*/  IMAD.WIDE R12, R0, 0x4, R220 ;  /* 0x00000004000c7825 */ /* 0x002fc800078e02dc */
[----:B------:R-:W-:Y:S01]  /*871d0*/  IMAD.WIDE R24, R0, 0x4, R176 ;  /* 0x0000000400187825 */ /* 0x000fe200078e02b0 */
[----:B------:R-:W-:Y:S01]  /*871e0*/  @P6 STG.E [R12.64], R9 ;  /* 0x000000090c006986 */ /* 0x000fe2000c101904 */
[----:B------:R-:W-:-:S03]  /*871f0*/  ISETP.GE.AND P1, PT, R37, c[0x0][0x17c], PT ;  /* 0x00005f0025007a0c */ /* 0x000fc60003f26270 */
[----:B------:R-:W3:Y:S01]  /*87200*/  LDL.LU R37, [R1+0x20e0] ;  /* 0x0020e00001257983 */ /* 0x000ee20000300800 */
[----:B------:R-:W-:-:S03]  /*87210*/  ISETP.GE.AND P4, PT, R36, c[0x0][0x17c], PT ;  /* 0x00005f0024007a0c */ /* 0x000fc60003f86270 */
[----:B------:R-:W4:Y:S04]  /*87220*/  LDL.LU R36, [R1+0x20e8] ;  /* 0x0020e80001247983 */ /* 0x000f280000300800 */
[----:B--2---:R-:W2:Y:S04]  /*87230*/  LDL.LU R28, [R1+0x2098] ;  /* 0x00209800011c7983 */ /* 0x004ea80000300800 */
[----:B------:R1:W-:Y:S04]  /*87240*/  @P0 STG.E [R24.64], R21 ;  /* 0x0000001518000986 */ /* 0x0003e8000c101904 */
[----:B-1----:R-:W2:Y:S04]  /*87250*/  LDL.LU R24, [R1+0x20b0] ;  /* 0x0020b00001187983 */ /* 0x002ea80000300800 */
[----:B------:R-:W2:Y:S01]  /*87260*/  LDL.LU R20, [R1+0x20dc] ;  /* 0x0020dc0001147983 */ /* 0x000ea20000300800 */
[----:B------:R-:W-:-:S02]  /*87270*/  ISETP.GE.AND P5, PT, R178, c[0x0][0x17c], PT ;  /* 0x00005f00b2007a0c */ /* 0x000fc40003fa6270 */
[----:B------:R-:W-:Y:S01]  /*87280*/  IADD3 R0, R0, c[0x0][0x198], RZ ;  /* 0x0000660000007a10 */ /* 0x000fe20007ffe0ff */
[----:B------:R-:W4:Y:S01]  /*87290*/  LDL.LU R21, [R1+0x20f4] ;  /* 0x0020f40001157983 */ /* 0x000f220000300800 */
[C---:B------:R-:W-:Y:S02]  /*872a0*/  ISETP.LT.AND P3, PT, R251.reuse, c[0x0][0x178], !P5 ;  /* 0x00005e00fb007a0c */ /* 0x040fe40006f61270 */
[----:B------:R-:W-:Y:S01]  /*872b0*/  ISETP.LT.AND P5, PT, R250, c[0x0][0x178], !P5 ;  /* 0x00005e00fa007a0c */ /* 0x000fe20006fa1270 */
[----:B------:R-:W-:Y:S01]  /*872c0*/  IMAD.WIDE R12, R0, 0x4, R220 ;  /* 0x00000004000c7825 */ /* 0x000fe200078e02dc */
[----:B------:R-:W-:Y:S02]  /*872d0*/  ISETP.LT.AND P0, PT, R251, c[0x0][0x178], !P1 ;  /* 0x00005e00fb007a0c */ /* 0x000fe40004f01270 */
[----:B------:R-:W-:Y:S01]  /*872e0*/  ISETP.LT.AND P1, PT, R250, c[0x0][0x178], !P1 ;  /* 0x00005e00fa007a0c */ /* 0x000fe20004f21270 */
[C---:B------:R-:W-:Y:S01]  /*872f0*/  IMAD.WIDE R8, R0.reuse, 0x4, R176 ;  /* 0x0000000400087825 */ /* 0x040fe200078e02b0 */
[----:B------:R-:W-:-:S05]  /*87300*/  IADD3 R3, R0, c[0x0][0x198], RZ ;  /* 0x0000660000037a10 */ /* 0x000fca0007ffe0ff */
[----:B------:R1:W-:Y:S01]  /*87310*/  @P3 STG.E [R12.64], R4 ;  /* 0x000000040c003986 */ /* 0x0003e2000c101904 */
[----:B------:R-:W-:-:S03]  /*87320*/  ISETP.LT.AND P3, PT, R251, c[0x0][0x178], !P4 ;  /* 0x00005e00fb007a0c */ /* 0x000fc60006761270 */
[----:B------:R1:W-:Y:S01]  /*87330*/  @P5 STG.E [R8.64], R16 ;  /* 0x0000001008005986 */ /* 0x0003e2000c101904 */
[----:B------:R-:W-:Y:S01]  /*87340*/  ISETP.GE.AND P2, PT, R41, c[0x0][0x17c], PT ;  /* 0x00005f0029007a0c */ /* 0x000fe20003f46270 */
[----:B-1----:R-:W-:-:S04]  /*87350*/  IMAD.WIDE R12, R3, 0x4, R220 ;  /* 0x00000004030c7825 */ /* 0x002fc800078e02dc */
[C---:B------:R-:W-:Y:S01]  /*87360*/  IMAD.WIDE R8, R3.reuse, 0x4, R176 ;  /* 0x0000000403087825 */ /* 0x040fe200078e02b0 */
[----:B------:R-:W-:Y:S01]  /*87370*/  IADD3 R3, R3, c[0x0][0x198], RZ ;  /* 0x0000660003037a10 */ /* 0x000fe20007ffe0ff */
[----:B------:R1:W-:Y:S01]  /*87380*/  @P0 STG.E [R12.64], R5 ;  /* 0x000000050c000986 */ /* 0x0003e2000c101904 */
[----:B------:R-:W-:-:S03]  /*87390*/  ISETP.LT.AND P4, PT, R250, c[0x0][0x178], !P4 ;  /* 0x00005e00fa007a0c */ /* 0x000fc60006781270 */
[----:B------:R1:W-:Y:S01]  /*873a0*/  @P1 STG.E [R8.64], R17 ;  /* 0x0000001108001986 */ /* 0x0003e2000c101904 */
[----:B------:R-:W-:Y:S02]  /*873b0*/  ISETP.LT.AND P1, PT, R251, c[0x0][0x178], !P2 ;  /* 0x00005e00fb007a0c */ /* 0x000fe40005721270 */
[----:B------:R-:W-:Y:S02]  /*873c0*/  ISETP.GE.AND P6, PT, R40, c[0x0][0x17c], PT ;  /* 0x00005f0028007a0c */ /* 0x000fe40003fc6270 */
[C---:B------:R-:W-:Y:S01]  /*873d0*/  IADD3 R0, R3.reuse, c[0x0][0x198], RZ ;  /* 0x0000660003007a10 */ /* 0x040fe20007ffe0ff */
[--C-:B-1----:R-:W-:Y:S01]  /*873e0*/  IMAD.WIDE R4, R3, 0x4, R220.reuse ;  /* 0x0000000403047825 */ /* 0x102fe200078e02dc */
[----:B------:R-:W-:Y:S01]  /*873f0*/  ISETP.LT.AND P2, PT, R250, c[0x0][0x178], !P2 ;  /* 0x00005e00fa007a0c */ /* 0x000fe20005741270 */
[----:B------:R-:W4:Y:S02]  /*87400*/  LDL.LU R17, [R1+0x2104] ;  /* 0x0021040001117983 */ /* 0x000f240000300800 */
[----:B------:R-:W-:-:S02]  /*87410*/  IMAD.WIDE R8, R0, 0x4, R220 ;  /* 0x0000000400087825 */ /* 0x000fc400078e02dc */
[----:B------:R1:W-:Y:S01]  /*87420*/  @P3 STG.E [R4.64], R234 ;  /* 0x000000ea04003986 */ /* 0x0003e2000c101904 */
[----:B------:R-:W-:Y:S01]  /*87430*/  ISETP.LT.AND P3, PT, R251, c[0x0][0x178], !P6 ;  /* 0x00005e00fb007a0c */ /* 0x000fe20007761270 */
[--C-:B------:R-:W-:Y:S01]  /*87440*/  IMAD.WIDE R12, R0, 0x4, R176.reuse ;  /* 0x00000004000c7825 */ /* 0x100fe200078e02b0 */
[----:B------:R-:W-:Y:S01]  /*87450*/  ISETP.LT.AND P6, PT, R250, c[0x0][0x178], !P6 ;  /* 0x00005e00fa007a0c */ /* 0x000fe200077c1270 */
[----:B------:R-:W4:Y:S01]  /*87460*/  LDL.LU R16, [R1+0x20ac] ;  /* 0x0020ac0001107983 */ /* 0x000f220000300800 */
[----:B------:R-:W-:Y:S01]  /*87470*/  IADD3 R0, R0, c[0x0][0x198], RZ ;  /* 0x0000660000007a10 */ /* 0x000fe20007ffe0ff */
[----:B-1----:R-:W-:-:S05]  /*87480*/  IMAD.WIDE R4, R3, 0x4, R176 ;  /* 0x0000000403047825 */ /* 0x002fca00078e02b0 */
[----:B------:R1:W-:Y:S04]  /*87490*/  @P4 STG.E [R4.64], R46 ;  /* 0x0000002e04004986 */ /* 0x0003e8000c101904 */
[----:B------:R1:W-:Y:S04]  /*874a0*/  @P1 STG.E [R8.64], R235 ;  /* 0x000000eb08001986 */ /* 0x0003e8000c101904 */
[----:B------:R-:W-:Y:S01]  /*874b0*/  @P2 STG.E [R12.64], R47 ;  /* 0x0000002f0c002986 */ /* 0x000fe2000c101904 */
[----:B-1----:R-:W-:-:S04]  /*874c0*/  IMAD.WIDE R4, R0, 0x4, R220 ;  /* 0x0000000400047825 */ /* 0x002fc800078e02dc */
[----:B------:R-:W-:Y:S01]  /*874d0*/  IMAD.WIDE R8, R0, 0x4, R176 ;  /* 0x0000000400087825 */ /* 0x000fe200078e02b0 */
[----:B------:R1:W-:Y:S04]  /*874e0*/  @P3 STG.E [R4.64], R226 ;  /* 0x000000e204003986 */ /* 0x0003e8000c101904 */
[----:B------:R1:W-:Y:S01]  /*874f0*/  @P6 STG.E [R8.64], R42 ;  /* 0x0000002a08006986 */ /* 0x0003e2000c101904 */
[----:B--2---:R-:W-:-:S03]  /*87500*/  ISETP.GE.AND P6, PT, R20, c[0x0][0x17c], PT ;  /* 0x00005f0014007a0c */ /* 0x004fc60003fc6270 */
[----:B------:R-:W2:Y:S01]  /*87510*/  LDL.LU R20, [R1+0x20d8] ;  /* 0x0020d80001147983 */ /* 0x000ea20000300800 */
[----:B---3--:R-:W-:-:S04]  /*87520*/  ISETP.GE.AND P5, PT, R37, c[0x0][0x17c], PT ;  /* 0x00005f0025007a0c */ /* 0x008fc80003fa6270 */
[C---:B------:R-:W-:Y:S02]  /*87530*/  ISETP.LT.AND P1, PT, R251.reuse, c[0x0][0x178], !P5 ;  /* 0x00005e00fb007a0c */ /* 0x040fe40006f21270 */
[----:B------:R-:W-:Y:S02]  /*87540*/  ISETP.LT.AND P5, PT, R250, c[0x0][0x178], !P5 ;  /* 0x00005e00fa007a0c */ /* 0x000fe40006fa1270 */
[----:B----4-:R-:W-:Y:S02]  /*87550*/  ISETP.GE.AND P0, PT, R36, c[0x0][0x17c], PT ;  /* 0x00005f0024007a0c */ /* 0x010fe40003f06270 */
[----:B------:R-:W-:Y:S02]  /*87560*/  IADD3 R0, R0, c[0x0][0x198], RZ ;  /* 0x0000660000007a10 */ /* 0x000fe40007ffe0ff */
[----:B------:R-:W-:-:S03]  /*87570*/  ISETP.LT.AND P3, PT, R251, c[0x0][0x178], !P0 ;  /* 0x00005e00fb007a0c */ /* 0x000fc60004761270 */
[----:B-1----:R-:W-:Y:S01]  /*87580*/  IMAD.WIDE R4, R0, 0x4, R220 ;  /* 0x0000000400047825 */ /* 0x002fe200078e02dc */
[----:B------:R-:W-:Y:S02]  /*87590*/  ISETP.GE.AND P4, PT, R28, c[0x0][0x17c], PT ;  /* 0x00005f001c007a0c */ /* 0x000fe40003f86270 */
[C---:B------:R-:W-:Y:S01]  /*875a0*/  IADD3 R3, R0.reuse, c[0x0][0x198], RZ ;  /* 0x0000660000037a10 */ /* 0x040fe20007ffe0ff */
[----:B------:R-:W-:Y:S01]  /*875b0*/  IMAD.WIDE R8, R0, 0x4, R176 ;  /* 0x0000000400087825 */ /* 0x000fe200078e02b0 */
[----:B------:R-:W-:Y:S01]  /*875c0*/  ISETP.LT.AND P0, PT, R250, c[0x0][0x178], !P0 ;  /* 0x00005e00fa007a0c */ /* 0x000fe20004701270 */
[----:B------:R1:W-:Y:S01]  /*875d0*/  @P1 STG.E [R4.64], R227 ;  /* 0x000000e304001986 */ /* 0x0003e2000c101904 */
[----:B------:R-:W-:-:S03]  /*875e0*/  ISETP.LT.AND P1, PT, R251, c[0x0][0x178], !P4 ;  /* 0x00005e00fb007a0c */ /* 0x000fc60006721270 */
[----:B------:R3:W-:Y:S01]  /*875f0*/  @P5 STG.E [R8.64], R43 ;  /* 0x0000002b08005986 */ /* 0x0007e2000c101904 */
[----:B------:R-:W-:Y:S02]  /*87600*/  ISETP.GE.AND P2, PT, R24, c[0x0][0x17c], PT ;  /* 0x00005f0018007a0c */ /* 0x000fe40003f46270 */
[----:B------:R-:W-:Y:S01]  /*87610*/  ISETP.GE.AND P5, PT, R21, c[0x0][0x17c], PT ;  /* 0x00005f0015007a0c */ /* 0x000fe20003fa6270 */
[C---:B-1----:R-:W-:Y:S01]  /*87620*/  IMAD.WIDE R4, R3.reuse, 0x4, R220 ;  /* 0x0000000403047825 */ /* 0x042fe200078e02dc */
[----:B------:R-:W-:Y:S01]  /*87630*/  ISETP.LT.AND P4, PT, R250, c[0x0][0x178], !P4 ;  /* 0x00005e00fa007a0c */ /* 0x000fe20006781270 */
[----:B------:R-:W4:Y:S02]  /*87640*/  LDL.LU R21, [R1+0x20f0] ;  /* 0x0020f00001157983 */ /* 0x000f240000300800 */
[C---:B---3--:R-:W-:Y:S01]  /*87650*/  IMAD.WIDE R8, R3.reuse, 0x4, R176 ;  /* 0x0000000403087825 */ /* 0x048fe200078e02b0 */
[----:B------:R-:W-:Y:S01]  /*87660*/  IADD3 R3, R3, c[0x0][0x198], RZ ;  /* 0x0000660003037a10 */ /* 0x000fe20007ffe0ff */
[----:B------:R1:W-:Y:S01]  /*87670*/  @P3 STG.E [R4.64], R214 ;  /* 0x000000d604003986 */ /* 0x0003e2000c101904 */
[----:B------:R-:W-:-:S02]  /*87680*/  ISETP.LT.AND P3, PT, R251, c[0x0][0x178], !P2 ;  /* 0x00005e00fb007a0c */ /* 0x000fc40005761270 */
[C---:B------:R-:W-:Y:S01]  /*87690*/  IADD3 R0, R3.reuse, c[0x0][0x198], RZ ;  /* 0x0000660003007a10 */ /* 0x040fe20007ffe0ff */
[----:B------:R3:W-:Y:S01]  /*876a0*/  @P0 STG.E [R8.64], R38 ;  /* 0x0000002608000986 */ /* 0x0007e2000c101904 */
[----:B-1----:R-:W-:-:S05]  /*876b0*/  IMAD.WIDE R4, R3, 0x4, R220 ;  /* 0x0000000403047825 */ /* 0x002fca00078e02dc */
[----:B------:R1:W-:Y:S01]  /*876c0*/  @P1 STG.E [R4.64], R215 ;  /* 0x000000d704001986 */ /* 0x0003e2000c101904 */
[----:B---3--:R-:W-:Y:S01]  /*876d0*/  IMAD.WIDE R8, R0, 0x4, R220 ;  /* 0x0000000400087825 */ /* 0x008fe200078e02dc */
[----:B------:R-:W-:Y:S02]  /*876e0*/  ISETP.GE.AND P0, PT, R17, c[0x0][0x17c], PT ;  /* 0x00005f0011007a0c */ /* 0x000fe40003f06270 */
[----:B------:R-:W3:Y:S01]  /*876f0*/  LDL.LU R17, [R1+0x2118] ;  /* 0x0021180001117983 */ /* 0x000ee20000300800 */
[----:B-1----:R-:W-:-:S05]  /*87700*/  IMAD.WIDE R4, R3, 0x4, R176 ;  /* 0x0000000403047825 */ /* 0x002fca00078e02b0 */
[----:B------:R-:W-:Y:S01]  /*87710*/  @P4 STG.E [R4.64], R39 ;  /* 0x0000002704004986 */ /* 0x000fe2000c101904 */
[----:B------:R-:W-:-:S03]  /*87720*/  ISETP.GE.AND P4, PT, R16, c[0x0][0x17c], PT ;  /* 0x00005f0010007a0c */ /* 0x000fc60003f86270 */
[----:B------:R1:W-:Y:S04]  /*87730*/  @P3 STG.E [R8.64], R14 ;  /* 0x0000000e08003986 */ /* 0x0003e8000c101904 */
[----:B------:R-:W3:Y:S01]  /*87740*/  LDL.LU R16, [R1+0x211c] ;  /* 0x00211c0001107983 */ /* 0x000ee20000300800 */
[----:B--2---:R-:W-:-:S03]  /*87750*/  ISETP.GE.AND P3, PT, R20, c[0x0][0x17c], PT ;  /* 0x00005f0014007a0c */ /* 0x004fc60003f66270 */
[----:B------:R-:W2:Y:S04]  /*87760*/  LDL.LU R20, [R1+0x20d4] ;  /* 0x0020d40001147983 */ /* 0x000ea80000300800 */
[----:B-1----:R-:W2:Y:S01]  /*87770*/  LDL.LU R14, [R1+0x20ec] ;  /* 0x0020ec00010e7983 */ /* 0x002ea20000300800 */
[----:B------:R-:W-:Y:S01]  /*87780*/  ISETP.LT.AND P2, PT, R250, c[0x0][0x178], !P2 ;  /* 0x00005e00fa007a0c */ /* 0x000fe20005741270 */
[----:B------:R-:W-:Y:S01]  /*87790*/  IMAD.WIDE R12, R0, 0x4, R176 ;  /* 0x00000004000c7825 */ /* 0x000fe200078e02b0 */
[----:B------:R-:W-:Y:S02]  /*877a0*/  ISETP.LT.AND P1, PT, R251, c[0x0][0x178], !P6 ;  /* 0x00005e00fb007a0c */ /* 0x000fe40007721270 */
[----:B------:R-:W-:Y:S02]  /*877b0*/  ISETP.LT.AND P6, PT, R250, c[0x0][0x178], !P6 ;  /* 0x00005e00fa007a0c */ /* 0x000fe400077c1270 */
[----:B------:R-:W-:-:S05]  /*877c0*/  IADD3 R0, R0, c[0x0][0x198], RZ ;  /* 0x0000660000007a10 */ /* 0x000fca0007ffe0ff */
[C---:B------:R-:W-:Y:S02]  /*877d0*/  IMAD.WIDE R4, R0.reuse, 0x4, R220 ;  /* 0x0000000400047825 */ /* 0x040fe400078e02dc */
[----:B------:R-:W-:Y:S01]  /*877e0*/  @P2 STG.E [R12.64], R34 ;  /* 0x000000220c002986 */ /* 0x000fe2000c101904 */
[C---:B------:R-:W-:Y:S01]  /*877f0*/  ISETP.LT.AND P2, PT, R251.reuse, c[0x0][0x178], !P5 ;  /* 0x00005e00fb007a0c */ /* 0x040fe20006f41270 */
[----:B------:R-:W-:Y:S01]  /*87800*/  IMAD.WIDE R8, R0, 0x4, R176 ;  /* 0x0000000400087825 */ /* 0x000fe200078e02b0 */
[----:B------:R-:W-:Y:S02]  /*87810*/  ISETP.LT.AND P5, PT, R250, c[0x0][0x178], !P5 ;  /* 0x00005e00fa007a0c */ /* 0x000fe40006fa1270 */
[----:B------:R-:W-:Y:S01]  /*87820*/  IADD3 R0, R0, c[0x0][0x198], RZ ;  /* 0x0000660000007a10 */ /* 0x000fe20007ffe0ff */
[----:B------:R1:W-:Y:S01]  /*87830*/  @P1 STG.E [R4.64], R15 ;  /* 0x0000000f04001986 */ /* 0x0003e2000c101904 */
[----:B------:R-:W-:-:S03]  /*87840*/  ISETP.LT.AND P1, PT, R251, c[0x0][0x178], !P0 ;  /* 0x00005e00fb007a0c */ /* 0x000fc60004721270 */
[----:B------:R4:W-:Y:S01]  /*87850*/  @P6 STG.E [R8.64], R35 ;  /* 0x0000002308006986 */ /* 0x0009e2000c101904 */
[----:B------:R-:W-:Y:S02]  /*87860*/  ISETP.LT.AND P6, PT, R250, c[0x0][0x178], !P0 ;  /* 0x00005e00fa007a0c */ /* 0x000fe400047c1270 */
[C---:B------:R-:W-:Y:S01]  /*87870*/  IADD3 R3, R0.reuse, c[0x0][0x198], RZ ;  /* 0x0000660000037a10 */ /* 0x040fe20007ffe0ff */
[----:B-1----:R-:W-:-:S04]  /*87880*/  IMAD.WIDE R4, R0, 0x4, R176 ;  /* 0x0000000400047825 */ /* 0x002fc800078e02b0 */
[----:B----4-:R-:W-:-:S05]  /*87890*/  IMAD.WIDE R8, R0, 0x4, R220 ;  /* 0x0000000400087825 */ /* 0x010fca00078e02dc */
[----:B------:R1:W-:Y:S01]  /*878a0*/  @P2 STG.E [R8.64], R230 ;  /* 0x000000e608002986 */ /* 0x0003e2000c101904 */
[----:B------:R-:W-:-:S03]  /*878b0*/  ISETP.LT.AND P2, PT, R251, c[0x0][0x178], !P4 ;  /* 0x00005e00fb007a0c */ /* 0x000fc60006741270 */
[----:B------:R4:W-:Y:S01]  /*878c0*/  @P5 STG.E [R4.64], R30 ;  /* 0x0000001e04005986 */ /* 0x0009e2000c101904 */
[----:B------:R-:W-:Y:S01]  /*878d0*/  ISETP.LT.AND P4, PT, R250, c[0x0][0x178], !P4 ;  /* 0x00005e00fa007a0c */ /* 0x000fe20006781270 */
[----:B-1----:R-:W-:-:S04]  /*878e0*/  IMAD.WIDE R8, R3, 0x4, R220 ;  /* 0x0000000403087825 */ /* 0x002fc800078e02dc */
[C---:B----4-:R-:W-:Y:S01]  /*878f0*/  IMAD.WIDE R4, R3.reuse, 0x4, R176 ;  /* 0x0000000403047825 */ /* 0x050fe200078e02b0 */
[----:B------:R-:W-:Y:S01]  /*87900*/  IADD3 R3, R3, c[0x0][0x198], RZ ;  /* 0x0000660003037a10 */ /* 0x000fe20007ffe0ff */
[----:B------:R-:W-:Y:S01]  /*87910*/  @P1 STG.E [R8.64], R231 ;  /* 0x000000e708001986 */ /* 0x000fe2000c101904 */
[----:B------:R-:W-:-:S03]  /*87920*/  ISETP.GE.AND P0, PT, R21, c[0x0][0x17c], PT ;  /* 0x00005f0015007a0c */ /* 0x000fc60003f06270 */
[----:B------:R1:W-:Y:S01]  /*87930*/  @P6 STG.E [R4.64], R31 ;  /* 0x0000001f04006986 */ /* 0x0003e2000c101904 */
[----:B------:R-:W-:Y:S02]  /*87940*/  ISETP.LT.AND P6, PT, R251, c[0x0][0x178], !P3 ;  /* 0x00005e00fb007a0c */ /* 0x000fe40005fc1270 */
[C---:B------:R-:W-:Y:S02]  /*87950*/  IADD3 R0, R3.reuse, c[0x0][0x198], RZ ;  /* 0x0000660003007a10 */ /* 0x040fe40007ffe0ff */
[----:B------:R-:W-:Y:S01]  /*87960*/  ISETP.LT.AND P3, PT, R250, c[0x0][0x178], !P3 ;  /* 0x00005e00fa007a0c */ /* 0x000fe20005f61270 */
[----:B-1----:R-:W-:-:S05]  /*87970*/  IMAD.WIDE R4, R3, 0x4, R220 ;  /* 0x0000000403047825 */ /* 0x002fca00078e02dc */
[----:B------:R1:W-:Y:S01]  /*87980*/  @P2 STG.E [R4.64], R218 ;  /* 0x000000da04002986 */ /* 0x0003e2000c101904 */
[----:B------:R-:W-:Y:S01]  /*87990*/  ISETP.LT.AND P2, PT, R251, c[0x0][0x178], !P0 ;  /* 0x00005e00fb007a0c */ /* 0x000fe20004741270 */
[----:B------:R-:W-:-:S04]  /*879a0*/  IMAD.WIDE R8, R0, 0x4, R220 ;  /* 0x0000000400087825 */ /* 0x000fc800078e02dc */
[C---:B------:R-:W-:Y:S01]  /*879b0*/  IMAD.WIDE R12, R0.reuse, 0x4, R176 ;  /* 0x00000004000c7825 */ /* 0x040fe200078e02b0 */
[----:B------:R-:W-:-:S03]  /*879c0*/  IADD3 R0, R0, c[0x0][0x198], RZ ;  /* 0x0000660000007a10 */ /* 0x000fc60007ffe0ff */
[----:B-1----:R-:W-:Y:S01]  /*879d0*/  IMAD.WIDE R4, R3, 0x4, R176 ;  /* 0x0000000403047825 */ /* 0x002fe200078e02b0 */
[----:B---3--:R-:W-:Y:S02]  /*879e0*/  ISETP.GE.AND P5, PT, R17, c[0x0][0x17c], PT ;  /* 0x00005f0011007a0c */ /* 0x008fe40003fa6270 */
[----:B------:R-:W3:Y:S01]  /*879f0*/  LDL.LU R17, [R1+0x2114] ;  /* 0x0021140001117983 */ /* 0x000ee20000300800 */
[----:B------:R-:W-:-:S03]  /*87a00*/  ISETP.GE.AND P1, PT, R16, c[0x0][0x17c], PT ;  /* 0x00005f0010007a0c */ /* 0x000fc60003f26270 */
[----:B------:R1:W-:Y:S04]  /*87a10*/  @P4 STG.E [R4.64], R26 ;  /* 0x0000001a04004986 */ /* 0x0003e8000c101904 */
[----:B------:R-:W-:Y:S04]  /*87a20*/  @P6 STG.E [R8.64], R219 ;  /* 0x000000db08006986 */ /* 0x000fe8000c101904 */
[----:B------:R-:W4:Y:S01]  /*87a30*/  LDL.LU R16, [R1+0x213c] ;  /* 0x00213c0001107983 */ /* 0x000f220000300800 */
[----:B-1----:R-:W-:-:S03]  /*87a40*/  IMAD.WIDE R4, R0, 0x4, R220 ;  /* 0x0000000400047825 */ /* 0x002fc600078e02dc */
[----:B------:R-:W-:Y:S04]  /*87a50*/  @P3 STG.E [R12.64], R27 ;  /* 0x0000001b0c003986 */ /* 0x000fe8000c101904 */
[----:B------:R-:W3:Y:S04]  /*87a60*/  LDL.LU R15, [R1+0x2144] ;  /* 0x00214400010f7983 */ /* 0x000ee80000300800 */
[----:B------:R1:W-:Y:S01]  /*87a70*/  @P2 STG.E [R4.64], R10 ;  /* 0x0000000a04002986 */ /* 0x0003e2000c101904 */
[----:B--2---:R-:W-:-:S03]  /*87a80*/  ISETP.GE.AND P3, PT, R14, c[0x0][0x17c], PT ;  /* 0x00005f000e007a0c */ /* 0x004fc60003f66270 */
[----:B------:R-:W2:Y:S04]  /*87a90*/  LDL.LU R14, [R1+0x20e4] ;  /* 0x0020e400010e7983 */ /* 0x000ea80000300800 */
[----:B-1----:R-:W2:Y:S01]  /*87aa0*/  LDL.LU R10, [R1+0x2110] ;  /* 0x00211000010a7983 */ /* 0x002ea20000300800 */
[----:B------:R-:W-:Y:S02]  /*87ab0*/  ISETP.LT.AND P0, PT, R250, c[0x0][0x178], !P0 ;  /* 0x00005e00fa007a0c */ /* 0x000fe40004701270 */
[----:B------:R-:W-:Y:S01]  /*87ac0*/  ISETP.LT.AND P6, PT, R251, c[0x0][0x178], !P5 ;  /* 0x00005e00fb007a0c */ /* 0x000fe20006fc1270 */
[----:B------:R-:W-:Y:S01]  /*87ad0*/  IMAD.WIDE R8, R0, 0x4, R176 ;  /* 0x0000000400087825 */ /* 0x000fe200078e02b0 */
[----:B------:R-:W-:Y:S01]  /*87ae0*/  ISETP.LT.AND P5, PT, R250, c[0x0][0x178], !P5 ;  /* 0x00005e00fa007a0c */ /* 0x000fe20006fa1270 */
[----:B------:R-:W4:Y:S01]  /*87af0*/  LDL.LU R13, [R1+0x2138] ;  /* 0x00213800010d7983 */ /* 0x000f220000300800 */
[----:B------:R-:W-:-:S02]  /*87b00*/  IADD3 R0, R0, c[0x0][0x198], RZ ;  /* 0x0000660000007a10 */ /* 0x000fc40007ffe0ff */
[C---:B------:R-:W-:Y:S01]  /*87b10*/  ISETP.LT.AND P2, PT, R251.reuse, c[0x0][0x178], !P1 ;  /* 0x00005e00fb007a0c */ /* 0x040fe20004f41270 */
[----:B------:R-:W4:Y:S02]  /*87b20*/  LDL.LU R12, [R1+0x2150] ;  /* 0x00215000010c7983 */ /* 0x000f240000300800 */
[----:B------:R-:W-:Y:S01]  /*87b30*/  IMAD.WIDE R4, R0, 0x4, R220 ;  /* 0x0000000400047825 */ /* 0x000fe200078e02dc */
[----:B------:R-:W-:Y:S01]  /*87b40*/  ISETP.GE.AND P4, PT, R20, c[0x0][0x17c], PT ;  /* 0x00005f0014007a0c */ /* 0x000fe20003f86270 */
[----:B------:R1:W-:Y:S01]  /*87b50*/  @P0 STG.E [R8.64], R22 ;  /* 0x0000001608000986 */ /* 0x0003e2000c101904 */
[----:B------:R-:W-:Y:S02]  /*87b60*/  IADD3 R3, R0, c[0x0][0x198], RZ ;  /* 0x0000660000037a10 */ /* 0x000fe40007ffe0ff */
[----:B------:R-:W-:Y:S01]  /*87b70*/  ISETP.LT.AND P1, PT, R250, c[0x0][0x178], !P1 ;  /* 0x00005e00fa007a0c */ /* 0x000fe20004f21270 */
[----:B------:R1:W-:Y:S01]  /*87b80*/  @P6 STG.E [R4.64], R11 ;  /* 0x0000000b04006986 */ /* 0x0003e2000c101904 */
[----:B------:R-:W-:Y:S01]  /*87b90*/  ISETP.LT.AND P6, PT, R251, c[0x0][0x178], !P4 ;  /* 0x00005e00fb007a0c */ /* 0x000fe200067c1270 */
[----:B-1----:R-:W-:-:S04]  /*87ba0*/  IMAD.WIDE R8, R0, 0x4, R176 ;  /* 0x0000000400087825 */ /* 0x002fc800078e02b0 */
[----:B------:R-:W-:Y:S01]  /*87bb0*/  IMAD.WIDE R4, R3, 0x4, R220 ;  /* 0x0000000403047825 */ /* 0x000fe200078e02dc */
[----:B------:R1:W-:Y:S01]  /*87bc0*/  @P5 STG.E [R8.64], R23 ;  /* 0x0000001708005986 */ /* 0x0003e2000c101904 */
[----:B------:R-:W-:-:S03]  /*87bd0*/  ISETP.LT.AND P4, PT, R250, c[0x0][0x178], !P4 ;  /* 0x00005e00fa007a0c */ /* 0x000fc60006781270 */
[----:B------:R1:W-:Y:S01]  /*87be0*/  @P2 STG.E [R4.64], R6 ;  /* 0x0000000604002986 */ /* 0x0003e2000c101904 */
[----:B------:R-:W-:-:S03]  /*87bf0*/  ISETP.LT.AND P2, PT, R251, c[0x0][0x178], !P3 ;  /* 0x00005e00fb007a0c */ /* 0x000fc60005f41270 */
[----:B------:R-:W4:Y:S01]  /*87c00*/  LDL.LU R11, [R1+0x215c] ;  /* 0x00215c00010b7983 */ /* 0x000f220000300800 */
[C---:B-1----:R-:W-:Y:S01]  /*87c10*/  IMAD.WIDE R8, R3.reuse, 0x4, R176 ;  /* 0x0000000403087825 */ /* 0x042fe200078e02b0 */
[----:B------:R-:W-:-:S05]  /*87c20*/  IADD3 R3, R3, c[0x0][0x198], RZ ;  /* 0x0000660003037a10 */ /* 0x000fca0007ffe0ff */
[C---:B------:R-:W-:Y:S01]  /*87c30*/  IMAD.WIDE R4, R3.reuse, 0x4, R220 ;  /* 0x0000000403047825 */ /* 0x040fe200078e02dc */
[C---:B------:R-:W-:Y:S01]  /*87c40*/  IADD3 R0, R3.reuse, c[0x0][0x198], RZ ;  /* 0x0000660003007a10 */ /* 0x040fe20007ffe0ff */
[----:B------:R-:W-:Y:S04]  /*87c50*/  @P1 STG.E [R8.64], R18 ;  /* 0x0000001208001986 */ /* 0x000fe8000c101904 */
[----:B------:R1:W-:Y:S02]  /*87c60*/  @P6 STG.E [R4.64], R7 ;  /* 0x0000000704006986 */ /* 0x0003e4000c101904 */
[----:B-1----:R-:W-:-:S04]  /*87c70*/  IMAD.WIDE R4, R3, 0x4, R176 ;  /* 0x0000000403047825 */ /* 0x002fc800078e02b0 */
[----:B------:R-:W-:Y:S01]  /*87c80*/  IMAD.WIDE R6, R0, 0x4, R220 ;  /* 0x0000000400067825 */ /* 0x000fe200078e02dc */
[----:B------:R1:W-:Y:S04]  /*87c90*/  @P4 STG.E [R4.64], R19 ;  /* 0x0000001304004986 */ /* 0x0003e8000c101904 */
[----:B------:R1:W-:Y:S01]  /*87ca0*/  @P2 STG.E [R6.64], R76 ;  /* 0x0000004c06002986 */ /* 0x0003e2000c101904 */
[----:B--2---:R-:W-:-:S03]  /*87cb0*/  ISETP.GE.AND P2, PT, R10, c[0x0][0x17c], PT ;  /* 0x00005f000a007a0c */ /* 0x004fc60003f46270 */
[----:B------:R-:W2:Y:S01]  /*87cc0*/  LDL.LU R10, [R1+0x20d0] ;  /* 0x0020d000010a7983 */ /* 0x000ea20000300800 */
[----:B------:R-:W-:Y:S02]  /*87cd0*/  ISETP.LT.AND P3, PT, R250, c[0x0][0x178], !P3 ;  /* 0x00005e00fa007a0c */ /* 0x000fe40005f61270 */
[----:B---3--:R-:W-:Y:S01]  /*87ce0*/  ISETP.GE.AND P0, PT, R17, c[0x0][0x17c], PT ;  /* 0x00005f0011007a0c */ /* 0x008fe20003f06270 */
[----:B------:R-:W-:-:S03]  /*87cf0*/  IMAD.WIDE R8, R0, 0x4, R176 ;  /* 0x0000000400087825 */ /* 0x000fc600078e02b0 */
[C---:B------:R-:W-:Y:S02]  /*87d00*/  ISETP.LT.AND P6, PT, R251.reuse, c[0x0][0x178], !P0 ;  /* 0x00005e00fb007a0c */ /* 0x040fe400047c1270 */
[----:B------:R-:W-:Y:S02]  /*87d10*/  ISETP.LT.AND P0, PT, R250, c[0x0][0x178], !P0 ;  /* 0x00005e00fa007a0c */ /* 0x000fe40004701270 */
[----:B----4-:R-:W-:Y:S02]  /*87d20*/  ISETP.GE.AND P5, PT, R16, c[0x0][0x17c], PT ;  /* 0x00005f0010007a0c */ /* 0x010fe40003fa6270 */
[----:B------:R-:W-:Y:S01]  /*87d30*/  IADD3 R0, R0, c[0x0][0x198], RZ ;  /* 0x0000660000007a10 */ /* 0x000fe20007ffe0ff */
[----:B------:R-:W-:Y:S01]  /*87d40*/  @P3 STG.E [R8.64], R108 ;  /* 0x0000006c08003986 */ /* 0x000fe2000c101904 */
[----:B------:R-:W-:Y:S02]  /*87d50*/  ISETP.LT.AND P3, PT, R251, c[0x0][0x178], !P5 ;  /* 0x00005e00fb007a0c */ /* 0x000fe40006f61270 */
[----:B------:R-:W-:Y:S01]  /*87d60*/  ISETP.LT.AND P5, PT, R250, c[0x0][0x178], !P5 ;  /* 0x00005e00fa007a0c */ /* 0x000fe20006fa1270 */
[----:B-1----:R-:W-:Y:S01]  /*87d70*/  IMAD.WIDE R4, R0, 0x4, R220 ;  /* 0x0000000400047825 */ /* 0x002fe200078e02dc */
[----:B------:R-:W-:-:S03]  /*87d80*/  ISETP.GE.AND P1, PT, R15, c[0x0][0x17c], PT ;  /* 0x00005f000f007a0c */ /* 0x000fc60003f26270 */
[C-C-:B------:R-:W-:Y:S01]  /*87d90*/  IMAD.WIDE R6, R0.reuse, 0x4, R176.reuse ;  /* 0x0000000400067825 */ /* 0x140fe200078e02b0 */
[----:B------:R-:W-:Y:S01]  /*87da0*/  IADD3 R0, R0, c[0x0][0x198], RZ ;  /* 0x0000660000007a10 */ /* 0x000fe20007ffe0ff */
[----:B------:R1:W-:Y:S01]  /*87db0*/  @P6 STG.E [R4.64], R77 ;  /* 0x0000004d04006986 */ /* 0x0003e2000c101904 */
[----:B------:R-:W-:Y:S02]  /*87dc0*/  ISETP.LT.AND P6, PT, R251, c[0x0][0x178], !P1 ;  /* 0x00005e00fb007a0c */ /* 0x000fe40004fc1270 */
[----:B------:R-:W-:Y:S01]  /*87dd0*/  ISETP.LT.AND P1, PT, R250, c[0x0][0x178], !P1 ;  /* 0x00005e00fa007a0c */ /* 0x000fe20004f21270 */
[----:B------:R3:W-:Y:S01]  /*87de0*/  @P0 STG.E [R6.64], R109 ;  /* 0x0000006d06000986 */ /* 0x0007e2000c101904 */
[----:B------:R-:W-:Y:S02]  /*87df0*/  ISETP.GE.AND P4, PT, R14, c[0x0][0x17c], PT ;  /* 0x00005f000e007a0c */ /* 0x000fe40003f86270 */
[C---:B------:R-:W-:Y:S01]  /*87e00*/  IADD3 R3, R0.reuse, c[0x0][0x198], RZ ;  /* 0x0000660000037a10 */ /* 0x040fe20007ffe0ff */
[----:B-1----:R-:W-:-:S04]  /*87e10*/  IMAD.WIDE R4, R0, 0x4, R176 ;  /* 0x0000000400047825 */ /* 0x002fc800078e02b0 */
[----:B---3--:R-:W-:-:S05]  /*87e20*/  IMAD.WIDE R6, R0, 0x4, R220 ;  /* 0x0000000400067825 */ /* 0x008fca00078e02dc */
[----:B------:R1:W-:Y:S01]  /*87e30*/  @P3 STG.E [R6.64], R72 ;  /* 0x0000004806003986 */ /* 0x0003e2000c101904 */
[----:B------:R-:W-:-:S03]  /*87e40*/  ISETP.LT.AND P3, PT, R251, c[0x0][0x178], !P4 ;  /* 0x00005e00fb007a0c */ /* 0x000fc60006761270 */
[----:B------:R3:W-:Y:S01]  /*87e50*/  @P5 STG.E [R4.64], R104 ;  /* 0x0000006804005986 */ /* 0x0007e2000c101904 */
[----:B------:R-:W-:Y:S01]  /*87e60*/  ISETP.LT.AND P4, PT, R250, c[0x0][0x178], !P4 ;  /* 0x00005e00fa007a0c */ /* 0x000fe20006781270 */
[----:B-1----:R-:W-:-:S04]  /*87e70*/  IMAD.WIDE R6, R3, 0x4, R220 ;  /* 0x0000000403067825 */ /* 0x002fc800078e02dc */
[C---:B---3--:R-:W-:Y:S01]  /*87e80*/  IMAD.WIDE R4, R3.reuse, 0x4, R176 ;  /* 0x0000000403047825 */ /* 0x048fe200078e02b0 */
[----:B------:R-:W-:Y:S01]  /*87e90*/  IADD3 R3, R3, c[0x0][0x198], RZ ;  /* 0x0000660003037a10 */ /* 0x000fe20007ffe0ff */
[----:B------:R-:W-:Y:S01]  /*87ea0*/  @P6 STG.E [R6.64], R73 ;  /* 0x0000004906006986 */ /* 0x000fe2000c101904 */
[----:B------:R-:W-:-:S03]  /*87eb0*/  ISETP.LT.AND P6, PT, R251, c[0x0][0x178], !P2 ;  /* 0x00005e00fb007a0c */ /* 0x000fc600057c1270 */
[----:B------:R1:W-:Y:S01]  /*87ec0*/  @P1 STG.E [R4.64], R105 ;  /* 0x0000006904001986 */ /* 0x0003e2000c101904 */
[----:B------:R-:W-:Y:S02]  /*87ed0*/  IADD3 R0, R3, c[0x0][0x198], RZ ;  /* 0x0000660003007a10 */ /* 0x000fe40007ffe0ff */
[----:B------:R-:W-:Y:S02]  /*87ee0*/  ISETP.GE.AND P0, PT, R13, c[0x0][0x17c], PT ;  /* 0x00005f000d007a0c */ /* 0x000fe40003f06270 */
[----:B------:R-:W3:Y:S01]  /*87ef0*/  LDL.LU R13, [R1+0x210c] ;  /* 0x00210c00010d7983 */ /* 0x000ee20000300800 */
[----:B------:R-:W-:Y:S01]  /*87f00*/  ISETP.GE.AND P5, PT, R12, c[0x0][0x17c], PT ;  /* 0x00005f000c007a0c */ /* 0x000fe20003fa6270 */
[--C-:B-1----:R-:W-:Y:S02]  /*87f10*/  IMAD.WIDE R4, R3, 0x4, R220.reuse ;  /* 0x0000000403047825 */ /* 0x102fe400078e02dc */
[----:B------:R-:W4:Y:S04]  /*87f20*/  LDL.LU R12, [R1+0x2134] ;  /* 0x00213400010c7983 */ /* 0x000f280000300800 */
[----:B------:R1:W-:Y:S01]  /*87f30*/  @P3 STG.E [R4.64], R68 ;  /* 0x0000004404003986 */ /* 0x0003e2000c101904 */
[----:B------:R-:W-:-:S04]  /*87f40*/  IMAD.WIDE R6, R0, 0x4, R220 ;  /* 0x0000000400067825 */ /* 0x000fc800078e02dc */
[C---:B------:R-:W-:Y:S01]  /*87f50*/  IMAD.WIDE R8, R0.reuse, 0x4, R176 ;  /* 0x0000000400087825 */ /* 0x040fe200078e02b0 */
[----:B------:R-:W-:-:S03]  /*87f60*/  IADD3 R0, R0, c[0x0][0x198], RZ ;  /* 0x0000660000007a10 */ /* 0x000fc60007ffe0ff */
[----:B-1----:R-:W-:Y:S01]  /*87f70*/  IMAD.WIDE R4, R3, 0x4, R176 ;  /* 0x0000000403047825 */ /* 0x002fe200078e02b0 */
[----:B------:R-:W-:Y:S02]  /*87f80*/  ISETP.GE.AND P1, PT, R11, c[0x0][0x17c], PT ;  /* 0x00005f000b007a0c */ /* 0x000fe40003f26270 */
[----:B------:R-:W3:Y:S01]  /*87f90*/  LDL.LU R11, [R1+0x2158] ;  /* 0x00215800010b7983 */ /* 0x000ee20000300800 */
[----:B------:R-:W-:-:S03]  /*87fa0*/  IADD3 R3, R0, c[0x0][0x198], RZ ;  /* 0x0000660000037a10 */ /* 0x000fc60007ffe0ff */
[----:B------:R1:W-:Y:S04]  /*87fb0*/  @P4 STG.E [R4.64], R100 ;  /* 0x0000006404004986 */ /* 0x0003e8000c101904 */
[----:B------:R1:W-:Y:S02]  /*87fc0*/  @P6 STG.E [R6.64], R69 ;  /* 0x0000004506006986 */ /* 0x0003e4000c101904 */
[----:B-1----:R-:W-:-:S04]  /*87fd0*/  IMAD.WIDE R4, R0, 0x4, R220 ;  /* 0x0000000400047825 */ /* 0x002fc800078e02dc */
[----:B------:R-:W-:Y:S01]  /*87fe0*/  IMAD.WIDE R6, R0, 0x4, R176 ;  /* 0x0000000400067825 */ /* 0x000fe200078e02b0 */
[----:B--2---:R-:W-:Y:S02]  /*87ff0*/  ISETP.GE.AND P4, PT, R10, c[0x0][0x17c], PT ;  /* 0x00005f000a007a0c */ /* 0x004fe40003f86270 */
[----:B------:R-:W2:Y:S04]  /*88000*/  LDL.LU R10, [R1+0x216c] ;  /* 0x00216c00010a7983 */ /* 0x000ea80000300800 */
[----:B------:R-:W2:Y:S01]  /*88010*/  LDL.LU R0, [R1+0x20cc] ;  /* 0x0020cc0001007983 */ /* 0x000ea20000300800 */
[----:B------:R-:W-:Y:S02]  /*88020*/  ISETP.LT.AND P2, PT, R250, c[0x0][0x178], !P2 ;  /* 0x00005e00fa007a0c */ /* 0x000fe40005741270 */
[----:B------:R-:W-:-:S02]  /*88030*/  ISETP.LT.AND P3, PT, R251, c[0x0][0x178], !P0 ;  /* 0x00005e00fb007a0c */ /* 0x000fc40004761270 */
[C---:B------:R-:W-:Y:S02]  /*88040*/  ISETP.LT.AND P0, PT, R250.reuse, c[0x0][0x178], !P0 ;  /* 0x00005e00fa007a0c */ /* 0x040fe40004701270 */
[----:B------:R-:W-:Y:S02]  /*88050*/  ISETP.LT.AND P6, PT, R251, c[0x0][0x178], !P5 ;  /* 0x00005e00fb007a0c */ /* 0x000fe40006fc1270 */
[----:B------:R-:W-:-:S05]  /*88060*/  ISETP.LT.AND P5, PT, R250, c[0x0][0x178], !P5 ;  /* 0x00005e00fa007a0c */ /* 0x000fca0006fa1270 */
[----:B------:R1:W-:Y:S04]  /*88070*/  @P2 STG.E [R8.64], R101 ;  /* 0x0000006508002986 */ /* 0x0003e8000c101904 */
[----:B------:R1:W-:Y:S04]  /*88080*/  @P3 STG.E [R4.64], R64 ;  /* 0x0000004004003986 */ /* 0x0003e8000c101904 */
[----:B------:R1:W-:Y:S01]  /*88090*/  @P0 STG.E [R6.64], R96 ;  /* 0x0000006006000986 */ /* 0x0003e2000c101904 */
[----:B------:R-:W-:Y:S02]  /*880a0*/  ISETP.LT.AND P0, PT, R251, c[0x0][0x178], !P1 ;  /* 0x00005e00fb007a0c */ /* 0x000fe40004f01270 */
[C---:B-1----:R-:W-:Y:S01]  /*880b0*/  IADD3 R9, R3.reuse, c[0x0][0x198], RZ ;  /* 0x0000660003097a10 */ /* 0x042fe20007ffe0ff */
[----:B------:R-:W-:Y:S01]  /*880c0*/  IMAD.WIDE R4, R3, 0x4, R220 ;  /* 0x0000000403047825 */ /* 0x000fe200078e02dc */
[----:B------:R-:W-:-:S03]  /*880d0*/  ISETP.LT.AND P1, PT, R250, c[0x0][0x178], !P1 ;  /* 0x00005e00fa007a0c */ /* 0x000fc60004f21270 */
[----:B------:R-:W-:Y:S01]  /*880e0*/  IMAD.WIDE R6, R3, 0x4, R176 ;  /* 0x0000000403067825 */ /* 0x000fe200078e02b0 */
[----:B------:R1:W-:Y:S01]  /*880f0*/  @P6 STG.E [R4.64], R65 ;  /* 0x0000004104006986 */ /* 0x0003e2000c101904 */
[----:B------:R-:W-:-:S03]  /*88100*/  ISETP.LT.AND P6, PT, R251, c[0x0][0x178], !P4 ;  /* 0x00005e00fb007a0c */ /* 0x000fc600067c1270 */
[----:B------:R1:W-:Y:S01]  /*88110*/  @P5 STG.E [R6.64], R97 ;  /* 0x0000006106005986 */ /* 0x0003e2000c101904 */
[----:B------:R-:W-:Y:S01]  /*88120*/  ISETP.LT.AND P4, PT, R250, c[0x0][0x178], !P4 ;  /* 0x00005e00fa007a0c */ /* 0x000fe20006781270 */
[----:B-1----:R-:W-:-:S04]  /*88130*/  IMAD.WIDE R4, R9, 0x4, R220 ;  /* 0x0000000409047825 */ /* 0x002fc800078e02dc */
[C---:B------:R-:W-:Y:S01]  /*88140*/  IMAD.WIDE R6, R9.reuse, 0x4, R176 ;  /* 0x0000000409067825 */ /* 0x040fe200078e02b0 */
[----:B------:R-:W-:Y:S01]  /*88150*/  IADD3 R9, R9, c[0x0][0x198], RZ ;  /* 0x0000660009097a10 */ /* 0x000fe20007ffe0ff */
[----:B------:R1:W-:Y:S04]  /*88160*/  @P0 STG.E [R4.64], R60 ;  /* 0x0000003c04000986 */ /* 0x0003e8000c101904 */
[----:B------:R-:W-:Y:S01]  /*88170*/  @P1 STG.E [R6.64], R92 ;  /* 0x0000005c06001986 */ /* 0x000fe2000c101904 */
[----:B-1----:R-:W-:-:S05]  /*88180*/  IMAD.WIDE R4, R9, 0x4, R220 ;  /* 0x0000000409047825 */ /* 0x002fca00078e02dc */
[----:B------:R1:W-:Y:S01]  /*88190*/  @P6 STG.E [R4.64], R61 ;  /* 0x0000003d04006986 */ /* 0x0003e2000c101904 */
[----:B----4-:R-:W-:-:S03]  /*881a0*/  ISETP.GE.AND P3, PT, R12, c[0x0][0x17c], PT ;  /* 0x00005f000c007a0c */ /* 0x010fc60003f66270 */
[----:B------:R-:W4:Y:S01]  /*881b0*/  LDL.LU R12, [R1+0x2108] ;  /* 0x00210800010c7983 */ /* 0x000f220000300800 */
[----:B-1----:R-:W-:-:S05]  /*881c0*/  IMAD.WIDE R4, R9, 0x4, R176 ;  /* 0x0000000409047825 */ /* 0x002fca00078e02b0 */
[----:B------:R1:W-:Y:S01]  /*881d0*/  @P4 STG.E [R4.64], R93 ;  /* 0x0000005d04004986 */ /* 0x0003e2000c101904 */
[----:B---3--:R-:W-:-:S03]  /*881e0*/  ISETP.GE.AND P5, PT, R11, c[0x0][0x17c], PT ;  /* 0x00005f000b007a0c */ /* 0x008fc60003fa6270 */
[----:B------:R-:W3:Y:S01]  /*881f0*/  LDL.LU R11, [R1+0x2130] ;  /* 0x00213000010b7983 */ /* 0x000ee20000300800 */
[----:B--2---:R-:W-:-:S03]  /*88200*/  ISETP.GE.AND P0, PT, R10, c[0x0][0x17c], PT ;  /* 0x00005f000a007a0c */ /* 0x004fc60003f06270 */
[----:B------:R-:W2:Y:S01]  /*88210*/  LDL.LU R10, [R1+0x2154] ;  /* 0x00215400010a7983 */ /* 0x000ea20000300800 */
[----:B------:R-:W-:-:S03]  /*88220*/  ISETP.GE.AND P4, PT, R0, c[0x0][0x17c], PT ;  /* 0x00005f0000007a0c */ /* 0x000fc60003f86270 */
[----:B------:R-:W2:Y:S01]  /*88230*/  LDL.LU R0, [R1+0x2168] ;  /* 0x0021680001007983 */ /* 0x000ea20000300800 */
[----:B------:R-:W-:Y:S02]  /*88240*/  ISETP.GE.AND P2, PT, R13, c[0x0][0x17c], PT ;  /* 0x00005f000d007a0c */ /* 0x000fe40003f46270 */
[----:B------:R-:W-:Y:S02]  /*88250*/  IADD3 R3, R9, c[0x0][0x198], RZ ;  /* 0x0000660009037a10 */ /* 0x000fe40007ffe0ff */
[C---:B------:R-:W-:Y:S02]  /*88260*/  ISETP.LT.AND P1, PT, R251.reuse, c[0x0][0x178], !P2 ;  /* 0x00005e00fb007a0c */ /* 0x040fe40005721270 */
[C---:B------:R-:W-:Y:S02]  /*88270*/  ISETP.LT.AND P2, PT, R250.reuse, c[0x0][0x178], !P2 ;  /* 0x00005e00fa007a0c */ /* 0x040fe40005741270 */
[----:B------:R-:W-:Y:S01]  /*88280*/  ISETP.LT.AND P6, PT, R251, c[0x0][0x178], !P3 ;  /* 0x00005e00fb007a0c */ /* 0x000fe20005fc1270 */
[----:B------:R-:W-:Y:S01]  /*88290*/  IMAD.WIDE R6, R3, 0x4, R220 ;  /* 0x0000000403067825 */ /* 0x000fe200078e02dc */
[----:B------:R-:W-:-:S03]  /*882a0*/  ISETP.LT.AND P3, PT, R250, c[0x0][0x178], !P3 ;  /* 0x00005e00fa007a0c */ /* 0x000fc60005f61270 */
[C---:B------:R-:W-:Y:S01]  /*882b0*/  IMAD.WIDE R8, R3.reuse, 0x4, R176 ;  /* 0x0000000403087825 */ /* 0x040fe200078e02b0 */
[----:B------:R-:W-:-:S03]  /*882c0*/  IADD3 R3, R3, c[0x0][0x198], RZ ;  /* 0x0000660003037a10 */ /* 0x000fc60007ffe0ff */
[----:B------:R1:W-:Y:S01]  /*882d0*/  @P1 STG.E [R6.64], R56 ;  /* 0x0000003806001986 */ /* 0x0003e2000c101904 */
[----:B------:R-:W-:Y:S01]  /*882e0*/  ISETP.LT.AND P1, PT, R251, c[0x0][0x178], !P5 ;  /* 0x00005e00fb007a0c */ /* 0x000fe20006f21270 */
[C---:B-1----:R-:W-:Y:S01]  /*882f0*/  IMAD.WIDE R4, R3.reuse, 0x4, R220 ;  /* 0x0000000403047825 */ /* 0x042fe200078e02dc */
[----:B------:R-:W-:Y:S01]  /*88300*/  ISETP.LT.AND P5, PT, R250, c[0x0][0x178], !P5 ;  /* 0x00005e00fa007a0c */ /* 0x000fe20006fa1270 */
[----:B------:R-:W-:Y:S04]  /*88310*/  @P2 STG.E [R8.64], R88 ;  /* 0x0000005808002986 */ /* 0x000fe8000c101904 */
[----:B------:R1:W-:Y:S01]  /*88320*/  @P6 STG.E [R4.64], R57 ;  /* 0x0000003904006986 */ /* 0x0003e2000c101904 */
[C---:B------:R-:W-:Y:S01]  /*88330*/  IMAD.WIDE R6, R3.reuse, 0x4, R176 ;  /* 0x0000000403067825 */ /* 0x040fe200078e02b0 */
[----:B------:R-:W-:-:S04]  /*88340*/  IADD3 R3, R3, c[0x0][0x198], RZ ;  /* 0x0000660003037a10 */ /* 0x000fc80007ffe0ff */
[----:B------:R1:W-:Y:S01]  /*88350*/  @P3 STG.E [R6.64], R89 ;  /* 0x0000005906003986 */ /* 0x0003e2000c101904 */
[----:B------:R-:W-:Y:S02]  /*88360*/  ISETP.LT.AND P3, PT, R251, c[0x0][0x178], !P0 ;  /* 0x00005e00fb007a0c */ /* 0x000fe40004761270 */
[----:B------:R-:W-:Y:S01]  /*88370*/  ISETP.LT.AND P0, PT, R250, c[0x0][0x178], !P0 ;  /* 0x00005e00fa007a0c */ /* 0x000fe20004701270 */
[C---:B-1----:R-:W-:Y:S01]  /*88380*/  IMAD.WIDE R4, R3.reuse, 0x4, R176 ;  /* 0x0000000403047825 */ /* 0x042fe200078e02b0 */
[----:B------:R-:W-:-:S03]  /*88390*/  IADD3 R9, R3, c[0x0][0x198], RZ ;  /* 0x0000660003097a10 */ /* 0x000fc60007ffe0ff */
[----:B------:R-:W-:-:S05]  /*883a0*/  IMAD.WIDE R6, R3, 0x4, R220 ;  /* 0x0000000403067825 */ /* 0x000fca00078e02dc */
[----:B------:R1:W-:Y:S04]  /*883b0*/  @P1 STG.E [R6.64], R52 ;  /* 0x0000003406001986 */ /* 0x0003e8000c101904 */
[----:B------:R1:W-:Y:S02]  /*883c0*/  @P5 STG.E [R4.64], R84 ;  /* 0x0000005404005986 */ /* 0x0003e4000c101904 */
[----:B-1----:R-:W-:-:S04]  /*883d0*/  IMAD.WIDE R6, R9, 0x4, R220 ;  /* 0x0000000409067825 */ /* 0x002fc800078e02dc */
[----:B------:R-:W-:Y:S01]  /*883e0*/  IMAD.WIDE R4, R9, 0x4, R176 ;  /* 0x0000000409047825 */ /* 0x000fe200078e02b0 */
[----:B------:R-:W-:Y:S01]  /*883f0*/  @P3 STG.E [R6.64], R53 ;  /* 0x0000003506003986 */ /* 0x000fe2000c101904 */
[----:B----4-:R-:W-:-:S03]  /*88400*/  ISETP.GE.AND P2, PT, R12, c[0x0][0x17c], PT ;  /* 0x00005f000c007a0c */ /* 0x010fc60003f46270 */
[----:B------:R-:W4:Y:S04]  /*88410*/  LDL.LU R12, [R1+0x20c8] ;  /* 0x0020c800010c7983 */ /* 0x000f280000300800 */
[----:B------:R1:W-:Y:S01]  /*88420*/  @P0 STG.E [R4.64], R85 ;  /* 0x0000005504000986 */ /* 0x0003e2000c101904 */
[----:B---3--:R-:W-:-:S03]  /*88430*/  ISETP.GE.AND P6, PT, R11, c[0x0][0x17c], PT ;  /* 0x00005f000b007a0c */ /* 0x008fc60003fc6270 */
[----:B------:R-:W3:Y:S01]  /*88440*/  LDL.LU R11, [R1+0x2100] ;  /* 0x00210000010b7983 */ /* 0x000ee20000300800 */
[----:B--2---:R-:W-:-:S03]  /*88450*/  ISETP.GE.AND P5, PT, R10, c[0x0][0x17c], PT ;  /* 0x00005f000a007a0c */ /* 0x004fc60003fa6270 */
[----:B------:R-:W2:Y:S01]  /*88460*/  LDL.LU R10, [R1+0x212c] ;  /* 0x00212c00010a7983 */ /* 0x000ea20000300800 */
[----:B------:R-:W-:-:S03]  /*88470*/  ISETP.GE.AND P0, PT, R0, c[0x0][0x17c], PT ;  /* 0x00005f0000007a0c */ /* 0x000fc60003f06270 */
[----:B------:R-:W2:Y:S01]  /*88480*/  LDL.LU R0, [R1+0x214c] ;  /* 0x00214c0001007983 */ /* 0x000ea20000300800 */
[----:B------:R-:W-:Y:S02]  /*88490*/  ISETP.LT.AND P1, PT, R251, c[0x0][0x178], !P4 ;  /* 0x00005e00fb007a0c */ /* 0x000fe40006721270 */
[----:B------:R-:W-:Y:S02]  /*884a0*/  IADD3 R9, R9, c[0x0][0x198], RZ ;  /* 0x0000660009097a10 */ /* 0x000fe40007ffe0ff */
[C---:B------:R-:W-:Y:S02]  /*884b0*/  ISETP.LT.AND P4, PT, R250.reuse, c[0x0][0x178], !P4 ;  /* 0x00005e00fa007a0c */ /* 0x040fe40006781270 */
[----:B------:R-:W-:Y:S01]  /*884c0*/  ISETP.LT.AND P3, PT, R251, c[0x0][0x178], !P2 ;  /* 0x00005e00fb007a0c */ /* 0x000fe20005761270 */
[C---:B-1----:R-:W-:Y:S01]  /*884d0*/  IMAD.WIDE R4, R9.reuse, 0x4, R220 ;  /* 0x0000000409047825 */ /* 0x042fe200078e02dc */
[----:B------:R-:W-:Y:S02]  /*884e0*/  ISETP.LT.AND P2, PT, R250, c[0x0][0x178], !P2 ;  /* 0x00005e00fa007a0c */ /* 0x000fe40005741270 */
[----:B------:R-:W-:-:S03]  /*884f0*/  IADD3 R3, R9, c[0x0][0x198], RZ ;  /* 0x0000660009037a10 */ /* 0x000fc60007ffe0ff */
[----:B------:R1:W-:Y:S01]  /*88500*/  @P1 STG.E [R4.64], R48 ;  /* 0x0000003004001986 */ /* 0x0003e2000c101904 */
[----:B------:R-:W-:Y:S01]  /*88510*/  ISETP.LT.AND P1, PT, R251, c[0x0][0x178], !P6 ;  /* 0x00005e00fb007a0c */ /* 0x000fe20007721270 */
[----:B------:R-:W-:Y:S01]  /*88520*/  IMAD.WIDE R6, R3, 0x4, R220 ;  /* 0x0000000403067825 */ /* 0x000fe200078e02dc */
[----:B------:R-:W-:-:S03]  /*88530*/  ISETP.LT.AND P6, PT, R250, c[0x0][0x178], !P6 ;  /* 0x00005e00fa007a0c */ /* 0x000fc600077c1270 */
[----:B-1----:R-:W-:-:S04]  /*88540*/  IMAD.WIDE R4, R9, 0x4, R176 ;  /* 0x0000000409047825 */ /* 0x002fc800078e02b0 */
[C---:B------:R-:W-:Y:S01]  /*88550*/  IMAD.WIDE R8, R3.reuse, 0x4, R176 ;  /* 0x0000000403087825 */ /* 0x040fe200078e02b0 */
[----:B------:R1:W-:Y:S01]  /*88560*/  @P4 STG.E [R4.64], R80 ;  /* 0x0000005004004986 */ /* 0x0003e2000c101904 */
[----:B------:R-:W-:-:S03]  /*88570*/  IADD3 R3, R3, c[0x0][0x198], RZ ;  /* 0x0000660003037a10 */ /* 0x000fc60007ffe0ff */
[----:B------:R1:W-:Y:S04]  /*88580*/  @P3 STG.E [R6.64], R49 ;  /* 0x0000003106003986 */ /* 0x0003e8000c101904 */
[----:B------:R-:W-:Y:S01]  /*88590*/  @P2 STG.E [R8.64], R81 ;  /* 0x0000005108002986 */ /* 0x000fe2000c101904 */
[----:B------:R-:W-:Y:S02]  /*885a0*/  ISETP.LT.AND P2, PT, R251, c[0x0][0x178], !P5 ;  /* 0x00005e00fb007a0c */ /* 0x000fe40006f41270 */
[----:B------:R-:W-:Y:S01]  /*885b0*/  ISETP.LT.AND P5, PT, R250, c[0x0][0x178], !P5 ;  /* 0x00005e00fa007a0c */ /* 0x000fe20006fa1270 */
[----:B-1----:R-:W-:-:S04]  /*885c0*/  IMAD.WIDE R4, R3, 0x4, R220 ;  /* 0x0000000403047825 */ /* 0x002fc800078e02dc */
[C---:B------:R-:W-:Y:S01]  /*885d0*/  IMAD.WIDE R6, R3.reuse, 0x4, R176 ;  /* 0x0000000403067825 */ /* 0x040fe200078e02b0 */
[----:B------:R-:W-:Y:S01]  /*885e0*/  IADD3 R3, R3, c[0x0][0x198], RZ ;  /* 0x0000660003037a10 */ /* 0x000fe20007ffe0ff */
[----:B------:R1:W-:Y:S04]  /*885f0*/  @P1 STG.E [R4.64], R78 ;  /* 0x0000004e04001986 */ /* 0x0003e8000c101904 */
[----:B------:R1:W-:Y:S01]  /*88600*/  @P6 STG.E [R6.64], R110 ;  /* 0x0000006e06006986 */ /* 0x0003e2000c101904 */
[----:B------:R-:W-:Y:S02]  /*88610*/  ISETP.LT.AND P1, PT, R251, c[0x0][0x178], !P0 ;  /* 0x00005e00fb007a0c */ /* 0x000fe40004721270 */
[----:B------:R-:W-:Y:S01]  /*88620*/  ISETP.LT.AND P6, PT, R250, c[0x0][0x178], !P0 ;  /* 0x00005e00fa007a0c */ /* 0x000fe200047c1270 */
[----:B-1----:R-:W-:-:S04]  /*88630*/  IMAD.WIDE R4, R3, 0x4, R220 ;  /* 0x0000000403047825 */ /* 0x002fc800078e02dc */
[----:B------:R-:W-:Y:S01]  /*88640*/  IMAD.WIDE R6, R3, 0x4, R176 ;  /* 0x0000000403067825 */ /* 0x000fe200078e02b0 */
[----:B------:R1:W-:Y:S01]  /*88650*/  @P2 STG.E [R4.64], R79 ;  /* 0x0000004f04002986 */ /* 0x0003e2000c101904 */
        /* <DEDUP_REMOVED lines=9> */
[----:B------:R-:W-:Y:S02]  /*886f0*/  IADD3 R9, R3, c[0x0][0x198], RZ ;  /* 0x0000660003097a10 */ /* 0x000fe40007ffe0ff */
[----:B------:R-:W-:-:S03]  /*88700*/  ISETP.LT.AND P2, PT, R251, c[0x0][0x178], !P4 ;  /* 0x00005e00fb007a0c */ /* 0x000fc60006741270 */
[----:B-1----:R-:W-:-:S04]  /*88710*/  IMAD.WIDE R4, R9, 0x4, R220 ;  /* 0x0000000409047825 */ /* 0x002fc800078e02dc */
[C---:B------:R-:W-:Y:S01]  /*88720*/  IMAD.WIDE R6, R9.reuse, 0x4, R176 ;  /* 0x0000000409067825 */ /* 0x040fe200078e02b0 */
[----:B------:R-:W-:Y:S01]  /*88730*/  IADD3 R9, R9, c[0x0][0x198], RZ ;  /* 0x0000660009097a10 */ /* 0x000fe20007ffe0ff */
[----:B------:R1:W-:Y:S01]  /*88740*/  @P1 STG.E [R4.64], R74 ;  /* 0x0000004a04001986 */ /* 0x0003e2000c101904 */
[----:B------:R-:W-:-:S03]  /*88750*/  ISETP.LT.AND P4, PT, R250, c[0x0][0x178], !P4 ;  /* 0x00005e00fa007a0c */ /* 0x000fc60006781270 */
[----:B------:R1:W-:Y:S01]  /*88760*/  @P6 STG.E [R6.64], R106 ;  /* 0x0000006a06006986 */ /* 0x0003e2000c101904 */
[----:B------:R-:W-:Y:S02]  /*88770*/  ISETP.LT.AND P6, PT, R251, c[0x0][0x178], !P3 ;  /* 0x00005e00fb007a0c */ /* 0x000fe40005fc1270 */
[C---:B------:R-:W-:Y:S01]  /*88780*/  IADD3 R3, R9.reuse, c[0x0][0x198], RZ ;  /* 0x0000660009037a10 */ /* 0x040fe20007ffe0ff */
[----:B-1----:R-:W-:Y:S01]  /*88790*/  IMAD.WIDE R4, R9, 0x4, R220 ;  /* 0x0000000409047825 */ /* 0x002fe200078e02dc */
[----:B------:R-:W-:-:S04]  /*887a0*/  ISETP.LT.AND P3, PT, R250, c[0x0][0x178], !P3 ;  /* 0x00005e00fa007a0c */ /* 0x000fc80005f61270 */
[----:B------:R1:W-:Y:S01]  /*887b0*/  @P2 STG.E [R4.64], R75 ;  /* 0x0000004b04002986 */ /* 0x0003e2000c101904 */
[----:B------:R-:W-:Y:S01]  /*887c0*/  ISETP.LT.AND P2, PT, R251, c[0x0][0x178], !P0 ;  /* 0x00005e00fb007a0c */ /* 0x000fe20004741270 */
[----:B------:R-:W-:Y:S01]  /*887d0*/  IMAD.WIDE R6, R3, 0x4, R220 ;  /* 0x0000000403067825 */ /* 0x000fe200078e02dc */
[----:B------:R-:W-:-:S03]  /*887e0*/  ISETP.LT.AND P0, PT, R250, c[0x0][0x178], !P0 ;  /* 0x00005e00fa007a0c */ /* 0x000fc60004701270 */
[----:B-1----:R-:W-:-:S04]  /*887f0*/  IMAD.WIDE R4, R9, 0x4, R176 ;  /* 0x0000000409047825 */ /* 0x002fc800078e02b0 */
[C---:B------:R-:W-:Y:S01]  /*88800*/  IMAD.WIDE R8, R3.reuse, 0x4, R176 ;  /* 0x0000000403087825 */ /* 0x040fe200078e02b0 */
[----:B------:R-:W-:Y:S01]  /*88810*/  IADD3 R3, R3, c[0x0][0x198], RZ ;  /* 0x0000660003037a10 */ /* 0x000fe20007ffe0ff */
[----:B------:R1:W-:Y:S04]  /*88820*/  @P4 STG.E [R4.64], R107 ;  /* 0x0000006b04004986 */ /* 0x0003e8000c101904 */
[----:B------:R1:W-:Y:S04]  /*88830*/  @P6 STG.E [R6.64], R70 ;  /* 0x0000004606006986 */ /* 0x0003e8000c101904 */
[----:B------:R-:W-:Y:S01]  /*88840*/  @P3 STG.E [R8.64], R102 ;  /* 0x0000006608003986 */ /* 0x000fe2000c101904 */
[----:B-1----:R-:W-:-:S04]  /*88850*/  IMAD.WIDE R4, R3, 0x4, R220 ;  /* 0x0000000403047825 */ /* 0x002fc800078e02dc */
[----:B------:R-:W-:Y:S01]  /*88860*/  IMAD.WIDE R6, R3, 0x4, R176 ;  /* 0x0000000403067825 */ /* 0x000fe200078e02b0 */
[----:B------:R-:W-:Y:S04]  /*88870*/  @P2 STG.E [R4.64], R71 ;  /* 0x0000004704002986 */ /* 0x000fe8000c101904 */
[----:B------:R1:W-:Y:S01]  /*88880*/  @P0 STG.E [R6.64], R103 ;  /* 0x0000006706000986 */ /* 0x0003e2000c101904 */
[----:B----4-:R-:W-:-:S03]  /*88890*/  ISETP.GE.AND P1, PT, R12, c[0x0][0x17c], PT ;  /* 0x00005f000c007a0c */ /* 0x010fc60003f26270 */
[----:B------:R-:W4:Y:S01]  /*888a0*/  LDL.LU R12, [R1+0x2148] ;  /* 0x00214800010c7983 */ /* 0x000f220000300800 */
[----:B---3--:R-:W-:-:S03]  /*888b0*/  ISETP.GE.AND P4, PT, R11, c[0x0][0x17c], PT ;  /* 0x00005f000b007a0c */ /* 0x008fc60003f86270 */
[----:B------:R-:W3:Y:S01]  /*888c0*/  LDL.LU R11, [R1+0x2160] ;  /* 0x00216000010b7983 */ /* 0x000ee20000300800 */
[----:B--2---:R-:W-:-:S03]  /*888d0*/  ISETP.GE.AND P3, PT, R10, c[0x0][0x17c], PT ;  /* 0x00005f000a007a0c */ /* 0x004fc60003f66270 */
[----:B------:R-:W2:Y:S01]  /*888e0*/  LDL.LU R10, [R1+0x20c0] ;  /* 0x0020c000010a7983 */ /* 0x000ea20000300800 */
[----:B------:R-:W-:-:S03]  /*888f0*/  ISETP.GE.AND P0, PT, R0, c[0x0][0x17c], PT ;  /* 0x00005f0000007a0c */ /* 0x000fc60003f06270 */
[----:B------:R-:W2:Y:S01]  /*88900*/  LDL.LU R0, [R1+0x20f8] ;  /* 0x0020f80001007983 */ /* 0x000ea20000300800 */
[----:B------:R-:W-:Y:S02]  /*88910*/  ISETP.LT.AND P6, PT, R251, c[0x0][0x178], !P5 ;  /* 0x00005e00fb007a0c */ /* 0x000fe40006fc1270 */
[C---:B------:R-:W-:Y:S02]  /*88920*/  ISETP.LT.AND P5, PT, R250.reuse, c[0x0][0x178], !P5 ;  /* 0x00005e00fa007a0c */ /* 0x040fe40006fa1270 */
[----:B------:R-:W-:Y:S02]  /*88930*/  IADD3 R3, R3, c[0x0][0x198], RZ ;  /* 0x0000660003037a10 */ /* 0x000fe40007ffe0ff */
[----:B------:R-:W-:Y:S02]  /*88940*/  ISETP.LT.AND P2, PT, R251, c[0x0][0x178], !P1 ;  /* 0x00005e00fb007a0c */ /* 0x000fe40004f41270 */
[----:B------:R-:W-:Y:S01]  /*88950*/  ISETP.LT.AND P1, PT, R250, c[0x0][0x178], !P1 ;  /* 0x00005e00fa007a0c */ /* 0x000fe20004f21270 */
[C---:B-1----:R-:W-:Y:S01]  /*88960*/  IMAD.WIDE R6, R3.reuse, 0x4, R220 ;  /* 0x0000000403067825 */ /* 0x042fe200078e02dc */
[----:B------:R-:W-:-:S03]  /*88970*/  IADD3 R9, R3, c[0x0][0x198], RZ ;  /* 0x0000660003097a10 */ /* 0x000fc60007ffe0ff */
        /* <DEDUP_REMOVED lines=8> */
[----:B------:R-:W-:Y:S01]  /*88a00*/  @P2 STG.E [R6.64], R67 ;  /* 0x0000004306002986 */ /* 0x000fe2000c101904 */
[----:B------:R-:W-:-:S03]  /*88a10*/  ISETP.LT.AND P2, PT, R251, c[0x0][0x178], !P3 ;  /* 0x00005e00fb007a0c */ /* 0x000fc60005f41270 */
[----:B------:R1:W-:Y:S01]  /*88a20*/  @P1 STG.E [R4.64], R99 ;  /* 0x0000006304001986 */ /* 0x0003e2000c101904 */
[C---:B------:R-:W-:Y:S01]  /*88a30*/  IADD3 R3, R9.reuse, c[0x0][0x198], RZ ;  /* 0x0000660009037a10 */ /* 0x040fe20007ffe0ff */
[----:B-1----:R-:W-:-:S05]  /*88a40*/  IMAD.WIDE R4, R9, 0x4, R220 ;  /* 0x0000000409047825 */ /* 0x002fca00078e02dc */
[----:B------:R1:W-:Y:S01]  /*88a50*/  @P6 STG.E [R4.64], R62 ;  /* 0x0000003e04006986 */ /* 0x0003e2000c101904 */
[----:B------:R-:W-:-:S04]  /*88a60*/  IMAD.WIDE R6, R3, 0x4, R220 ;  /* 0x0000000403067825 */ /* 0x000fc800078e02dc */
[----:B-1----:R-:W-:Y:S01]  /*88a70*/  IMAD.WIDE R4, R9, 0x4, R176 ;  /* 0x0000000409047825 */ /* 0x002fe200078e02b0 */
[----:B----4-:R-:W-:Y:S02]  /*88a80*/  ISETP.GE.AND P5, PT, R12, c[0x0][0x17c], PT ;  /* 0x00005f000c007a0c */ /* 0x010fe40003fa6270 */
[----:B------:R-:W4:Y:S04]  /*88a90*/  LDL.LU R12, [R1+0x2124] ;  /* 0x00212400010c7983 */ /* 0x000f280000300800 */
[----:B------:R1:W-:Y:S04]  /*88aa0*/  @P4 STG.E [R4.64], R94 ;  /* 0x0000005e04004986 */ /* 0x0003e8000c101904 */
[----:B------:R1:W-:Y:S01]  /*88ab0*/  @P2 STG.E [R6.64], R63 ;  /* 0x0000003f06002986 */ /* 0x0003e2000c101904 */
[----:B---3--:R-:W-:-:S03]  /*88ac0*/  ISETP.GE.AND P1, PT, R11, c[0x0][0x17c], PT ;  /* 0x00005f000b007a0c */ /* 0x008fc60003f26270 */
[----:B------:R-:W3:Y:S01]  /*88ad0*/  LDL.LU R11, [R1+0x2140] ;  /* 0x00214000010b7983 */ /* 0x000ee20000300800 */
[----:B--2---:R-:W-:-:S03]  /*88ae0*/  ISETP.GE.AND P4, PT, R10, c[0x0][0x17c], PT ;  /* 0x00005f000a007a0c */ /* 0x004fc60003f86270 */
[----:B------:R-:W2:Y:S01]  /*88af0*/  LDL.LU R10, [R1+0x2120] ;  /* 0x00212000010a7983 */ /* 0x000ea20000300800 */
[----:B------:R-:W-:-:S03]  /*88b00*/  ISETP.GE.AND P2, PT, R0, c[0x0][0x17c], PT ;  /* 0x00005f0000007a0c */ /* 0x000fc60003f46270 */
[----:B------:R-:W2:Y:S01]  /*88b10*/  LDL.LU R0, [R1+0x206c] ;  /* 0x00206c0001007983 */ /* 0x000ea20000300800 */
[C---:B------:R-:W-:Y:S01]  /*88b20*/  ISETP.LT.AND P3, PT, R250.reuse, c[0x0][0x178], !P3 ;  /* 0x00005e00fa007a0c */ /* 0x040fe20005f61270 */
[----:B------:R-:W-:Y:S01]  /*88b30*/  IMAD.WIDE R8, R3, 0x4, R176 ;  /* 0x0000000403087825 */ /* 0x000fe200078e02b0 */
[----:B------:R-:W-:Y:S01]  /*88b40*/  ISETP.LT.AND P6, PT, R251, c[0x0][0x178], !P0 ;  /* 0x00005e00fb007a0c */ /* 0x000fe200047c1270 */
[----:B------:R-:W3:Y:S01]  /*88b50*/  LDL.LU R15, [R1+0x2054] ;  /* 0x00205400010f7983 */ /* 0x000ee20000300800 */
[----:B------:R-:W-:Y:S02]  /*88b60*/  IADD3 R3, R3, c[0x0][0x198], RZ ;  /* 0x0000660003037a10 */ /* 0x000fe40007ffe0ff */
[----:B------:R-:W-:Y:S01]  /*88b70*/  ISETP.LT.AND P0, PT, R250, c[0x0][0x178], !P0 ;  /* 0x00005e00fa007a0c */ /* 0x000fe20004701270 */
[----:B------:R-:W3:Y:S02]  /*88b80*/  LDL.LU R16, [R1+0x2050] ;  /* 0x0020500001107983 */ /* 0x000ee40000300800 */
[----:B-1----:R-:W-:-:S02]  /*88b90*/  IMAD.WIDE R4, R3, 0x4, R220 ;  /* 0x0000000403047825 */ /* 0x002fc400078e02dc */
[----:B------:R-:W3:Y:S04]  /*88ba0*/  LDL.LU R14, [R1+0x2044] ;  /* 0x00204400010e7983 */ /* 0x000ee80000300800 */
[----:B------:R-:W-:Y:S01]  /*88bb0*/  @P3 STG.E [R8.64], R95 ;  /* 0x0000005f08003986 */ /* 0x000fe2000c101904 */
[----:B------:R-:W-:Y:S01]  /*88bc0*/  ISETP.LT.AND P3, PT, R251, c[0x0][0x178], !P5 ;  /* 0x00005e00fb007a0c */ /* 0x000fe20006f61270 */
[C---:B------:R-:W-:Y:S01]  /*88bd0*/  IMAD.WIDE R6, R3.reuse, 0x4, R176 ;  /* 0x0000000403067825 */ /* 0x040fe200078e02b0 */
[----:B------:R-:W-:Y:S01]  /*88be0*/  IADD3 R3, R3, c[0x0][0x198], RZ ;  /* 0x0000660003037a10 */ /* 0x000fe20007ffe0ff */
[----:B------:R1:W-:Y:S01]  /*88bf0*/  @P6 STG.E [R4.64], R58 ;  /* 0x0000003a04006986 */ /* 0x0003e2000c101904 */
[C---:B------:R-:W-:Y:S02]  /*88c00*/  ISETP.LT.AND P5, PT, R250.reuse, c[0x0][0x178], !P5 ;  /* 0x00005e00fa007a0c */ /* 0x040fe40006fa1270 */
[----:B------:R-:W-:Y:S01]  /*88c10*/  ISETP.LT.AND P6, PT, R251, c[0x0][0x178], !P1 ;  /* 0x00005e00fb007a0c */ /* 0x000fe20004fc1270 */
[----:B------:R1:W-:Y:S01]  /*88c20*/  @P0 STG.E [R6.64], R90 ;  /* 0x0000005a06000986 */ /* 0x0003e2000c101904 */
[----:B------:R-:W-:Y:S01]  /*88c30*/  ISETP.LT.AND P1, PT, R250, c[0x0][0x178], !P1 ;  /* 0x00005e00fa007a0c */ /* 0x000fe20004f21270 */
[C---:B-1----:R-:W-:Y:S01]  /*88c40*/  IMAD.WIDE R4, R3.reuse, 0x4, R220 ;  /* 0x0000000403047825 */ /* 0x042fe200078e02dc */
[----:B------:R-:W-:-:S04]  /*88c50*/  IADD3 R9, R3, c[0x0][0x198], RZ ;  /* 0x0000660003097a10 */ /* 0x000fc80007ffe0ff */
[----:B------:R1:W-:Y:S01]  /*88c60*/  @P3 STG.E [R4.64], R59 ;  /* 0x0000003b04003986 */ /* 0x0003e2000c101904 */
[----:B------:R-:W-:Y:S01]  /*88c70*/  ISETP.LT.AND P3, PT, R251, c[0x0][0x178], !P4 ;  /* 0x00005e00fb007a0c */ /* 0x000fe20006761270 */
[----:B------:R-:W-:Y:S01]  /*88c80*/  IMAD.WIDE R6, R3, 0x4, R176 ;  /* 0x0000000403067825 */ /* 0x000fe200078e02b0 */
[----:B------:R-:W-:Y:S02]  /*88c90*/  ISETP.LT.AND P4, PT, R250, c[0x0][0x178], !P4 ;  /* 0x00005e00fa007a0c */ /* 0x000fe40006781270 */
[----:B------:R-:W-:Y:S02]  /*88ca0*/  IADD3 R13, R9, c[0x0][0x198], RZ ;  /* 0x00006600090d7a10 */ /* 0x000fe40007ffe0ff */
[----:B------:R1:W-:Y:S02]  /*88cb0*/  @P5 STG.E [R6.64], R91 ;  /* 0x0000005b06005986 */ /* 0x0003e4000c101904 */
[----:B------:R-:W-:Y:S01]  /*88cc0*/  IADD3 R3, R13, c[0x0][0x198], RZ ;  /* 0x000066000d037a10 */ /* 0x000fe20007ffe0ff */
[----:B-1----:R-:W-:-:S04]  /*88cd0*/  IMAD.WIDE R4, R9, 0x4, R220 ;  /* 0x0000000409047825 */ /* 0x002fc800078e02dc */
[----:B------:R-:W-:Y:S01]  /*88ce0*/  IMAD.WIDE R6, R9, 0x4, R176 ;  /* 0x0000000409067825 */ /* 0x000fe200078e02b0 */
[----:B------:R1:W-:Y:S03]  /*88cf0*/  @P6 STG.E [R4.64], R54 ;  /* 0x0000003604006986 */ /* 0x0003e6000c101904 */
[C---:B------:R-:W-:Y:S01]  /*88d00*/  IMAD.WIDE R8, R13.reuse, 0x4, R220 ;  /* 0x000000040d087825 */ /* 0x040fe200078e02dc */
[----:B------:R1:W-:Y:S04]  /*88d10*/  @P1 STG.E [R6.64], R86 ;  /* 0x0000005606001986 */ /* 0x0003e8000c101904 */
[----:B------:R1:W-:Y:S01]  /*88d20*/  @P3 STG.E [R8.64], R55 ;  /* 0x0000003708003986 */ /* 0x0003e2000c101904 */
[----:B----4-:R-:W-:Y:S01]  /*88d30*/  ISETP.GE.AND P0, PT, R12, c[0x0][0x17c], PT ;  /* 0x00005f000c007a0c */ /* 0x010fe20003f06270 */
[----:B------:R-:W-:-:S05]  /*88d40*/  IMAD.WIDE R12, R13, 0x4, R176 ;  /* 0x000000040d0c7825 */ /* 0x000fca00078e02b0 */
[----:B------:R-:W-:Y:S01]  /*88d50*/  @P4 STG.E [R12.64], R87 ;  /* 0x000000570c004986 */ /* 0x000fe2000c101904 */
[----:B--2---:R-:W-:-:S03]  /*88d60*/  ISETP.GE.AND P4, PT, R0, c[0x0][0x17c], PT ;  /* 0x00005f0000007a0c */ /* 0x004fc60003f86270 */
[----:B------:R-:W2:Y:S01]  /*88d70*/  LDL.LU R0, [R1+0x2038] ;  /* 0x0020380001007983 */ /* 0x000ea20000300800 */
[----:B------:R-:W-:Y:S02]  /*88d80*/  ISETP.LT.AND P6, PT, R251, c[0x0][0x178], !P2 ;  /* 0x00005e00fb007a0c */ /* 0x000fe400057c1270 */
[----:B------:R-:W-:Y:S01]  /*88d90*/  ISETP.LT.AND P2, PT, R250, c[0x0][0x178], !P2 ;  /* 0x00005e00fa007a0c */ /* 0x000fe20005741270 */
[----:B-1----:R-:W-:Y:S01]  /*88da0*/  IMAD.WIDE R4, R3, 0x4, R176 ;  /* 0x0000000403047825 */ /* 0x002fe200078e02b0 */
[----:B------:R-:W-:Y:S01]  /*88db0*/  ISETP.LT.AND P3, PT, R251, c[0x0][0x178], !P0 ;  /* 0x00005e00fb007a0c */ /* 0x000fe20004761270 */
[----:B------:R-:W4:Y:S01]  /*88dc0*/  LDL.LU R17, [R1+0x2024] ;  /* 0x0020240001117983 */ /* 0x000f220000300800 */
[----:B---3--:R-:W-:Y:S02]  /*88dd0*/  ISETP.GE.AND P5, PT, R11, c[0x0][0x17c], PT ;  /* 0x00005f000b007a0c */ /* 0x008fe40003fa6270 */
[----:B------:R-:W-:Y:S01]  /*88de0*/  ISETP.GE.AND P1, PT, R10, c[0x0][0x17c], PT ;  /* 0x00005f000a007a0c */ /* 0x000fe20003f26270 */
[----:B------:R-:W-:Y:S01]  /*88df0*/  IMAD.WIDE R10, R3, 0x4, R220 ;  /* 0x00000004030a7825 */ /* 0x000fe200078e02dc */
[----:B------:R-:W-:-:S02]  /*88e00*/  ISETP.LT.AND P0, PT, R250, c[0x0][0x178], !P0 ;  /* 0x00005e00fa007a0c */ /* 0x000fc40004701270 */
[----:B------:R-:W-:Y:S02]  /*88e10*/  IADD3 R3, R3, c[0x0][0x198], RZ ;  /* 0x0000660003037a10 */ /* 0x000fe40007ffe0ff */
[----:B------:R1:W-:Y:S03]  /*88e20*/  @P6 STG.E [R10.64], R50 ;  /* 0x000000320a006986 */ /* 0x0003e6000c101904 */
[C---:B------:R-:W-:Y:S01]  /*88e30*/  IMAD.WIDE R6, R3.reuse, 0x4, R220 ;  /* 0x0000000403067825 */ /* 0x040fe200078e02dc */
[----:B------:R3:W-:Y:S03]  /*88e40*/  @P2 STG.E [R4.64], R82 ;  /* 0x0000005204002986 */ /* 0x0007e6000c101904 */
[----:B------:R-:W-:Y:S01]  /*88e50*/  IMAD.WIDE R8, R3, 0x4, R176 ;  /* 0x0000000403087825 */ /* 0x000fe200078e02b0 */
[----:B------:R-:W-:Y:S01]  /*88e60*/  ISETP.LT.AND P6, PT, R251, c[0x0][0x178], !P5 ;  /* 0x00005e00fb007a0c */ /* 0x000fe20006fc1270 */
[----:B------:R2:W-:Y:S01]  /*88e70*/  @P3 STG.E [R6.64], R51 ;  /* 0x0000003306003986 */ /* 0x0005e2000c101904 */
[----:B------:R-:W-:-:S02]  /*88e80*/  ISETP.LT.AND P5, PT, R250, c[0x0][0x178], !P5 ;  /* 0x00005e00fa007a0c */ /* 0x000fc40006fa1270 */
[----:B------:R-:W-:Y:S01]  /*88e90*/  IADD3 R3, R3, c[0x0][0x198], RZ ;  /* 0x0000660003037a10 */ /* 0x000fe20007ffe0ff */
[----:B------:R2:W-:Y:S01]  /*88ea0*/  @P0 STG.E [R8.64], R83 ;  /* 0x0000005308000986 */ /* 0x0005e2000c101904 */
[----:B------:R-:W-:Y:S02]  /*88eb0*/  ISETP.LT.AND P0, PT, R251, c[0x0][0x178], !P1 ;  /* 0x00005e00fb007a0c */ /* 0x000fe40004f01270 */
[----:B------:R-:W-:Y:S02]  /*88ec0*/  ISETP.GE.AND P2, PT, R15, c[0x0][0x17c], PT ;  /* 0x00005f000f007a0c */ /* 0x000fe40003f46270 */
[C---:B------:R-:W-:Y:S01]  /*88ed0*/  IADD3 R15, R3.reuse, c[0x0][0x198], RZ ;  /* 0x00006600030f7a10 */ /* 0x040fe20007ffe0ff */
[----:B-1----:R-:W-:-:S04]  /*88ee0*/  IMAD.WIDE R10, R3, 0x4, R220 ;  /* 0x00000004030a7825 */ /* 0x002fc800078e02dc */
[----:B---3--:R-:W-:Y:S01]  /*88ef0*/  IMAD.WIDE R4, R3, 0x4, R176 ;  /* 0x0000000403047825 */ /* 0x008fe200078e02b0 */
[----:B------:R-:W-:Y:S03]  /*88f00*/  @P6 STG.E [R10.64], R140 ;  /* 0x0000008c0a006986 */ /* 0x000fe6000c101904 */
[----:B------:R-:W-:Y:S01]  /*88f10*/  IMAD.WIDE R12, R15, 0x4, R220 ;  /* 0x000000040f0c7825 */ /* 0x000fe200078e02dc */
[----:B------:R-:W-:Y:S01]  /*88f20*/  ISETP.GE.AND P3, PT, R16, c[0x0][0x17c], PT ;  /* 0x00005f0010007a0c */ /* 0x000fe20003f66270 */
[----:B------:R1:W-:Y:S01]  /*88f30*/  @P5 STG.E [R4.64], R172 ;  /* 0x000000ac04005986 */ /* 0x0003e2000c101904 */
[----:B------:R-:W-:-:S03]  /*88f40*/  ISETP.GE.AND P5, PT, R14, c[0x0][0x17c], PT ;  /* 0x00005f000e007a0c */ /* 0x000fc60003fa6270 */
[----:B------:R-:W3:Y:S04]  /*88f50*/  LDL.LU R16, [R1+0x2020] ;  /* 0x0020200001107983 */ /* 0x000ee80000300800 */
[----:B------:R-:W-:Y:S04]  /*88f60*/  @P0 STG.E [R12.64], R141 ;  /* 0x0000008d0c000986 */ /* 0x000fe8000c101904 */
[----:B------:R-:W3:Y:S01]  /*88f70*/  LDL.LU R14, [R1+0x201c] ;  /* 0x00201c00010e7983 */ /* 0x000ee20000300800 */
[----:B--2---:R-:W-:-:S03]  /*88f80*/  ISETP.GE.AND P0, PT, R0, c[0x0][0x17c], PT ;  /* 0x00005f0000007a0c */ /* 0x004fc60003f06270 */
[----:B------:R-:W2:Y:S01]  /*88f90*/  LDL.LU R0, [R1+0x2018] ;  /* 0x0020180001007983 */ /* 0x000ea20000300800 */
[C---:B------:R-:W-:Y:S01]  /*88fa0*/  ISETP.LT.AND P1, PT, R250.reuse, c[0x0][0x178], !P1 ;  /* 0x00005e00fa007a0c */ /* 0x040fe20004f21270 */
[----:B------:R-:W-:Y:S01]  /*88fb0*/  IMAD.WIDE R6, R15, 0x4, R176 ;  /* 0x000000040f067825 */ /* 0x000fe200078e02b0 */
[----:B------:R-:W-:Y:S02]  /*88fc0*/  ISETP.LT.AND P6, PT, R251, c[0x0][0x178], !P4 ;  /* 0x00005e00fb007a0c */ /* 0x000fe400067c1270 */
[----:B------:R-:W-:Y:S02]  /*88fd0*/  IADD3 R15, R15, c[0x0][0x198], RZ ;  /* 0x000066000f0f7a10 */ /* 0x000fe40007ffe0ff */
[----:B------:R-:W-:Y:S02]  /*88fe0*/  ISETP.LT.AND P4, PT, R250, c[0x0][0x178], !P4 ;  /* 0x00005e00fa007a0c */ /* 0x000fe40006781270 */
[----:B------:R-:W-:-:S05]  /*88ff0*/  IADD3 R3, R15, c[0x0][0x198], RZ ;  /* 0x000066000f037a10 */ /* 0x000fca0007ffe0ff */
[----:B------:R4:W-:Y:S01]  /*89000*/  @P1 STG.E [R6.64], R173 ;  /* 0x000000ad06001986 */ /* 0x0009e2000c101904 */
[----:B------:R-:W-:Y:S01]  /*89010*/  ISETP.LT.AND P1, PT, R251, c[0x0][0x178], !P2 ;  /* 0x00005e00fb007a0c */ /* 0x000fe20005721270 */
[----:B------:R-:W-:Y:S01]  /*89020*/  IMAD.WIDE R8, R15, 0x4, R220 ;  /* 0x000000040f087825 */ /* 0x000fe200078e02dc */
[----:B------:R-:W-:-:S03]  /*89030*/  ISETP.LT.AND P2, PT, R250, c[0x0][0x178], !P2 ;  /* 0x00005e00fa007a0c */ /* 0x000fc60005741270 */
[----:B-1----:R-:W-:Y:S01]  /*89040*/  IMAD.WIDE R4, R15, 0x4, R176 ;  /* 0x000000040f047825 */ /* 0x002fe200078e02b0 */
[----:B------:R1:W-:Y:S03]  /*89050*/  @P6 STG.E [R8.64], R136 ;  /* 0x0000008808006986 */ /* 0x0003e6000c101904 */
[----:B------:R-:W-:Y:S01]  /*89060*/  IMAD.WIDE R10, R3, 0x4, R220 ;  /* 0x00000004030a7825 */ /* 0x000fe200078e02dc */
[----:B------:R-:W-:Y:S01]  /*89070*/  ISETP.LT.AND P6, PT, R251, c[0x0][0x178], !P3 ;  /* 0x00005e00fb007a0c */ /* 0x000fe20005fc1270 */
[----:B------:R3:W-:Y:S02]  /*89080*/  @P4 STG.E [R4.64], R168 ;  /* 0x000000a804004986 */ /* 0x0007e4000c101904 */
[C---:B----4-:R-:W-:Y:S01]  /*89090*/  IMAD.WIDE R6, R3.reuse, 0x4, R176 ;  /* 0x0000000403067825 */ /* 0x050fe200078e02b0 */
[----:B------:R-:W-:Y:S01]  /*890a0*/  IADD3 R3, R3, c[0x0][0x198], RZ ;  /* 0x0000660003037a10 */ /* 0x000fe20007ffe0ff */
[----:B------:R-:W-:Y:S01]  /*890b0*/  @P1 STG.E [R10.64], R137 ;  /* 0x000000890a001986 */ /* 0x000fe2000c101904 */
[----:B------:R-:W-:-:S02]  /*890c0*/  ISETP.LT.AND P3, PT, R250, c[0x0][0x178], !P3 ;  /* 0x00005e00fa007a0c */ /* 0x000fc40005f61270 */
[----:B------:R-:W-:Y:S01]  /*890d0*/  ISETP.LT.AND P1, PT, R251, c[0x0][0x178], !P5 ;  /* 0x00005e00fb007a0c */ /* 0x000fe20006f21270 */
[----:B-1----:R-:W-:Y:S01]  /*890e0*/  IMAD.WIDE R8, R3, 0x4, R220 ;  /* 0x0000000403087825 */ /* 0x002fe200078e02dc */
[----:B------:R-:W-:-:S03]  /*890f0*/  ISETP.LT.AND P5, PT, R250, c[0x0][0x178], !P5 ;  /* 0x00005e00fa007a0c */ /* 0x000fc60006fa1270 */
[C---:B------:R-:W-:Y:S01]  /*89100*/  IMAD.WIDE R12, R3.reuse, 0x4, R176 ;  /* 0x00000004030c7825 */ /* 0x040fe200078e02b0 */
[----:B------:R-:W-:Y:S01]  /*89110*/  IADD3 R3, R3, c[0x0][0x198], RZ ;  /* 0x0000660003037a10 */ /* 0x000fe20007ffe0ff */
[----:B------:R1:W-:Y:S01]  /*89120*/  @P2 STG.E [R6.64], R169 ;  /* 0x000000a906002986 */ /* 0x0003e2000c101904 */
[----:B------:R-:W-:-:S03]  /*89130*/  ISETP.GE.AND P4, PT, R17, c[0x0][0x17c], PT ;  /* 0x00005f0011007a0c */ /* 0x000fc60003f86270 */
[----:B---3--:R-:W-:Y:S01]  /*89140*/  IMAD.WIDE R4, R3, 0x4, R220 ;  /* 0x0000000403047825 */ /* 0x008fe200078e02dc */
[----:B------:R-:W3:Y:S01]  /*89150*/  LDL.LU R17, [R1+0x2014] ;  /* 0x0020140001117983 */ /* 0x000ee20000300800 */
[----:B------:R-:W-:-:S03]  /*89160*/  ISETP.GE.AND P2, PT, R16, c[0x0][0x17c], PT ;  /* 0x00005f0010007a0c */ /* 0x000fc60003f46270 */
[----:B------:R4:W-:Y:S01]  /*89170*/  @P6 STG.E [R8.64], R132 ;  /* 0x0000008408006986 */ /* 0x0009e2000c101904 */
[----:B-1----:R-:W-:-:S03]  /*89180*/  IMAD.WIDE R6, R3, 0x4, R176 ;  /* 0x0000000403067825 */ /* 0x002fc600078e02b0 */
[----:B------:R1:W-:Y:S01]  /*89190*/  @P3 STG.E [R12.64], R164 ;  /* 0x000000a40c003986 */ /* 0x0003e2000c101904 */
[----:B------:R-:W-:-:S03]  /*891a0*/  ISETP.GE.AND P6, PT, R14, c[0x0][0x17c], PT ;  /* 0x00005f000e007a0c */ /* 0x000fc60003fc6270 */
[----:B------:R-:W-:Y:S04]  /*891b0*/  @P1 STG.E [R4.64], R133 ;  /* 0x0000008504001986 */ /* 0x000fe8000c101904 */
[----:B------:R-:W3:Y:S04]  /*891c0*/  LDL.LU R16, [R1+0x1ffc] ;  /* 0x001ffc0001107983 */ /* 0x000ee80000300800 */
[----:B------:R1:W-:Y:S04]  /*891d0*/  @P5 STG.E [R6.64], R165 ;  /* 0x000000a506005986 */ /* 0x0003e8000c101904 */
[----:B------:R-:W3:Y:S01]  /*891e0*/  LDL.LU R14, [R1+0x1ff8] ;  /* 0x001ff800010e7983 */ /* 0x000ee20000300800 */
[----:B--2---:R-:W-:-:S03]  /*891f0*/  ISETP.GE.AND P5, PT, R0, c[0x0][0x17c], PT ;  /* 0x00005f0000007a0c */ /* 0x004fc60003fa6270 */
[----:B------:R-:W2:Y:S01]  /*89200*/  LDL.LU R0, [R1+0x1ff4] ;  /* 0x001ff40001007983 */ /* 0x000ea20000300800 */
[----:B------:R-:W-:Y:S02]  /*89210*/  IADD3 R15, R3, c[0x0][0x198], RZ ;  /* 0x00006600030f7a10 */ /* 0x000fe40007ffe0ff */
[C---:B------:R-:W-:Y:S02]  /*89220*/  ISETP.LT.AND P3, PT, R251.reuse, c[0x0][0x178], !P0 ;  /* 0x00005e00fb007a0c */ /* 0x040fe40004761270 */
[----:B------:R-:W-:Y:S02]  /*89230*/  ISETP.LT.AND P0, PT, R250, c[0x0][0x178], !P0 ;  /* 0x00005e00fa007a0c */ /* 0x000fe40004701270 */
[----:B------:R-:W-:Y:S01]  /*89240*/  ISETP.LT.AND P1, PT, R251, c[0x0][0x178], !P4 ;  /* 0x00005e00fb007a0c */ /* 0x000fe20006721270 */
[----:B------:R-:W-:-:S04]  /*89250*/  IMAD.WIDE R10, R15, 0x4, R220 ;  /* 0x000000040f0a7825 */ /* 0x000fc800078e02dc */
[C---:B----4-:R-:W-:Y:S01]  /*89260*/  IMAD.WIDE R8, R15.reuse, 0x4, R176 ;  /* 0x000000040f087825 */ /* 0x050fe200078e02b0 */
[----:B------:R-:W-:Y:S02]  /*89270*/  IADD3 R15, R15, c[0x0][0x198], RZ ;  /* 0x000066000f0f7a10 */ /* 0x000fe40007ffe0ff */
[----:B------:R-:W-:-:S03]  /*89280*/  ISETP.LT.AND P4, PT, R250, c[0x0][0x178], !P4 ;  /* 0x00005e00fa007a0c */ /* 0x000fc60006781270 */
[C---:B-1----:R-:W-:Y:S01]  /*89290*/  IMAD.WIDE R12, R15.reuse, 0x4, R220 ;  /* 0x000000040f0c7825 */ /* 0x042fe200078e02dc */
[----:B------:R-:W-:Y:S01]  /*892a0*/  @P3 STG.E [R10.64], R128 ;  /* 0x000000800a003986 */ /* 0x000fe2000c101904 */
[----:B------:R-:W-:Y:S02]  /*892b0*/  IADD3 R3, R15, c[0x0][0x198], RZ ;  /* 0x000066000f037a10 */ /* 0x000fe40007ffe0ff */
[----:B------:R-:W-:Y:S01]  /*892c0*/  ISETP.LT.AND P3, PT, R251, c[0x0][0x178], !P2 ;  /* 0x00005e00fb007a0c */ /* 0x000fe20005761270 */
[----:B------:R1:W-:Y:S01]  /*892d0*/  @P0 STG.E [R8.64], R160 ;  /* 0x000000a008000986 */ /* 0x0003e2000c101904 */
[----:B------:R-:W-:-:S03]  /*892e0*/  ISETP.LT.AND P2, PT, R250, c[0x0][0x178], !P2 ;  /* 0x00005e00fa007a0c */ /* 0x000fc60005741270 */
[----:B------:R4:W-:Y:S01]  /*892f0*/  @P1 STG.E [R12.64], R129 ;  /* 0x000000810c001986 */ /* 0x0009e2000c101904 */
[----:B------:R-:W-:Y:S01]  /*89300*/  ISETP.LT.AND P1, PT, R251, c[0x0][0x178], !P6 ;  /* 0x00005e00fb007a0c */ /* 0x000fe20007721270 */
[----:B------:R-:W-:Y:S01]  /*89310*/  IMAD.WIDE R6, R3, 0x4, R220 ;  /* 0x0000000403067825 */ /* 0x000fe200078e02dc */
[----:B------:R-:W-:-:S03]  /*89320*/  ISETP.LT.AND P6, PT, R250, c[0x0][0x178], !P6 ;  /* 0x00005e00fa007a0c */ /* 0x000fc600077c1270 */
[C---:B-1----:R-:W-:Y:S01]  /*89330*/  IMAD.WIDE R8, R3.reuse, 0x4, R176 ;  /* 0x0000000403087825 */ /* 0x042fe200078e02b0 */
[----:B------:R-:W-:-:S03]  /*89340*/  IADD3 R3, R3, c[0x0][0x198], RZ ;  /* 0x0000660003037a10 */ /* 0x000fc60007ffe0ff */
[----:B------:R-:W-:-:S04]  /*89350*/  IMAD.WIDE R4, R15, 0x4, R176 ;  /* 0x000000040f047825 */ /* 0x000fc800078e02b0 */
[----:B------:R-:W-:Y:S01]  /*89360*/  IMAD.WIDE R10, R3, 0x4, R220 ;  /* 0x00000004030a7825 */ /* 0x000fe200078e02dc */
[----:B------:R1:W-:Y:S01]  /*89370*/  @P4 STG.E [R4.64], R161 ;  /* 0x000000a104004986 */ /* 0x0003e2000c101904 */
[----:B---3--:R-:W-:Y:S02]  /*89380*/  ISETP.GE.AND P0, PT, R17, c[0x0][0x17c], PT ;  /* 0x00005f0011007a0c */ /* 0x008fe40003f06270 */
[----:B----4-:R-:W-:Y:S01]  /*89390*/  IMAD.WIDE R12, R3, 0x4, R176 ;  /* 0x00000004030c7825 */ /* 0x010fe200078e02b0 */
[----:B------:R3:W-:Y:S04]  /*893a0*/  @P3 STG.E [R6.64], R124 ;  /* 0x0000007c06003986 */ /* 0x0007e8000c101904 */
[----:B------:R4:W-:Y:S04]  /*893b0*/  @P2 STG.E [R8.64], R156 ;  /* 0x0000009c08002986 */ /* 0x0009e8000c101904 */
[----:B------:R1:W-:Y:S01]  /*893c0*/  @P1 STG.E [R10.64], R125 ;  /* 0x0000007d0a001986 */ /* 0x0003e2000c101904 */
[----:B------:R-:W-:-:S02]  /*893d0*/  ISETP.LT.AND P1, PT, R251, c[0x0][0x178], !P0 ;  /* 0x00005e00fb007a0c */ /* 0x000fc40004721270 */
[----:B------:R-:W-:Y:S01]  /*893e0*/  ISETP.GE.AND P4, PT, R16, c[0x0][0x17c], PT ;  /* 0x00005f0010007a0c */ /* 0x000fe20003f86270 */
[----:B------:R-:W4:Y:S04]  /*893f0*/  LDL.LU R17, [R1+0x1ff0] ;  /* 0x001ff00001117983 */ /* 0x000f280000300800 */
[----:B------:R1:W-:Y:S01]  /*89400*/  @P6 STG.E [R12.64], R157 ;  /* 0x0000009d0c006986 */ /* 0x0003e2000c101904 */
[----:B------:R-:W-:Y:S02]  /*89410*/  ISETP.LT.AND P6, PT, R250, c[0x0][0x178], !P0 ;  /* 0x00005e00fa007a0c */ /* 0x000fe400047c1270 */
[----:B------:R-:W-:Y:S01]  /*89420*/  ISETP.GE.AND P3, PT, R14, c[0x0][0x17c], PT ;  /* 0x00005f000e007a0c */ /* 0x000fe20003f66270 */
[----:B------:R-:W4:Y:S04]  /*89430*/  LDL.LU R16, [R1+0x1fec] ;  /* 0x001fec0001107983 */ /* 0x000f280000300800 */
[----:B------:R-:W4:Y:S01]  /*89440*/  LDL.LU R14, [R1+0x1fd4] ;  /* 0x001fd400010e7983 */ /* 0x000f220000300800 */
[----:B--2---:R-:W-:-:S03]  /*89450*/  ISETP.GE.AND P0, PT, R0, c[0x0][0x17c], PT ;  /* 0x00005f0000007a0c */ /* 0x004fc60003f06270 */
[----:B------:R-:W2:Y:S01]  /*89460*/  LDL.LU R0, [R1+0x1fd0] ;  /* 0x001fd00001007983 */ /* 0x000ea20000300800 */
[----:B------:R-:W-:Y:S02]  /*89470*/  ISETP.LT.AND P2, PT, R251, c[0x0][0x178], !P5 ;  /* 0x00005e00fb007a0c */ /* 0x000fe40006f41270 */
[----:B------:R-:W-:Y:S02]  /*89480*/  ISETP.LT.AND P5, PT, R250, c[0x0][0x178], !P5 ;  /* 0x00005e00fa007a0c */ /* 0x000fe40006fa1270 */
[----:B------:R-:W-:-:S04]  /*89490*/  IADD3 R3, R3, c[0x0][0x198], RZ ;  /* 0x0000660003037a10 */ /* 0x000fc80007ffe0ff */
[C---:B------:R-:W-:Y:S01]  /*894a0*/  IADD3 R15, R3.reuse, c[0x0][0x198], RZ ;  /* 0x00006600030f7a10 */ /* 0x040fe20007ffe0ff */
[----:B-1----:R-:W-:-:S04]  /*894b0*/  IMAD.WIDE R4, R3, 0x4, R220 ;  /* 0x0000000403047825 */ /* 0x002fc800078e02dc */
[----:B---3--:R-:W-:Y:S01]  /*894c0*/  IMAD.WIDE R6, R3, 0x4, R176 ;  /* 0x0000000403067825 */ /* 0x008fe200078e02b0 */
[----:B------:R1:W-:Y:S03]  /*894d0*/  @P2 STG.E [R4.64], R120 ;  /* 0x0000007804002986 */ /* 0x0003e6000c101904 */
[C---:B----4-:R-:W-:Y:S01]  /*894e0*/  IMAD.WIDE R8, R15.reuse, 0x4, R220 ;  /* 0x000000040f087825 */ /* 0x050fe200078e02dc */
[----:B------:R3:W-:Y:S03]  /*894f0*/  @P5 STG.E [R6.64], R152 ;  /* 0x0000009806005986 */ /* 0x0007e6000c101904 */
[----:B------:R-:W-:Y:S01]  /*89500*/  IMAD.WIDE R10, R15, 0x4, R176 ;  /* 0x000000040f0a7825 */ /* 0x000fe200078e02b0 */
[----:B------:R-:W-:Y:S01]  /*89510*/  ISETP.LT.AND P2, PT, R251, c[0x0][0x178], !P4 ;  /* 0x00005e00fb007a0c */ /* 0x000fe20006741270 */
[----:B------:R4:W-:Y:S01]  /*89520*/  @P1 STG.E [R8.64], R121 ;  /* 0x0000007908001986 */ /* 0x0009e2000c101904 */
[----:B------:R-:W-:-:S02]  /*89530*/  IADD3 R15, R15, c[0x0][0x198], RZ ;  /* 0x000066000f0f7a10 */ /* 0x000fc40007ffe0ff */
[C---:B------:R-:W-:Y:S01]  /*89540*/  ISETP.LT.AND P4, PT, R250.reuse, c[0x0][0x178], !P4 ;  /* 0x00005e00fa007a0c */ /* 0x040fe20006781270 */
[----:B------:R2:W-:Y:S01]  /*89550*/  @P6 STG.E [R10.64], R153 ;  /* 0x000000990a006986 */ /* 0x0005e2000c101904 */
[----:B------:R-:W-:Y:S02]  /*89560*/  ISETP.LT.AND P6, PT, R251, c[0x0][0x178], !P3 ;  /* 0x00005e00fb007a0c */ /* 0x000fe40005fc1270 */
[----:B------:R-:W-:Y:S02]  /*89570*/  ISETP.LT.AND P3, PT, R250, c[0x0][0x178], !P3 ;  /* 0x00005e00fa007a0c */ /* 0x000fe40005f61270 */
[C---:B------:R-:W-:Y:S01]  /*89580*/  IADD3 R3, R15.reuse, c[0x0][0x198], RZ ;  /* 0x000066000f037a10 */ /* 0x040fe20007ffe0ff */
[----:B------:R-:W-:-:S04]  /*89590*/  IMAD.WIDE R12, R15, 0x4, R220 ;  /* 0x000000040f0c7825 */ /* 0x000fc800078e02dc */
[----:B-1----:R-:W-:Y:S01]  /*895a0*/  IMAD.WIDE R4, R15, 0x4, R176 ;  /* 0x000000040f047825 */ /* 0x002fe200078e02b0 */
[----:B------:R1:W-:Y:S03]  /*895b0*/  @P2 STG.E [R12.64], R116 ;  /* 0x000000740c002986 */ /* 0x0003e6000c101904 */
[C---:B---3--:R-:W-:Y:S01]  /*895c0*/  IMAD.WIDE R6, R3.reuse, 0x4, R220 ;  /* 0x0000000403067825 */ /* 0x048fe200078e02dc */
[----:B------:R3:W-:Y:S03]  /*895d0*/  @P4 STG.E [R4.64], R148 ;  /* 0x0000009404004986 */ /* 0x0007e6000c101904 */
[----:B----4-:R-:W-:Y:S01]  /*895e0*/  IMAD.WIDE R8, R3, 0x4, R176 ;  /* 0x0000000403087825 */ /* 0x010fe200078e02b0 */
[----:B------:R-:W-:Y:S04]  /*895f0*/  @P6 STG.E [R6.64], R117 ;  /* 0x0000007506006986 */ /* 0x000fe8000c101904 */
[----:B------:R4:W-:Y:S01]  /*89600*/  @P3 STG.E [R8.64], R149 ;  /* 0x0000009508003986 */ /* 0x0009e2000c101904 */
[----:B------:R-:W-:-:S03]  /*89610*/  ISETP.GE.AND P5, PT, R17, c[0x0][0x17c], PT ;  /* 0x00005f0011007a0c */ /* 0x000fc60003fa6270 */
[----:B------:R-:W4:Y:S01]  /*89620*/  LDL.LU R17, [R1+0x1fcc] ;  /* 0x001fcc0001117983 */ /* 0x000f220000300800 */
[----:B------:R-:W-:-:S03]  /*89630*/  ISETP.GE.AND P1, PT, R16, c[0x0][0x17c], PT ;  /* 0x00005f0010007a0c */ /* 0x000fc60003f26270 */
[----:B------:R-:W4:Y:S01]  /*89640*/  LDL.LU R16, [R1+0x1fc8] ;  /* 0x001fc80001107983 */ /* 0x000f220000300800 */
[----:B------:R-:W-:-:S03]  /*89650*/  ISETP.GE.AND P4, PT, R14, c[0x0][0x17c], PT ;  /* 0x00005f000e007a0c */ /* 0x000fc60003f86270 */
[----:B------:R-:W4:Y:S01]  /*89660*/  LDL.LU R14, [R1+0x1fc4] ;  /* 0x001fc400010e7983 */ /* 0x000f220000300800 */
[----:B--2---:R-:W-:-:S03]  /*89670*/  ISETP.GE.AND P3, PT, R0, c[0x0][0x17c], PT ;  /* 0x00005f0000007a0c */ /* 0x004fc60003f66270 */
[----:B------:R-:W2:Y:S01]  /*89680*/  LDL.LU R0, [R1+0x1fac] ;  /* 0x001fac0001007983 */ /* 0x000ea20000300800 */
[----:B------:R-:W-:Y:S02]  /*89690*/  IADD3 R3, R3, c[0x0][0x198], RZ ;  /* 0x0000660003037a10 */ /* 0x000fe40007ffe0ff */
[C---:B------:R-:W-:Y:S02]  /*896a0*/  ISETP.LT.AND P2, PT, R251.reuse, c[0x0][0x178], !P0 ;  /* 0x00005e00fb007a0c */ /* 0x040fe40004741270 */
[----:B------:R-:W-:Y:S02]  /*896b0*/  ISETP.LT.AND P0, PT, R250, c[0x0][0x178], !P0 ;  /* 0x00005e00fa007a0c */ /* 0x000fe40004701270 */
[----:B------:R-:W-:Y:S01]  /*896c0*/  ISETP.LT.AND P6, PT, R251, c[0x0][0x178], !P5 ;  /* 0x00005e00fb007a0c */ /* 0x000fe20006fc1270 */
[----:B------:R-:W-:-:S04]  /*896d0*/  IMAD.WIDE R10, R3, 0x4, R220 ;  /* 0x00000004030a7825 */ /* 0x000fc800078e02dc */
[C---:B-1----:R-:W-:Y:S01]  /*896e0*/  IMAD.WIDE R12, R3.reuse, 0x4, R176 ;  /* 0x00000004030c7825 */ /* 0x042fe200078e02b0 */
[----:B------:R-:W-:Y:S02]  /*896f0*/  IADD3 R3, R3, c[0x0][0x198], RZ ;  /* 0x0000660003037a10 */ /* 0x000fe40007ffe0ff */
[----:B------:R-:W-:-:S03]  /*89700*/  ISETP.LT.AND P5, PT, R250, c[0x0][0x178], !P5 ;  /* 0x00005e00fa007a0c */ /* 0x000fc60006fa1270 */
[C---:B---3--:R-:W-:Y:S01]  /*89710*/  IMAD.WIDE R4, R3.reuse, 0x4, R220 ;  /* 0x0000000403047825 */ /* 0x048fe200078e02dc */
[----:B------:R1:W-:Y:S01]  /*89720*/  @P2 STG.E [R10.64], R112 ;  /* 0x000000700a002986 */ /* 0x0003e2000c101904 */
[----:B------:R-:W-:Y:S02]  /*89730*/  IADD3 R15, R3, c[0x0][0x198], RZ ;  /* 0x00006600030f7a10 */ /* 0x000fe40007ffe0ff */
[----:B------:R-:W-:Y:S01]  /*89740*/  ISETP.LT.AND P2, PT, R251, c[0x0][0x178], !P1 ;  /* 0x00005e00fb007a0c */ /* 0x000fe20004f41270 */
[----:B------:R3:W-:Y:S01]  /*89750*/  @P0 STG.E [R12.64], R144 ;  /* 0x000000900c000986 */ /* 0x0007e2000c101904 */
[----:B------:R-:W-:-:S03]  /*89760*/  ISETP.LT.AND P1, PT, R250, c[0x0][0x178], !P1 ;  /* 0x00005e00fa007a0c */ /* 0x000fc60004f21270 */
[----:B------:R3:W-:Y:S01]  /*89770*/  @P6 STG.E [R4.64], R113 ;  /* 0x0000007104006986 */ /* 0x0007e2000c101904 */
[----:B------:R-:W-:Y:S01]  /*89780*/  ISETP.LT.AND P6, PT, R251, c[0x0][0x178], !P4 ;  /* 0x00005e00fb007a0c */ /* 0x000fe200067c1270 */
[----:B----4-:R-:W-:Y:S01]  /*89790*/  IMAD.WIDE R8, R15, 0x4, R220 ;  /* 0x000000040f087825 */ /* 0x010fe200078e02dc */
[----:B------:R-:W-:-:S03]  /*897a0*/  ISETP.LT.AND P4, PT, R250, c[0x0][0x178], !P4 ;  /* 0x00005e00fa007a0c */ /* 0x000fc60006781270 */
[C---:B-1----:R-:W-:Y:S01]  /*897b0*/  IMAD.WIDE R10, R15.reuse, 0x4, R176 ;  /* 0x000000040f0a7825 */ /* 0x042fe200078e02b0 */
[----:B------:R-:W-:-:S03]  /*897c0*/  IADD3 R15, R15, c[0x0][0x198], RZ ;  /* 0x000066000f0f7a10 */ /* 0x000fc60007ffe0ff */
[----:B------:R-:W-:-:S04]  /*897d0*/  IMAD.WIDE R6, R3, 0x4, R176 ;  /* 0x0000000403067825 */ /* 0x000fc800078e02b0 */
[C---:B---3--:R-:W-:Y:S01]  /*897e0*/  IMAD.WIDE R12, R15.reuse, 0x4, R220 ;  /* 0x000000040f0c7825 */ /* 0x048fe200078e02dc */
[----:B------:R1:W-:Y:S03]  /*897f0*/  @P5 STG.E [R6.64], R145 ;  /* 0x0000009106005986 */ /* 0x0003e6000c101904 */
[----:B------:R-:W-:Y:S01]  /*89800*/  IMAD.WIDE R4, R15, 0x4, R176 ;  /* 0x000000040f047825 */ /* 0x000fe200078e02b0 */
[----:B------:R3:W-:Y:S04]  /*89810*/  @P2 STG.E [R8.64], R142 ;  /* 0x0000008e08002986 */ /* 0x0007e8000c101904 */
[----:B------:R4:W-:Y:S04]  /*89820*/  @P1 STG.E [R10.64], R174 ;  /* 0x000000ae0a001986 */ /* 0x0009e8000c101904 */
[----:B------:R1:W-:Y:S01]  /*89830*/  @P6 STG.E [R12.64], R143 ;  /* 0x0000008f0c006986 */ /* 0x0003e2000c101904 */
[----:B------:R-:W-:-:S03]  /*89840*/  ISETP.GE.AND P0, PT, R17, c[0x0][0x17c], PT ;  /* 0x00005f0011007a0c */ /* 0x000fc60003f06270 */
[----:B------:R1:W-:Y:S04]  /*89850*/  @P4 STG.E [R4.64], R175 ;  /* 0x000000af04004986 */ /* 0x0003e8000c101904 */
[----:B------:R-:W4:Y:S01]  /*89860*/  LDL.LU R17, [R1+0x1fa8] ;  /* 0x001fa80001117983 */ /* 0x000f220000300800 */
[----:B------:R-:W-:-:S03]  /*89870*/  ISETP.GE.AND P5, PT, R16, c[0x0][0x17c], PT ;  /* 0x00005f0010007a0c */ /* 0x000fc60003fa6270 */
[----:B------:R-:W4:Y:S01]  /*89880*/  LDL.LU R16, [R1+0x1fa4] ;  /* 0x001fa40001107983 */ /* 0x000f220000300800 */
[----:B------:R-:W-:-:S03]  /*89890*/  ISETP.GE.AND P1, PT, R14, c[0x0][0x17c], PT ;  /* 0x00005f000e007a0c */ /* 0x000fc60003f26270 */
[----:B------:R-:W4:Y:S01]  /*898a0*/  LDL.LU R14, [R1+0x1fa0] ;  /* 0x001fa000010e7983 */ /* 0x000f220000300800 */
[----:B--2---:R-:W-:-:S03]  /*898b0*/  ISETP.GE.AND P4, PT, R0, c[0x0][0x17c], PT ;  /* 0x00005f0000007a0c */ /* 0x004fc60003f86270 */
[----:B------:R-:W2:Y:S01]  /*898c0*/  LDL.LU R0, [R1+0x1f9c] ;  /* 0x001f9c0001007983 */ /* 0x000ea20000300800 */
[----:B------:R-:W-:Y:S02]  /*898d0*/  ISETP.LT.AND P2, PT, R251, c[0x0][0x178], !P3 ;  /* 0x00005e00fb007a0c */ /* 0x000fe40005f41270 */
[----:B------:R-:W-:Y:S01]  /*898e0*/  IADD3 R3, R15, c[0x0][0x198], RZ ;  /* 0x000066000f037a10 */ /* 0x000fe20007ffe0ff */
[----:B------:R-:W2:Y:S01]  /*898f0*/  LDL.LU R18, [R1+0x1f8c] ;  /* 0x001f8c0001127983 */ /* 0x000ea20000300800 */
[----:B------:R-:W-:Y:S02]  /*89900*/  ISETP.LT.AND P3, PT, R250, c[0x0][0x178], !P3 ;  /* 0x00005e00fa007a0c */ /* 0x000fe40005f61270 */
[----:B------:R-:W-:Y:S01]  /*89910*/  ISETP.LT.AND P6, PT, R251, c[0x0][0x178], !P0 ;  /* 0x00005e00fb007a0c */ /* 0x000fe200047c1270 */
[----:B-1----:R-:W-:-:S04]  /*89920*/  IMAD.WIDE R6, R3, 0x4, R220 ;  /* 0x0000000403067825 */ /* 0x002fc800078e02dc */
[C---:B---3--:R-:W-:Y:S01]  /*89930*/  IMAD.WIDE R8, R3.reuse, 0x4, R176 ;  /* 0x0000000403087825 */ /* 0x048fe200078e02b0 */
[----:B------:R-:W-:Y:S01]  /*89940*/  IADD3 R3, R3, c[0x0][0x198], RZ ;  /* 0x0000660003037a10 */ /* 0x000fe20007ffe0ff */
[----:B------:R1:W-:Y:S01]  /*89950*/  @P2 STG.E [R6.64], R138 ;  /* 0x0000008a06002986 */ /* 0x0003e2000c101904 */
[----:B------:R-:W-:-:S03]  /*89960*/  ISETP.LT.AND P0, PT, R250, c[0x0][0x178], !P0 ;  /* 0x00005e00fa007a0c */ /* 0x000fc60004701270 */
[----:B----4-:R-:W-:Y:S01]  /*89970*/  IMAD.WIDE R10, R3, 0x4, R220 ;  /* 0x00000004030a7825 */ /* 0x010fe200078e02dc */
[----:B------:R3:W-:Y:S01]  /*89980*/  @P3 STG.E [R8.64], R170 ;  /* 0x000000aa08003986 */ /* 0x0007e2000c101904 */
[----:B------:R-:W-:Y:S02]  /*89990*/  ISETP.LT.AND P3, PT, R251, c[0x0][0x178], !P5 ;  /* 0x00005e00fb007a0c */ /* 0x000fe40006f61270 */
[C---:B------:R-:W-:Y:S01]  /*899a0*/  IMAD.WIDE R12, R3.reuse, 0x4, R176 ;  /* 0x00000004030c7825 */ /* 0x040fe200078e02b0 */
[C---:B------:R-:W-:Y:S01]  /*899b0*/  ISETP.LT.AND P5, PT, R250.reuse, c[0x0][0x178], !P5 ;  /* 0x00005e00fa007a0c */ /* 0x040fe20006fa1270 */
[----:B------:R4:W-:Y:S01]  /*899c0*/  @P6 STG.E [R10.64], R139 ;  /* 0x0000008b0a006986 */ /* 0x0009e2000c101904 */
[----:B------:R-:W-:Y:S02]  /*899d0*/  IADD3 R3, R3, c[0x0][0x198], RZ ;  /* 0x0000660003037a10 */ /* 0x000fe40007ffe0ff */
[----:B------:R-:W-:Y:S02]  /*899e0*/  ISETP.LT.AND P6, PT, R251, c[0x0][0x178], !P1 ;  /* 0x00005e00fb007a0c */ /* 0x000fe40004fc1270 */
[----:B------:R-:W-:-:S02]  /*899f0*/  ISETP.LT.AND P1, PT, R250, c[0x0][0x178], !P1 ;  /* 0x00005e00fa007a0c */ /* 0x000fc40004f21270 */
[C---:B------:R-:W-:Y:S01]  /*89a00*/  IADD3 R15, R3.reuse, c[0x0][0x198], RZ ;  /* 0x00006600030f7a10 */ /* 0x040fe20007ffe0ff */
[C---:B------:R-:W-:Y:S01]  /*89a10*/  IMAD.WIDE R4, R3.reuse, 0x4, R220 ;  /* 0x0000000403047825 */ /* 0x040fe200078e02dc */
[----:B------:R2:W-:Y:S03]  /*89a20*/  @P0 STG.E [R12.64], R171 ;  /* 0x000000ab0c000986 */ /* 0x0005e6000c101904 */
[----:B-1----:R-:W-:Y:S01]  /*89a30*/  IMAD.WIDE R6, R3, 0x4, R176 ;  /* 0x0000000403067825 */ /* 0x002fe200078e02b0 */
[----:B------:R-:W-:Y:S03]  /*89a40*/  @P3 STG.E [R4.64], R134 ;  /* 0x0000008604003986 */ /* 0x000fe6000c101904 */
[C---:B---3--:R-:W-:Y:S01]  /*89a50*/  IMAD.WIDE R8, R15.reuse, 0x4, R220 ;  /* 0x000000040f087825 */ /* 0x048fe200078e02dc */
[----:B------:R1:W-:Y:S03]  /*89a60*/  @P5 STG.E [R6.64], R166 ;  /* 0x000000a606005986 */ /* 0x0003e6000c101904 */
[----:B----4-:R-:W-:Y:S01]  /*89a70*/  IMAD.WIDE R10, R15, 0x4, R176 ;  /* 0x000000040f0a7825 */ /* 0x010fe200078e02b0 */
[----:B------:R3:W-:Y:S04]  /*89a80*/  @P6 STG.E [R8.64], R135 ;  /* 0x0000008708006986 */ /* 0x0007e8000c101904 */
        /* <DEDUP_REMOVED lines=10> */
[----:B------:R-:W-:Y:S02]  /*89b30*/  IADD3 R15, R15, c[0x0][0x198], RZ ;  /* 0x000066000f0f7a10 */ /* 0x000fe40007ffe0ff */
[----:B------:R-:W-:-:S03]  /*89b40*/  ISETP.LT.AND P4, PT, R250, c[0x0][0x178], !P4 ;  /* 0x00005e00fa007a0c */ /* 0x000fc60006781270 */
[C-C-:B------:R-:W-:Y:S01]  /*89b50*/  IMAD.WIDE R12, R15.reuse, 0x4, R220.reuse ;  /* 0x000000040f0c7825 */ /* 0x140fe200078e02dc */
[----:B------:R-:W-:Y:S02]  /*89b60*/  IADD3 R3, R15, c[0x0][0x198], RZ ;  /* 0x000066000f037a10 */ /* 0x000fe40007ffe0ff */
[C---:B------:R-:W-:Y:S02]  /*89b70*/  ISETP.LT.AND P6, PT, R251.reuse, c[0x0][0x178], !P2 ;  /* 0x00005e00fb007a0c */ /* 0x040fe400057c1270 */
[C---:B------:R-:W-:Y:S01]  /*89b80*/  ISETP.LT.AND P2, PT, R250.reuse, c[0x0][0x178], !P2 ;  /* 0x00005e00fa007a0c */ /* 0x040fe20005741270 */
[----:B------:R4:W-:Y:S01]  /*89b90*/  @P3 STG.E [R12.64], R130 ;  /* 0x000000820c003986 */ /* 0x0009e2000c101904 */
[----:B------:R-:W-:Y:S01]  /*89ba0*/  ISETP.LT.AND P3, PT, R251, c[0x0][0x178], !P0 ;  /* 0x00005e00fb007a0c */ /* 0x000fe20004761270 */
[----:B-1----:R-:W-:Y:S01]  /*89bb0*/  IMAD.WIDE R6, R3, 0x4, R220 ;  /* 0x0000000403067825 */ /* 0x002fe200078e02dc */
[----:B------:R-:W-:-:S03]  /*89bc0*/  ISETP.LT.AND P0, PT, R250, c[0x0][0x178], !P0 ;  /* 0x00005e00fa007a0c */ /* 0x000fc60004701270 */
[C---:B---3--:R-:W-:Y:S01]  /*89bd0*/  IMAD.WIDE R8, R3.reuse, 0x4, R176 ;  /* 0x0000000403087825 */ /* 0x048fe200078e02b0 */
[----:B------:R-:W-:-:S03]  /*89be0*/  IADD3 R3, R3, c[0x0][0x198], RZ ;  /* 0x0000660003037a10 */ /* 0x000fc60007ffe0ff */
[----:B------:R-:W-:-:S04]  /*89bf0*/  IMAD.WIDE R4, R15, 0x4, R176 ;  /* 0x000000040f047825 */ /* 0x000fc800078e02b0 */
[C---:B----4-:R-:W-:Y:S01]  /*89c00*/  IMAD.WIDE R10, R3.reuse, 0x4, R220 ;  /* 0x00000004030a7825 */ /* 0x050fe200078e02dc */
[----:B------:R1:W-:Y:S03]  /*89c10*/  @P4 STG.E [R4.64], R162 ;  /* 0x000000a204004986 */ /* 0x0003e6000c101904 */
[----:B------:R-:W-:Y:S01]  /*89c20*/  IMAD.WIDE R12, R3, 0x4, R176 ;  /* 0x00000004030c7825 */ /* 0x000fe200078e02b0 */
[----:B------:R3:W-:Y:S01]  /*89c30*/  @P6 STG.E [R6.64], R131 ;  /* 0x0000008306006986 */ /* 0x0007e2000c101904 */
[----:B------:R-:W-:-:S03]  /*89c40*/  ISETP.LT.AND P6, PT, R251, c[0x0][0x178], !P5 ;  /* 0x00005e00fb007a0c */ /* 0x000fc60006fc1270 */
[----:B------:R4:W-:Y:S01]  /*89c50*/  @P2 STG.E [R8.64], R163 ;  /* 0x000000a308002986 */ /* 0x0009e2000c101904 */
[----:B------:R-:W-:Y:S02]  /*89c60*/  ISETP.LT.AND P5, PT, R250, c[0x0][0x178], !P5 ;  /* 0x00005e00fa007a0c */ /* 0x000fe40006fa1270 */
[----:B------:R-:W-:Y:S01]  /*89c70*/  IADD3 R3, R3, c[0x0][0x198], RZ ;  /* 0x0000660003037a10 */ /* 0x000fe20007ffe0ff */
[----:B------:R3:W-:Y:S01]  /*89c80*/  @P3 STG.E [R10.64], R126 ;  /* 0x0000007e0a003986 */ /* 0x0007e2000c101904 */
[----:B------:R-:W-:-:S03]  /*89c90*/  ISETP.GE.AND P4, PT, R18, c[0x0][0x17c], PT ;  /* 0x00005f0012007a0c */ /* 0x000fc60003f86270 */
[----:B------:R2:W-:Y:S01]  /*89ca0*/  @P0 STG.E [R12.64], R158 ;  /* 0x0000009e0c000986 */ /* 0x0005e2000c101904 */
[----:B------:R-:W-:Y:S02]  /*89cb0*/  ISETP.LT.AND P0, PT, R251, c[0x0][0x178], !P1 ;  /* 0x00005e00fb007a0c */ /* 0x000fe40004f01270 */
[C---:B------:R-:W-:Y:S01]  /*89cc0*/  IADD3 R15, R3.reuse, c[0x0][0x198], RZ ;  /* 0x00006600030f7a10 */ /* 0x040fe20007ffe0ff */
[----:B------:R-:W2:Y:S01]  /*89cd0*/  LDL.LU R18, [R1+0x1f64] ;  /* 0x001f640001127983 */ /* 0x000ea20000300800 */
[----:B-1----:R-:W-:-:S03]  /*89ce0*/  IMAD.WIDE R4, R3, 0x4, R220 ;  /* 0x0000000403047825 */ /* 0x002fc600078e02dc */
[----:B------:R-:W2:Y:S01]  /*89cf0*/  LDL.LU R21, [R1+0x1f58] ;  /* 0x001f580001157983 */ /* 0x000ea20000300800 */
[----:B---3--:R-:W-:-:S04]  /*89d00*/  IMAD.WIDE R6, R3, 0x4, R176 ;  /* 0x0000000403067825 */ /* 0x008fc800078e02b0 */
[C---:B----4-:R-:W-:Y:S01]  /*89d10*/  IMAD.WIDE R8, R15.reuse, 0x4, R220 ;  /* 0x000000040f087825 */ /* 0x050fe200078e02dc */
[----:B------:R-:W-:Y:S04]  /*89d20*/  @P6 STG.E [R4.64], R127 ;  /* 0x0000007f04006986 */ /* 0x000fe8000c101904 */
[----:B------:R-:W-:Y:S04]  /*89d30*/  @P5 STG.E [R6.64], R159 ;  /* 0x0000009f06005986 */ /* 0x000fe8000c101904 */
[----:B------:R1:W-:Y:S04]  /*89d40*/  @P0 STG.E [R8.64], R122 ;  /* 0x0000007a08000986 */ /* 0x0003e8000c101904 */
[----:B------:R-:W3:Y:S01]  /*89d50*/  LDL.LU R20, [R1+0x1f54] ;  /* 0x001f540001147983 */ /* 0x000ee20000300800 */
[----:B------:R-:W-:Y:S01]  /*89d60*/  ISETP.LT.AND P1, PT, R250, c[0x0][0x178], !P1 ;  /* 0x00005e00fa007a0c */ /* 0x000fe20004f21270 */
[----:B------:R-:W-:Y:S01]  /*89d70*/  IMAD.WIDE R10, R15, 0x4, R176 ;  /* 0x000000040f0a7825 */ /* 0x000fe200078e02b0 */
[----:B------:R-:W-:Y:S01]  /*89d80*/  ISETP.GE.AND P2, PT, R17, c[0x0][0x17c], PT ;  /* 0x00005f0011007a0c */ /* 0x000fe20003f46270 */
[----:B------:R-:W4:Y:S01]  /*89d90*/  LDS.128 R4, [R2] ;  /* 0x0000000002047984 */ /* 0x000f220000000c00 */
[----:B--2---:R-:W-:-:S03]  /*89da0*/  ISETP.GE.AND P0, PT, R0, c[0x0][0x17c], PT ;  /* 0x00005f0000007a0c */ /* 0x004fc60003f06270 */
[----:B------:R-:W2:Y:S01]  /*89db0*/  LDL.LU R0, [R1+0x1f50] ;  /* 0x001f500001007983 */ /* 0x000ea20000300800 */
[----:B------:R-:W-:Y:S02]  /*89dc0*/  ISETP.LT.AND P6, PT, R251, c[0x0][0x178], !P4 ;  /* 0x00005e00fb007a0c */ /* 0x000fe400067c1270 */
[----:B------:R-:W-:-:S03]  /*89dd0*/  IADD3 R3, R15, c[0x0][0x198], RZ ;  /* 0x000066000f037a10 */ /* 0x000fc60007ffe0ff */
[----:B------:R-:W-:Y:S01]  /*89de0*/  @P1 STG.E [R10.64], R154 ;  /* 0x0000009a0a001986 */ /* 0x000fe2000c101904 */
[C---:B------:R-:W-:Y:S02]  /*89df0*/  ISETP.LT.AND P4, PT, R250.reuse, c[0x0][0x178], !P4 ;  /* 0x00005e00fa007a0c */ /* 0x040fe40006781270 */
[----:B------:R-:W-:Y:S01]  /*89e00*/  ISETP.LT.AND P1, PT, R251, c[0x0][0x178], !P2 ;  /* 0x00005e00fb007a0c */ /* 0x000fe20005721270 */
[----:B------:R-:W3:Y:S01]  /*89e10*/  LDL.LU R26, [R1+0x1f4c] ;  /* 0x001f4c00011a7983 */ /* 0x000ee20000300800 */
[----:B------:R-:W-:Y:S02]  /*89e20*/  ISETP.LT.AND P2, PT, R250, c[0x0][0x178], !P2 ;  /* 0x00005e00fa007a0c */ /* 0x000fe40005741270 */
[C---:B------:R-:W-:Y:S01]  /*89e30*/  IADD3 R19, R3.reuse, c[0x0][0x198], RZ ;  /* 0x0000660003137a10 */ /* 0x040fe20007ffe0ff */
[C---:B------:R-:W-:Y:S01]  /*89e40*/  IMAD.WIDE R12, R3.reuse, 0x4, R220 ;  /* 0x00000004030c7825 */ /* 0x040fe200078e02dc */
[----:B------:R-:W-:Y:S01]  /*89e50*/  ISETP.GE.AND P5, PT, R14, c[0x0][0x17c], PT ;  /* 0x00005f000e007a0c */ /* 0x000fe20003fa6270 */
[----:B------:R-:W3:Y:S01]  /*89e60*/  LDL.LU R29, [R1+0x1f3c] ;  /* 0x001f3c00011d7983 */ /* 0x000ee20000300800 */
[----:B------:R-:W-:Y:S01]  /*89e70*/  ISETP.GE.AND P3, PT, R16, c[0x0][0x17c], PT ;  /* 0x00005f0010007a0c */ /* 0x000fe20003f66270 */
[----:B------:R-:W-:-:S04]  /*89e80*/  IMAD.WIDE R14, R3, 0x4, R176 ;  /* 0x00000004030e7825 */ /* 0x000fc800078e02b0 */
[C---:B-1----:R-:W-:Y:S01]  /*89e90*/  IMAD.WIDE R8, R19.reuse, 0x4, R220 ;  /* 0x0000000413087825 */ /* 0x042fe200078e02dc */
[----:B------:R1:W-:Y:S03]  /*89ea0*/  @P6 STG.E [R12.64], R123 ;  /* 0x0000007b0c006986 */ /* 0x0003e6000c101904 */
[C---:B------:R-:W-:Y:S01]  /*89eb0*/  IMAD.WIDE R16, R19.reuse, 0x4, R176 ;  /* 0x0000000413107825 */ /* 0x040fe200078e02b0 */
[----:B------:R4:W-:Y:S01]  /*89ec0*/  @P4 STG.E [R14.64], R155 ;  /* 0x0000009b0e004986 */ /* 0x0009e2000c101904 */
[----:B------:R-:W-:Y:S02]  /*89ed0*/  IADD3 R3, R19, c[0x0][0x198], RZ ;  /* 0x0000660013037a10 */ /* 0x000fe40007ffe0ff */
[----:B------:R-:W-:Y:S01]  /*89ee0*/  ISETP.LT.AND P6, PT, R251, c[0x0][0x178], !P3 ;  /* 0x00005e00fb007a0c */ /* 0x000fe20005fc1270 */
[----:B------:R-:W-:Y:S01]  /*89ef0*/  @P1 STG.E [R8.64], R118 ;  /* 0x0000007608001986 */ /* 0x000fe2000c101904 */
[----:B------:R-:W-:-:S03]  /*89f00*/  ISETP.LT.AND P3, PT, R250, c[0x0][0x178], !P3 ;  /* 0x00005e00fa007a0c */ /* 0x000fc60005f61270 */
[----:B------:R2:W-:Y:S01]  /*89f10*/  @P2 STG.E [R16.64], R150 ;  /* 0x0000009610002986 */ /* 0x0005e2000c101904 */
[----:B------:R-:W-:Y:S01]  /*89f20*/  ISETP.LT.AND P2, PT, R251, c[0x0][0x178], !P5 ;  /* 0x00005e00fb007a0c */ /* 0x000fe20006f41270 */
[C---:B-1----:R-:W-:Y:S02]  /*89f30*/  IMAD.WIDE R12, R3.reuse, 0x4, R220 ;  /* 0x00000004030c7825 */ /* 0x042fe400078e02dc */
[----:B------:R-:W3:Y:S01]  /*89f40*/  LDL.LU R28, [R1+0x1f38] ;  /* 0x001f3800011c7983 */ /* 0x000ee20000300800 */
[----:B------:R-:W-:Y:S01]  /*89f50*/  ISETP.GE.AND P4, PT, R18, c[0x0][0x17c], PT ;  /* 0x00005f0012007a0c */ /* 0x000fe20003f86270 */
[C---:B------:R-:W-:Y:S01]  /*89f60*/  IMAD.WIDE R18, R3.reuse, 0x4, R176 ;  /* 0x0000000403127825 */ /* 0x040fe200078e02b0 */
[----:B------:R-:W-:Y:S01]  /*89f70*/  IADD3 R3, R3, c[0x0][0x198], RZ ;  /* 0x0000660003037a10 */ /* 0x000fe20007ffe0ff */
[----:B------:R-:W-:Y:S04]  /*89f80*/  @P6 STG.E [R12.64], R119 ;  /* 0x000000770c006986 */ /* 0x000fe8000c101904 */
[----:B----4-:R-:W-:Y:S01]  /*89f90*/  IMAD.WIDE R14, R3, 0x4, R220 ;  /* 0x00000004030e7825 */ /* 0x010fe200078e02dc */
[----:B------:R1:W-:Y:S04]  /*89fa0*/  @P3 STG.E [R18.64], R151 ;  /* 0x0000009712003986 */ /* 0x0003e8000c101904 */
[----:B------:R-:W-:Y:S01]  /*89fb0*/  @P2 STG.E [R14.64], R114 ;  /* 0x000000720e002986 */ /* 0x000fe2000c101904 */
[----:B--2---:R-:W-:-:S03]  /*89fc0*/  ISETP.GE.AND P2, PT, R0, c[0x0][0x17c], PT ;  /* 0x00005f0000007a0c */ /* 0x004fc60003f46270 */
[----:B------:R-:W2:Y:S01]  /*89fd0*/  LDL.LU R0, [R1+0x1f34] ;  /* 0x001f340001007983 */ /* 0x000ea20000300800 */
[C---:B------:R-:W-:Y:S01]  /*89fe0*/  ISETP.LT.AND P5, PT, R250.reuse, c[0x0][0x178], !P5 ;  /* 0x00005e00fa007a0c */ /* 0x040fe20006fa1270 */
[----:B------:R-:W-:Y:S01]  /*89ff0*/  IMAD.WIDE R16, R3, 0x4, R176 ;  /* 0x0000000403107825 */ /* 0x000fe200078e02b0 */
[----:B------:R-:W-:Y:S01]  /*8a000*/  ISETP.LT.AND P6, PT, R251, c[0x0][0x178], !P0 ;  /* 0x00005e00fb007a0c */ /* 0x000fe200047c1270 */
[----:B------:R-:W4:Y:S01]  /*8a010*/  LDL.LU R32, [R1+0x1f28] ;  /* 0x001f280001207983 */ /* 0x000f220000300800 */
[----:B------:R-:W-:Y:S02]  /*8a020*/  IADD3 R23, R3, c[0x0][0x198], RZ ;  /* 0x0000660003177a10 */ /* 0x000fe40007ffe0ff */
[----:B------:R-:W-:Y:S01]  /*8a030*/  ISETP.LT.AND P0, PT, R250, c[0x0][0x178], !P0 ;  /* 0x00005e00fa007a0c */ /* 0x000fe20004701270 */
[----:B------:R-:W4:Y:S01]  /*8a040*/  LDL.LU R34, [R1+0x1f24] ;  /* 0x001f240001227983 */ /* 0x000f220000300800 */
[----:B------:R-:W-:-:S05]  /*8a050*/  IADD3 R3, R23, c[0x0][0x198], RZ ;  /* 0x0000660017037a10 */ /* 0x000fca0007ffe0ff */
[----:B------:R-:W-:Y:S01]  /*8a060*/  @P5 STG.E [R16.64], R146 ;  /* 0x0000009210005986 */ /* 0x000fe2000c101904 */
[----:B------:R-:W-:Y:S02]  /*8a070*/  ISETP.LT.AND P5, PT, R251, c[0x0][0x178], !P4 ;  /* 0x00005e00fb007a0c */ /* 0x000fe400067a1270 */
[----:B------:R-:W-:Y:S02]  /*8a080*/  ISETP.GE.AND P1, PT, R21, c[0x0][0x17c], PT ;  /* 0x00005f0015007a0c */ /* 0x000fe40003f26270 */
[----:B---3--:R-:W-:Y:S01]  /*8a090*/  ISETP.GE.AND P3, PT, R20, c[0x0][0x17c], PT ;  /* 0x00005f0014007a0c */ /* 0x008fe20003f66270 */
[----:B------:R-:W-:-:S04]  /*8a0a0*/  IMAD.WIDE R20, R23, 0x4, R220 ;  /* 0x0000000417147825 */ /* 0x000fc800078e02dc */
[----:B-1----:R-:W-:Y:S01]  /*8a0b0*/  IMAD.WIDE R18, R23, 0x4, R176 ;  /* 0x0000000417127825 */ /* 0x002fe200078e02b0 */
[----:B------:R-:W-:Y:S01]  /*8a0c0*/  ISETP.LT.AND P4, PT, R250, c[0x0][0x178], !P4 ;  /* 0x00005e00fa007a0c */ /* 0x000fe20006781270 */
[----:B------:R-:W3:Y:S02]  /*8a0d0*/  LDL.LU R37, [R1+0x1f14] ;  /* 0x001f140001257983 */ /* 0x000ee40000300800 */
[C---:B------:R-:W-:Y:S02]  /*8a0e0*/  IMAD.WIDE R22, R3.reuse, 0x4, R220 ;  /* 0x0000000403167825 */ /* 0x040fe400078e02dc */
[----:B------:R1:W-:Y:S02]  /*8a0f0*/  @P6 STG.E [R20.64], R115 ;  /* 0x0000007314006986 */ /* 0x0003e4000c101904 */
[C---:B------:R-:W-:Y:S01]  /*8a100*/  IMAD.WIDE R24, R3.reuse, 0x4, R176 ;  /* 0x0000000403187825 */ /* 0x040fe200078e02b0 */
[----:B------:R-:W-:Y:S01]  /*8a110*/  IADD3 R3, R3, c[0x0][0x198], RZ ;  /* 0x0000660003037a10 */ /* 0x000fe20007ffe0ff */
[----:B------:R-:W-:Y:S01]  /*8a120*/  @P0 STG.E [R18.64], R147 ;  /* 0x0000009312000986 */ /* 0x000fe2000c101904 */
[----:B------:R-:W-:-:S02]  /*8a130*/  ISETP.LT.AND P6, PT, R251, c[0x0][0x178], !P1 ;  /* 0x00005e00fb007a0c */ /* 0x000fc40004fc1270 */
[----:B------:R-:W-:Y:S01]  /*8a140*/  ISETP.LT.AND P1, PT, R250, c[0x0][0x178], !P1 ;  /* 0x00005e00fa007a0c */ /* 0x000fe20004f21270 */
[----:B------:R1:W-:Y:S01]  /*8a150*/  @P5 STG.E [R22.64], R180 ;  /* 0x000000b416005986 */ /* 0x0003e2000c101904 */
[----:B------:R-:W-:Y:S02]  /*8a160*/  ISETP.LT.AND P5, PT, R251, c[0x0][0x178], !P3 ;  /* 0x00005e00fb007a0c */ /* 0x000fe40005fa1270 */
[----:B------:R-:W-:Y:S01]  /*8a170*/  ISETP.GE.AND P0, PT, R26, c[0x0][0x17c], PT ;  /* 0x00005f001a007a0c */ /* 0x000fe20003f06270 */
[C---:B-1----:R-:W-:Y:S01]  /*8a180*/  IMAD.WIDE R20, R3.reuse, 0x4, R220 ;  /* 0x0000000403147825 */ /* 0x042fe200078e02dc */
[C---:B------:R-:W-:Y:S01]  /*8a190*/  LOP3.LUT R248, R2.reuse, 0x20, RZ, 0x3c, !PT ;  /* 0x0000002002f87812 */ /* 0x040fe200078e3cff */
[----:B------:R-:W-:Y:S02]  /*8a1a0*/  LDS.128 R16, [R252] ;  /* 0x00000000fc107984 */ /* 0x000fe40000000c00 */
[C---:B------:R-:W-:Y:S01]  /*8a1b0*/  IMAD.WIDE R26, R3.reuse, 0x4, R176 ;  /* 0x00000004031a7825 */ /* 0x040fe200078e02b0 */
[----:B------:R-:W-:Y:S01]  /*8a1c0*/  IADD3 R3, R3, c[0x0][0x198], RZ ;  /* 0x0000660003037a10 */ /* 0x000fe20007ffe0ff */
[----:B------:R1:W-:Y:S04]  /*8a1d0*/  @P4 STG.E [R24.64], R4 ;  /* 0x0000000418004986 */ /* 0x0003e8000c101904 */
[----:B------:R-:W-:Y:S01]  /*8a1e0*/  IMAD.WIDE R22, R3, 0x4, R220 ;  /* 0x0000000403167825 */ /* 0x000fe200078e02dc */
[----:B------:R-:W-:Y:S04]  /*8a1f0*/  @P6 STG.E [R20.64], R181 ;  /* 0x000000b514006986 */ /* 0x000fe8000c101904 */
[----:B------:R-:W-:Y:S04]  /*8a200*/  @P1 STG.E [R26.64], R5 ;  /* 0x000000051a001986 */ /* 0x000fe8000c101904 */
[----:B------:R-:W-:Y:S04]  /*8a210*/  @P5 STG.E [R22.64], R188 ;  /* 0x000000bc16005986 */ /* 0x000fe8000c101904 */
[----:B------:R-:W2:Y:S01]  /*8a220*/  LDS.128 R8, [R248] ;  /* 0x00000000f8087984 */ /* 0x000ea20000000c00 */
[----:B------:R-:W-:-:S02]  /*8a230*/  LOP3.LUT R249, R2, 0x40, RZ, 0x3c, !PT ;  /* 0x0000004002f97812 */ /* 0x000fc400078e3cff */
[----:B------:R-:W-:Y:S01]  /*8a240*/  ISETP.LT.AND P3, PT, R250, c[0x0][0x178], !P3 ;  /* 0x00005e00fa007a0c */ /* 0x000fe20005f61270 */
[----:B-1----:R-:W-:Y:S01]  /*8a250*/  IMAD.WIDE R24, R3, 0x4, R176 ;  /* 0x0000000403187825 */ /* 0x002fe200078e02b0 */
[----:B------:R-:W-:Y:S01]  /*8a260*/  ISETP.LT.AND P6, PT, R251, c[0x0][0x178], !P2 ;  /* 0x00005e00fb007a0c */ /* 0x000fe200057c1270 */
[----:B------:R-:W1:Y:S01]  /*8a270*/  LDS.128 R12, [R249] ;  /* 0x00000000f90c7984 */ /* 0x000e620000000c00 */
[----:B------:R-:W-:Y:S02]  /*8a280*/  IADD3 R31, R3, c[0x0][0x198], RZ ;  /* 0x00006600031f7a10 */ /* 0x000fe40007ffe0ff */
[----:B------:R-:W-:Y:S01]  /*8a290*/  ISETP.GE.AND P4, PT, R29, c[0x0][0x17c], PT ;  /* 0x00005f001d007a0c */ /* 0x000fe20003f86270 */
[----:B------:R-:W1:Y:S01]  /*8a2a0*/  LDS.128 R20, [R2+0x800] ;  /* 0x0008000002147984 */ /* 0x000e620000000c00 */
[----:B--2---:R-:W-:-:S03]  /*8a2b0*/  ISETP.GE.AND P5, PT, R0, c[0x0][0x17c], PT ;  /* 0x00005f0000007a0c */ /* 0x004fc60003fa6270 */
[----:B------:R-:W2:Y:S01]  /*8a2c0*/  LDL.LU R0, [R1+0x1f10] ;  /* 0x001f100001007983 */ /* 0x000ea20000300800 */
[----:B------:R-:W-:-:S03]  /*8a2d0*/  ISETP.LT.AND P2, PT, R250, c[0x0][0x178], !P2 ;  /* 0x00005e00fa007a0c */ /* 0x000fc60005741270 */
[----:B------:R-:W-:Y:S01]  /*8a2e0*/  @P3 STG.E [R24.64], R8 ;  /* 0x0000000818003986 */ /* 0x000fe2000c101904 */
[----:B------:R-:W-:Y:S02]  /*8a2f0*/  ISETP.LT.AND P3, PT, R251, c[0x0][0x178], !P0 ;  /* 0x00005e00fb007a0c */ /* 0x000fe40004761270 */
[C---:B------:R-:W-:Y:S02]  /*8a300*/  IADD3 R3, R31.reuse, c[0x0][0x198], RZ ;  /* 0x000066001f037a10 */ /* 0x040fe40007ffe0ff */
[----:B------:R-:W-:Y:S01]  /*8a310*/  ISETP.GE.AND P1, PT, R28, c[0x0][0x17c], PT ;  /* 0x00005f001c007a0c */ /* 0x000fe20003f26270 */
[----:B------:R-:W-:-:S04]  /*8a320*/  IMAD.WIDE R28, R31, 0x4, R220 ;  /* 0x000000041f1c7825 */ /* 0x000fc800078e02dc */
[----:B------:R-:W-:Y:S01]  /*8a330*/  IMAD.WIDE R4, R31, 0x4, R176 ;  /* 0x000000041f047825 */ /* 0x000fe200078e02b0 */
[C---:B------:R-:W-:Y:S01]  /*8a340*/  ISETP.LT.AND P0, PT, R250.reuse, c[0x0][0x178], !P0 ;  /* 0x00005e00fa007a0c */ /* 0x040fe20004701270 */
[----:B------:R-:W3:Y:S02]  /*8a350*/  LDL.LU R36, [R1+0x1f0c] ;  /* 0x001f0c0001247983 */ /* 0x000ee40000300800 */
[----:B------:R-:W-:Y:S02]  /*8a360*/  IMAD.WIDE R26, R3, 0x4, R220 ;  /* 0x00000004031a7825 */ /* 0x000fe400078e02dc */
[----:B------:R1:W-:Y:S01]  /*8a370*/  @P6 STG.E [R28.64], R189 ;  /* 0x000000bd1c006986 */ /* 0x0003e2000c101904 */
[----:B------:R-:W-:Y:S01]  /*8a380*/  ISETP.LT.AND P6, PT, R251, c[0x0][0x178], !P4 ;  /* 0x00005e00fb007a0c */ /* 0x000fe200067c1270 */
[C---:B------:R-:W-:Y:S01]  /*8a390*/  IMAD.WIDE R30, R3.reuse, 0x4, R176 ;  /* 0x00000004031e7825 */ /* 0x040fe200078e02b0 */
[----:B------:R-:W-:Y:S01]  /*8a3a0*/  ISETP.LT.AND P4, PT, R250, c[0x0][0x178], !P4 ;  /* 0x00005e00fa007a0c */ /* 0x000fe20006781270 */
[----:B------:R4:W-:Y:S01]  /*8a3b0*/  @P2 STG.E [R4.64], R9 ;  /* 0x0000000904002986 */ /* 0x0009e2000c101904 */
[----:B------:R-:W-:-:S03]  /*8a3c0*/  IADD3 R3, R3, c[0x0][0x198], RZ ;  /* 0x0000660003037a10 */ /* 0x000fc60007ffe0ff */
[----:B------:R-:W-:Y:S01]  /*8a3d0*/  @P3 STG.E [R26.64], R196 ;  /* 0x000000c41a003986 */ /* 0x000fe2000c101904 */
[----:B------:R-:W-:Y:S02]  /*8a3e0*/  ISETP.LT.AND P3, PT, R251, c[0x0][0x178], !P1 ;  /* 0x00005e00fb007a0c */ /* 0x000fe40004f61270 */
[----:B------:R-:W-:Y:S02]  /*8a3f0*/  ISETP.LT.AND P1, PT, R250, c[0x0][0x178], !P1 ;  /* 0x00005e00fa007a0c */ /* 0x000fe40004f21270 */
[C---:B------:R-:W-:Y:S01]  /*8a400*/  IADD3 R35, R3.reuse, c[0x0][0x198], RZ ;  /* 0x0000660003237a10 */ /* 0x040fe20007ffe0ff */
[C---:B-1----:R-:W-:Y:S01]  /*8a410*/  IMAD.WIDE R28, R3.reuse, 0x4, R220 ;  /* 0x00000004031c7825 */ /* 0x042fe200078e02dc */
[----:B----4-:R-:W-:Y:S01]  /*8a420*/  ISETP.GE.AND P2, PT, R32, c[0x0][0x17c], PT ;  /* 0x00005f0020007a0c */ /* 0x010fe20003f46270 */
[----:B------:R-:W1:Y:S02]  /*8a430*/  LDS.128 R24, [R248+0x800] ;  /* 0x00080000f8187984 */ /* 0x000e640000000c00 */
[----:B------:R-:W-:-:S02]  /*8a440*/  IMAD.WIDE R32, R3, 0x4, R176 ;  /* 0x0000000403207825 */ /* 0x000fc400078e02b0 */
[----:B------:R-:W-:Y:S02]  /*8a450*/  @P0 STG.E [R30.64], R12 ;  /* 0x0000000c1e000986 */ /* 0x000fe4000c101904 */
[C---:B------:R-:W-:Y:S02]  /*8a460*/  IMAD.WIDE R2, R35.reuse, 0x4, R220 ;  /* 0x0000000423027825 */ /* 0x040fe400078e02dc */
[----:B------:R-:W-:Y:S02]  /*8a470*/  @P6 STG.E [R28.64], R197 ;  /* 0x000000c51c006986 */ /* 0x000fe4000c101904 */
[----:B------:R-:W-:Y:S01]  /*8a480*/  IMAD.WIDE R4, R35, 0x4, R176 ;  /* 0x0000000423047825 */ /* 0x000fe200078e02b0 */
[----:B------:R-:W-:Y:S01]  /*8a490*/  ISETP.GE.AND P0, PT, R34, c[0x0][0x17c], PT ;  /* 0x00005f0022007a0c */ /* 0x000fe20003f06270 */
[----:B------:R4:W-:Y:S04]  /*8a4a0*/  @P4 STG.E [R32.64], R13 ;  /* 0x0000000d20004986 */ /* 0x0009e8000c101904 */
[----:B------:R1:W-:Y:S04]  /*8a4b0*/  @P3 STG.E [R2.64], R204 ;  /* 0x000000cc02003986 */ /* 0x0003e8000c101904 */
[----:B------:R-:W3:Y:S04]  /*8a4c0*/  LDL.LU R34, [R1+0x1f00] ;  /* 0x001f000001227983 */ /* 0x000ee80000300800 */
[----:B------:R1:W-:Y:S04]  /*8a4d0*/  @P1 STG.E [R4.64], R16 ;  /* 0x0000001004001986 */ /* 0x0003e8000c101904 */
[----:B------:R-:W3:Y:S04]  /*8a4e0*/  LDL.LU R39, [R1+0x1ef4] ;  /* 0x001ef40001277983 */ /* 0x000ee80000300800 */
[----:B------:R-:W1:Y:S01]  /*8a4f0*/  LDS.128 R28, [R249+0x800] ;  /* 0x00080000f91c7984 */ /* 0x000e620000000c00 */
[----:B--2---:R-:W-:-:S03]  /*8a500*/  ISETP.GE.AND P1, PT, R0, c[0x0][0x17c], PT ;  /* 0x00005f0000007a0c */ /* 0x004fc60003f26270 */
[----:B------:R-:W2:Y:S01]  /*8a510*/  LDL.LU R0, [R1+0x1ef0] ;  /* 0x001ef00001007983 */ /* 0x000ea20000300800 */
[----:B------:R-:W-:Y:S02]  /*8a520*/  ISETP.LT.AND P6, PT, R251, c[0x0][0x178], !P5 ;  /* 0x00005e00fb007a0c */ /* 0x000fe40006fc1270 */
[----:B------:R-:W-:Y:S02]  /*8a530*/  IADD3 R35, R35, c[0x0][0x198], RZ ;  /* 0x0000660023237a10 */ /* 0x000fe40007ffe0ff */
[----:B------:R-:W-:Y:S02]  /*8a540*/  ISETP.LT.AND P5, PT, R250, c[0x0][0x178], !P5 ;  /* 0x00005e00fa007a0c */ /* 0x000fe40006fa1270 */
[----:B------:R-:W-:Y:S01]  /*8a550*/  ISETP.LT.AND P3, PT, R251, c[0x0][0x178], !P2 ;  /* 0x00005e00fb007a0c */ /* 0x000fe20005761270 */
[----:B------:R-:W-:-:S04]  /*8a560*/  IMAD.WIDE R8, R35, 0x4, R220 ;  /* 0x0000000423087825 */ /* 0x000fc800078e02dc */
[C---:B----4-:R-:W-:Y:S01]  /*8a570*/  IMAD.WIDE R12, R35.reuse, 0x4, R176 ;  /* 0x00000004230c7825 */ /* 0x050fe200078e02b0 */
[----:B------:R-:W-:Y:S01]  /*8a580*/  IADD3 R35, R35, c[0x0][0x198], RZ ;  /* 0x0000660023237a10 */ /* 0x000fe20007ffe0ff */
[----:B------:R-:W-:Y:S01]  /*8a590*/  @P6 STG.E [R8.64], R205 ;  /* 0x000000cd08006986 */ /* 0x000fe2000c101904 */
[----:B------:R-:W-:-:S03]  /*8a5a0*/  ISETP.LT.AND P2, PT, R250, c[0x0][0x178], !P2 ;  /* 0x00005e00fa007a0c */ /* 0x000fc60005741270 */
[----:B-1----:R-:W-:Y:S01]  /*8a5b0*/  IMAD.WIDE R2, R35, 0x4, R220 ;  /* 0x0000000423027825 */ /* 0x002fe200078e02dc */
[----:B---3--:R-:W-:Y:S01]  /*8a5c0*/  ISETP.GE.AND P4, PT, R37, c[0x0][0x17c], PT ;  /* 0x00005f0025007a0c */ /* 0x008fe20003f86270 */
[----:B------:R1:W-:Y:S01]  /*8a5d0*/  @P5 STG.E [R12.64], R17 ;  /* 0x000000110c005986 */ /* 0x0003e2000c101904 */
[----:B------:R-:W-:Y:S01]  /*8a5e0*/  ISETP.LT.AND P5, PT, R251, c[0x0][0x178], !P0 ;  /* 0x00005e00fb007a0c */ /* 0x000fe200047a1270 */
[C---:B------:R-:W-:Y:S01]  /*8a5f0*/  IMAD.WIDE R4, R35.reuse, 0x4, R176 ;  /* 0x0000000423047825 */ /* 0x040fe200078e02b0 */
[C---:B------:R-:W-:Y:S01]  /*8a600*/  ISETP.LT.AND P6, PT, R250.reuse, c[0x0][0x178], !P0 ;  /* 0x00005e00fa007a0c */ /* 0x040fe200047c1270 */
[----:B------:R3:W-:Y:S01]  /*8a610*/  @P3 STG.E [R2.64], R184 ;  /* 0x000000b802003986 */ /* 0x0007e2000c101904 */
[----:B------:R-:W-:Y:S02]  /*8a620*/  IADD3 R35, R35, c[0x0][0x198], RZ ;  /* 0x0000660023237a10 */ /* 0x000fe40007ffe0ff */
[----:B------:R-:W-:Y:S02]  /*8a630*/  ISETP.LT.AND P3, PT, R251, c[0x0][0x178], !P4 ;  /* 0x00005e00fb007a0c */ /* 0x000fe40006761270 */
[----:B------:R-:W-:-:S02]  /*8a640*/  ISETP.LT.AND P4, PT, R250, c[0x0][0x178], !P4 ;  /* 0x00005e00fa007a0c */ /* 0x000fc40006781270 */
[C---:B-1----:R-:W-:Y:S01]  /*8a650*/  IADD3 R17, R35.reuse, c[0x0][0x198], RZ ;  /* 0x0000660023117a10 */ /* 0x042fe20007ffe0ff */
[C---:B------:R-:W-:Y:S01]  /*8a660*/  IMAD.WIDE R8, R35.reuse, 0x4, R220 ;  /* 0x0000000423087825 */ /* 0x040fe200078e02dc */
[----:B------:R1:W-:Y:S03]  /*8a670*/  @P2 STG.E [R4.64], R20 ;  /* 0x0000001404002986 */ /* 0x0003e6000c101904 */
[----:B------:R-:W-:Y:S01]  /*8a680*/  IMAD.WIDE R12, R35, 0x4, R176 ;  /* 0x00000004230c7825 */ /* 0x000fe200078e02b0 */
[----:B------:R4:W-:Y:S03]  /*8a690*/  @P5 STG.E [R8.64], R185 ;  /* 0x000000b908005986 */ /* 0x0009e6000c101904 */
[C---:B---3--:R-:W-:Y:S01]  /*8a6a0*/  IMAD.WIDE R2, R17.reuse, 0x4, R220 ;  /* 0x0000000411027825 */ /* 0x048fe200078e02dc */
[----:B------:R-:W-:Y:S01]  /*8a6b0*/  ISETP.GE.AND P0, PT, R36, c[0x0][0x17c], PT ;  /* 0x00005f0024007a0c */ /* 0x000fe20003f06270 */
[----:B------:R3:W-:Y:S02]  /*8a6c0*/  @P6 STG.E [R12.64], R21 ;  /* 0x000000150c006986 */ /* 0x0007e4000c101904 */
[----:B-1----:R-:W-:-:S02]  /*8a6d0*/  IMAD.WIDE R4, R17, 0x4, R176 ;  /* 0x0000000411047825 */ /* 0x002fc400078e02b0 */
[----:B------:R-:W3:Y:S04]  /*8a6e0*/  LDL.LU R36, [R1+0x1ee8] ;  /* 0x001ee80001247983 */ /* 0x000ee80000300800 */
[----:B------:R1:W-:Y:S04]  /*8a6f0*/  @P3 STG.E [R2.64], R192 ;  /* 0x000000c002003986 */ /* 0x0003e8000c101904 */
        /* <DEDUP_REMOVED lines=9> */
[----:B----4-:R-:W-:-:S04]  /*8a790*/  IMAD.WIDE R8, R37, 0x4, R220 ;  /* 0x0000000425087825 */ /* 0x010fc800078e02dc */
[C---:B---3--:R-:W-:Y:S01]  /*8a7a0*/  IMAD.WIDE R12, R37.reuse, 0x4, R176 ;  /* 0x00000004250c7825 */ /* 0x048fe200078e02b0 */
[----:B------:R-:W-:Y:S02]  /*8a7b0*/  IADD3 R37, R37, c[0x0][0x198], RZ ;  /* 0x0000660025257a10 */ /* 0x000fe40007ffe0ff */
[----:B------:R-:W-:Y:S01]  /*8a7c0*/  ISETP.GE.AND P2, PT, R34, c[0x0][0x17c], PT ;  /* 0x00005f0022007a0c */ /* 0x000fe20003f46270 */
[----:B------:R3:W-:Y:S02]  /*8a7d0*/  @P5 STG.E [R8.64], R193 ;  /* 0x000000c108005986 */ /* 0x0007e4000c101904 */
[----:B------:R-:W-:Y:S01]  /*8a7e0*/  IMAD.WIDE R16, R37, 0x4, R220 ;  /* 0x0000000425107825 */ /* 0x000fe200078e02dc */
[----:B------:R-:W-:Y:S01]  /*8a7f0*/  ISETP.GE.AND P6, PT, R39, c[0x0][0x17c], PT ;  /* 0x00005f0027007a0c */ /* 0x000fe20003fc6270 */
[----:B------:R4:W-:Y:S01]  /*8a800*/  @P1 STG.E [R12.64], R25 ;  /* 0x000000190c001986 */ /* 0x0009e2000c101904 */
[----:B------:R-:W-:Y:S02]  /*8a810*/  ISETP.LT.AND P0, PT, R250, c[0x0][0x178], !P0 ;  /* 0x00005e00fa007a0c */ /* 0x000fe40004701270 */
[----:B------:R-:W-:Y:S01]  /*8a820*/  IADD3 R21, R37, c[0x0][0x198], RZ ;  /* 0x0000660025157a10 */ /* 0x000fe20007ffe0ff */
[----:B------:R2:W-:Y:S01]  /*8a830*/  @P3 STG.E [R16.64], R200 ;  /* 0x000000c810003986 */ /* 0x0005e2000c101904 */
[----:B------:R-:W-:-:S02]  /*8a840*/  ISETP.LT.AND P5, PT, R251, c[0x0][0x178], !P2 ;  /* 0x00005e00fb007a0c */ /* 0x000fc400057a1270 */
[----:B------:R-:W-:Y:S01]  /*8a850*/  ISETP.LT.AND P2, PT, R250, c[0x0][0x178], !P2 ;  /* 0x00005e00fa007a0c */ /* 0x000fe20005741270 */
[----:B-1----:R-:W-:Y:S01]  /*8a860*/  IMAD.WIDE R2, R37, 0x4, R176 ;  /* 0x0000000425027825 */ /* 0x002fe200078e02b0 */
[----:B------:R-:W-:Y:S01]  /*8a870*/  ISETP.LT.AND P3, PT, R251, c[0x0][0x178], !P6 ;  /* 0x00005e00fb007a0c */ /* 0x000fe20007761270 */
[----:B------:R-:W1:Y:S02]  /*8a880*/  LDS.128 R32, [R252+0x800] ;  /* 0x00080000fc207984 */ /* 0x000e640000000c00 */
[----:B------:R-:W-:-:S04]  /*8a890*/  IMAD.WIDE R4, R21, 0x4, R220 ;  /* 0x0000000415047825 */ /* 0x000fc800078e02dc */
[C---:B---3--:R-:W-:Y:S01]  /*8a8a0*/  IMAD.WIDE R8, R21.reuse, 0x4, R176 ;  /* 0x0000000415087825 */ /* 0x048fe200078e02b0 */
[----:B------:R-:W-:Y:S01]  /*8a8b0*/  IADD3 R21, R21, c[0x0][0x198], RZ ;  /* 0x0000660015157a10 */ /* 0x000fe20007ffe0ff */
[----:B------:R3:W-:Y:S04]  /*8a8c0*/  @P0 STG.E [R2.64], R28 ;  /* 0x0000001c02000986 */ /* 0x0007e8000c101904 */
[----:B----4-:R-:W-:Y:S01]  /*8a8d0*/  IMAD.WIDE R12, R21, 0x4, R220 ;  /* 0x00000004150c7825 */ /* 0x010fe200078e02dc */
[----:B------:R4:W-:Y:S01]  /*8a8e0*/  @P5 STG.E [R4.64], R201 ;  /* 0x000000c904005986 */ /* 0x0009e2000c101904 */
[----:B------:R-:W-:-:S03]  /*8a8f0*/  ISETP.GE.AND P1, PT, R36, c[0x0][0x17c], PT ;  /* 0x00005f0024007a0c */ /* 0x000fc60003f26270 */
[----:B------:R1:W-:Y:S04]  /*8a900*/  @P2 STG.E [R8.64], R29 ;  /* 0x0000001d08002986 */ /* 0x0003e8000c101904 */
[----:B------:R-:W4:Y:S04]  /*8a910*/  LDL.LU R36, [R1+0x1eb0] ;  /* 0x001eb00001247983 */ /* 0x000f280000300800 */
[----:B------:R-:W-:Y:S04]  /*8a920*/  @P3 STG.E [R12.64], R208 ;  /* 0x000000d00c003986 */ /* 0x000fe8000c101904 */
[----:B------:R-:W4:Y:S01]  /*8a930*/  LDL.LU R24, [R1+0x1ea4] ;  /* 0x001ea40001187983 */ /* 0x000f220000300800 */
        /* <DEDUP_REMOVED lines=8> */
[----:B-1----:R1:W-:Y:S01]  /*8a9c0*/  @P6 STG.E [R16.64], R32 ;  /* 0x0000002010006986 */ /* 0x0023e2000c101904 */
[----:B------:R-:W-:Y:S01]  /*8a9d0*/  ISETP.LT.AND P6, PT, R251, c[0x0][0x178], !P1 ;  /* 0x00005e00fb007a0c */ /* 0x000fe20004fc1270 */
[C---:B---3--:R-:W-:Y:S01]  /*8a9e0*/  IMAD.WIDE R2, R21.reuse, 0x4, R220 ;  /* 0x0000000415027825 */ /* 0x048fe200078e02dc */
[----:B------:R-:W-:Y:S02]  /*8a9f0*/  ISETP.GE.AND P0, PT, R38, c[0x0][0x17c], PT ;  /* 0x00005f0026007a0c */ /* 0x000fe40003f06270 */
[----:B------:R-:W-:Y:S01]  /*8aa00*/  ISETP.GE.AND P2, PT, R20, c[0x0][0x17c], PT ;  /* 0x00005f0014007a0c */ /* 0x000fe20003f46270 */
[----:B----4-:R-:W-:Y:S01]  /*8aa10*/  IMAD.WIDE R4, R21, 0x4, R176 ;  /* 0x0000000415047825 */ /* 0x010fe200078e02b0 */
[----:B------:R-:W3:Y:S03]  /*8aa20*/  LDL.LU R20, [R1+0x1e88] ;  /* 0x001e880001147983 */ /* 0x000ee60000300800 */
[C---:B------:R-:W-:Y:S01]  /*8aa30*/  IMAD.WIDE R8, R25.reuse, 0x4, R220 ;  /* 0x0000000419087825 */ /* 0x040fe200078e02dc */
[----:B------:R-:W-:Y:S01]  /*8aa40*/  ISETP.LT.AND P1, PT, R250, c[0x0][0x178], !P1 ;  /* 0x00005e00fa007a0c */ /* 0x000fe20004f21270 */
[----:B------:R4:W-:Y:S01]  /*8aa50*/  @P5 STG.E [R2.64], R209 ;  /* 0x000000d102005986 */ /* 0x0009e2000c101904 */
[----:B------:R-:W-:-:S02]  /*8aa60*/  IADD3 R21, R25, c[0x0][0x198], RZ ;  /* 0x0000660019157a10 */ /* 0x000fc40007ffe0ff */
[----:B------:R-:W-:Y:S01]  /*8aa70*/  ISETP.LT.AND P5, PT, R251, c[0x0][0x178], !P0 ;  /* 0x00005e00fb007a0c */ /* 0x000fe200047a1270 */
[----:B------:R4:W-:Y:S01]  /*8aa80*/  @P4 STG.E [R4.64], R33 ;  /* 0x0000002104004986 */ /* 0x0009e2000c101904 */
[----:B------:R-:W-:-:S03]  /*8aa90*/  ISETP.LT.AND P0, PT, R250, c[0x0][0x178], !P0 ;  /* 0x00005e00fa007a0c */ /* 0x000fc60004701270 */
[----:B------:R2:W-:Y:S01]  /*8aaa0*/  @P6 STG.E [R8.64], R182 ;  /* 0x000000b608006986 */ /* 0x0005e2000c101904 */
[----:B------:R-:W-:Y:S01]  /*8aab0*/  ISETP.LT.AND P6, PT, R251, c[0x0][0x178], !P2 ;  /* 0x00005e00fb007a0c */ /* 0x000fe200057c1270 */
[C---:B-1----:R-:W-:Y:S02]  /*8aac0*/  IMAD.WIDE R16, R21.reuse, 0x4, R220 ;  /* 0x0000000415107825 */ /* 0x042fe400078e02dc */
[----:B------:R-:W3:Y:S02]  /*8aad0*/  LDL.LU R28, [R1+0x1e70] ;  /* 0x001e7000011c7983 */ /* 0x000ee40000300800 */
[C---:B----4-:R-:W-:Y:S01]  /*8aae0*/  IMAD.WIDE R2, R21.reuse, 0x4, R176 ;  /* 0x0000000415027825 */ /* 0x050fe200078e02b0 */
[----:B------:R-:W-:-:S03]  /*8aaf0*/  IADD3 R21, R21, c[0x0][0x198], RZ ;  /* 0x0000660015157a10 */ /* 0x000fc60007ffe0ff */
[----:B------:R-:W-:-:S04]  /*8ab00*/  IMAD.WIDE R12, R25, 0x4, R176 ;  /* 0x00000004190c7825 */ /* 0x000fc800078e02b0 */
[----:B------:R-:W-:Y:S01]  /*8ab10*/  IMAD.WIDE R4, R21, 0x4, R220 ;  /* 0x0000000415047825 */ /* 0x000fe200078e02dc */
[----:B------:R-:W-:Y:S04]  /*8ab20*/  @P1 STG.E [R12.64], R6 ;  /* 0x000000060c001986 */ /* 0x000fe8000c101904 */
[----:B------:R-:W-:Y:S04]  /*8ab30*/  @P5 STG.E [R16.64], R183 ;  /* 0x000000b710005986 */ /* 0x000fe8000c101904 */
[----:B------:R1:W-:Y:S01]  /*8ab40*/  @P0 STG.E [R2.64], R7 ;  /* 0x0000000702000986 */ /* 0x0003e2000c101904 */
[----:B------:R-:W-:-:S03]  /*8ab50*/  ISETP.GE.AND P1, PT, R24, c[0x0][0x17c], PT ;  /* 0x00005f0018007a0c */ /* 0x000fc60003f26270 */
[----:B------:R4:W-:Y:S04]  /*8ab60*/  @P6 STG.E [R4.64], R190 ;  /* 0x000000be04006986 */ /* 0x0009e8000c101904 */
[----:B------:R-:W3:Y:S01]  /*8ab70*/  LDL.LU R24, [R1+0x1e64] ;  /* 0x001e640001187983 */ /* 0x000ee20000300800 */
[----:B--2---:R-:W-:-:S03]  /*8ab80*/  ISETP.GE.AND P6, PT, R0, c[0x0][0x17c], PT ;  /* 0x00005f0000007a0c */ /* 0x004fc60003fc6270 */
[----:B------:R-:W2:Y:S01]  /*8ab90*/  LDL.LU R0, [R1+0x1e54] ;  /* 0x001e540001007983 */ /* 0x000ea20000300800 */
[C---:B------:R-:W-:Y:S02]  /*8aba0*/  ISETP.LT.AND P2, PT, R250.reuse, c[0x0][0x178], !P2 ;  /* 0x00005e00fa007a0c */ /* 0x040fe40005741270 */
[----:B------:R-:W-:Y:S02]  /*8abb0*/  ISETP.LT.AND P0, PT, R251, c[0x0][0x178], !P3 ;  /* 0x00005e00fb007a0c */ /* 0x000fe40005f01270 */
[----:B------:R-:W-:Y:S01]  /*8abc0*/  ISETP.LT.AND P3, PT, R250, c[0x0][0x178], !P3 ;  /* 0x00005e00fa007a0c */ /* 0x000fe20005f61270 */
[C---:B------:R-:W-:Y:S01]  /*8abd0*/  IMAD.WIDE R8, R21.reuse, 0x4, R176 ;  /* 0x0000000415087825 */ /* 0x040fe200078e02b0 */
[----:B------:R-:W-:Y:S02]  /*8abe0*/  IADD3 R25, R21, c[0x0][0x198], RZ ;  /* 0x0000660015197a10 */ /* 0x000fe40007ffe0ff */
[----:B------:R-:W-:-:S03]  /*8abf0*/  ISETP.GE.AND P4, PT, R36, c[0x0][0x17c], PT ;  /* 0x00005f0024007a0c */ /* 0x000fc60003f86270 */
[C---:B-1----:R-:W-:Y:S02]  /*8ac00*/  IMAD.WIDE R2, R25.reuse, 0x4, R220 ;  /* 0x0000000419027825 */ /* 0x042fe400078e02dc */
[----:B------:R-:W-:Y:S02]  /*8ac10*/  @P2 STG.E [R8.64], R10 ;  /* 0x0000000a08002986 */ /* 0x000fe4000c101904 */
[----:B------:R-:W-:Y:S01]  /*8ac20*/  IMAD.WIDE R6, R25, 0x4, R176 ;  /* 0x0000000419067825 */ /* 0x000fe200078e02b0 */
[----:B------:R-:W-:Y:S02]  /*8ac30*/  ISETP.LT.AND P5, PT, R251, c[0x0][0x178], !P4 ;  /* 0x00005e00fb007a0c */ /* 0x000fe400067a1270 */
[----:B---3--:R-:W-:Y:S02]  /*8ac40*/  ISETP.GE.AND P2, PT, R20, c[0x0][0x17c], PT ;  /* 0x00005f0014007a0c */ /* 0x008fe40003f46270 */
[----:B------:R-:W3:Y:S01]  /*8ac50*/  LDL.LU R20, [R1+0x1e44] ;  /* 0x001e440001147983 */ /* 0x000ee20000300800 */
[----:B------:R-:W-:-:S02]  /*8ac60*/  IADD3 R29, R25, c[0x0][0x198], RZ ;  /* 0x00006600191d7a10 */ /* 0x000fc40007ffe0ff */
[----:B------:R-:W-:Y:S01]  /*8ac70*/  ISETP.LT.AND P4, PT, R250, c[0x0][0x178], !P4 ;  /* 0x00005e00fa007a0c */ /* 0x000fe20006781270 */
[----:B------:R1:W-:Y:S04]  /*8ac80*/  @P0 STG.E [R2.64], R191 ;  /* 0x000000bf02000986 */ /* 0x0003e8000c101904 */
[----:B------:R-:W3:Y:S01]  /*8ac90*/  LDL.LU R16, [R1+0x1e38] ;  /* 0x001e380001107983 */ /* 0x000ee20000300800 */
[----:B------:R-:W-:-:S03]  /*8aca0*/  IMAD.WIDE R12, R29, 0x4, R220 ;  /* 0x000000041d0c7825 */ /* 0x000fc600078e02dc */
[----:B------:R1:W-:Y:S01]  /*8acb0*/  @P3 STG.E [R6.64], R11 ;  /* 0x0000000b06003986 */ /* 0x0003e2000c101904 */
[----:B------:R-:W-:Y:S01]  /*8acc0*/  ISETP.LT.AND P3, PT, R251, c[0x0][0x178], !P1 ;  /* 0x00005e00fb007a0c */ /* 0x000fe20004f61270 */
[C---:B----4-:R-:W-:Y:S01]  /*8acd0*/  IMAD.WIDE R4, R29.reuse, 0x4, R176 ;  /* 0x000000041d047825 */ /* 0x050fe200078e02b0 */
[----:B------:R-:W-:Y:S02]  /*8ace0*/  ISETP.LT.AND P1, PT, R250, c[0x0][0x178], !P1 ;  /* 0x00005e00fa007a0c */ /* 0x000fe40004f21270 */
[----:B------:R-:W-:Y:S01]  /*8acf0*/  IADD3 R29, R29, c[0x0][0x198], RZ ;  /* 0x000066001d1d7a10 */ /* 0x000fe20007ffe0ff */
[----:B------:R-:W-:Y:S04]  /*8ad00*/  @P5 STG.E [R12.64], R198 ;  /* 0x000000c60c005986 */ /* 0x000fe8000c101904 */
[C---:B-1----:R-:W-:Y:S01]  /*8ad10*/  IMAD.WIDE R2, R29.reuse, 0x4, R220 ;  /* 0x000000041d027825 */ /* 0x042fe200078e02dc */
[----:B------:R1:W-:Y:S03]  /*8ad20*/  @P4 STG.E [R4.64], R14 ;  /* 0x0000000e04004986 */ /* 0x0003e6000c101904 */
[----:B------:R-:W-:Y:S01]  /*8ad30*/  IMAD.WIDE R6, R29, 0x4, R176 ;  /* 0x000000041d067825 */ /* 0x000fe200078e02b0 */
[----:B------:R4:W-:Y:S04]  /*8ad40*/  @P3 STG.E [R2.64], R199 ;  /* 0x000000c702003986 */ /* 0x0009e8000c101904 */
[----:B------:R2:W-:Y:S04]  /*8ad50*/  @P1 STG.E [R6.64], R15 ;  /* 0x0000000f06001986 */ /* 0x0005e8000c101904 */
[----:B-1----:R-:W3:Y:S04]  /*8ad60*/  LDL.LU R14, [R1+0x1e20] ;  /* 0x001e2000010e7983 */ /* 0x002ee80000300800 */
[----:B------:R-:W3:Y:S01]  /*8ad70*/  LDL.LU R12, [R1+0x1e14] ;  /* 0x001e1400010c7983 */ /* 0x000ee20000300800 */
[----:B--2---:R-:W-:-:S03]  /*8ad80*/  ISETP.GE.AND P1, PT, R0, c[0x0][0x17c], PT ;  /* 0x00005f0000007a0c */ /* 0x004fc60003f26270 */
[----:B------:R-:W2:Y:S01]  /*8ad90*/  LDL.LU R0, [R1+0x2170] ;  /* 0x0021700001007983 */ /* 0x000ea20000300800 */
[----:B------:R-:W-:Y:S02]  /*8ada0*/  ISETP.LT.AND P5, PT, R251, c[0x0][0x178], !P6 ;  /* 0x00005e00fb007a0c */ /* 0x000fe400077a1270 */
[----:B------:R-:W-:Y:S02]  /*8adb0*/  IADD3 R17, R29, c[0x0][0x198], RZ ;  /* 0x000066001d117a10 */ /* 0x000fe40007ffe0ff */
[----:B------:R-:W-:Y:S02]  /*8adc0*/  ISETP.LT.AND P6, PT, R250, c[0x0][0x178], !P6 ;  /* 0x00005e00fa007a0c */ /* 0x000fe400077c1270 */
[----:B------:R-:W-:Y:S02]  /*8add0*/  ISETP.LT.AND P4, PT, R251, c[0x0][0x178], !P2 ;  /* 0x00005e00fb007a0c */ /* 0x000fe40005781270 */
[C---:B------:R-:W-:Y:S01]  /*8ade0*/  IADD3 R13, R17.reuse, c[0x0][0x198], RZ ;  /* 0x00006600110d7a10 */ /* 0x040fe20007ffe0ff */
[----:B------:R-:W-:Y:S01]  /*8adf0*/  IMAD.WIDE R8, R17, 0x4, R220 ;  /* 0x0000000411087825 */ /* 0x000fe200078e02dc */
[----:B------:R-:W-:-:S03]  /*8ae00*/  ISETP.GE.AND P0, PT, R28, c[0x0][0x17c], PT ;  /* 0x00005f001c007a0c */ /* 0x000fc60003f06270 */
[----:B------:R-:W-:Y:S01]  /*8ae10*/  IMAD.WIDE R4, R17, 0x4, R176 ;  /* 0x0000000411047825 */ /* 0x000fe200078e02b0 */
[----:B------:R-:W-:-:S03]  /*8ae20*/  ISETP.GE.AND P3, PT, R24, c[0x0][0x17c], PT ;  /* 0x00005f0018007a0c */ /* 0x000fc60003f66270 */
[----:B------:R-:W-:Y:S01]  /*8ae30*/  IMAD.WIDE R10, R13, 0x4, R220 ;  /* 0x000000040d0a7825 */ /* 0x000fe200078e02dc */
[----:B------:R-:W-:Y:S01]  /*8ae40*/  @P5 STG.E [R8.64], R206 ;  /* 0x000000ce08005986 */ /* 0x000fe2000c101904 */
[C---:B------:R-:W-:Y:S02]  /*8ae50*/  ISETP.LT.AND P2, PT, R250.reuse, c[0x0][0x178], !P2 ;  /* 0x00005e00fa007a0c */ /* 0x040fe40005741270 */
[----:B------:R-:W-:Y:S01]  /*8ae60*/  ISETP.LT.AND P5, PT, R251, c[0x0][0x178], !P0 ;  /* 0x00005e00fb007a0c */ /* 0x000fe200047a1270 */
[----:B------:R1:W-:Y:S01]  /*8ae70*/  @P6 STG.E [R4.64], R18 ;  /* 0x0000001204006986 */ /* 0x0003e2000c101904 */
[----:B------:R-:W-:Y:S02]  /*8ae80*/  IADD3 R17, R13, c[0x0][0x198], RZ ;  /* 0x000066000d117a10 */ /* 0x000fe40007ffe0ff */
[C---:B------:R-:W-:Y:S01]  /*8ae90*/  ISETP.LT.AND P0, PT, R250.reuse, c[0x0][0x178], !P0 ;  /* 0x00005e00fa007a0c */ /* 0x040fe20004701270 */
[----:B------:R3:W-:Y:S01]  /*8aea0*/  @P4 STG.E [R10.64], R207 ;  /* 0x000000cf0a004986 */ /* 0x0007e2000c101904 */
[----:B------:R-:W-:Y:S01]  /*8aeb0*/  ISETP.LT.AND P4, PT, R251, c[0x0][0x178], !P3 ;  /* 0x00005e00fb007a0c */ /* 0x000fe20005f81270 */
[----:B----4-:R-:W-:Y:S01]  /*8aec0*/  IMAD.WIDE R2, R13, 0x4, R176 ;  /* 0x000000040d027825 */ /* 0x010fe200078e02b0 */
[----:B------:R-:W-:-:S02]  /*8aed0*/  ISETP.LT.AND P6, PT, R250, c[0x0][0x178], !P3 ;  /* 0x00005e00fa007a0c */ /* 0x000fc40005fc1270 */
[C---:B------:R-:W-:Y:S01]  /*8aee0*/  IADD3 R13, R17.reuse, c[0x0][0x198], RZ ;  /* 0x00006600110d7a10 */ /* 0x040fe20007ffe0ff */
[----:B------:R-:W-:Y:S01]  /*8aef0*/  IMAD.WIDE R6, R17, 0x4, R220 ;  /* 0x0000000411067825 */ /* 0x000fe200078e02dc */
[----:B---3--:R-:W-:-:S03]  /*8af00*/  ISETP.GE.AND P3, PT, R20, c[0x0][0x17c], PT ;  /* 0x00005f0014007a0c */ /* 0x008fc60003f66270 */
[----:B-1----:R-:W-:Y:S01]  /*8af10*/  IMAD.WIDE R4, R17, 0x4, R176 ;  /* 0x0000000411047825 */ /* 0x002fe200078e02b0 */
[----:B------:R1:W-:Y:S03]  /*8af20*/  @P2 STG.E [R2.64], R19 ;  /* 0x0000001302002986 */ /* 0x0003e6000c101904 */
[----:B------:R-:W-:Y:S01]  /*8af30*/  IMAD.WIDE R8, R13, 0x4, R220 ;  /* 0x000000040d087825 */ /* 0x000fe200078e02dc */
[----:B------:R-:W-:Y:S01]  /*8af40*/  @P5 STG.E [R6.64], R186 ;  /* 0x000000ba06005986 */ /* 0x000fe2000c101904 */
[----:B------:R-:W-:Y:S02]  /*8af50*/  ISETP.LT.AND P5, PT, R251, c[0x0][0x178], !P1 ;  /* 0x00005e00fb007a0c */ /* 0x000fe40004fa1270 */
[C---:B------:R-:W-:Y:S01]  /*8af60*/  IMAD.WIDE R10, R13.reuse, 0x4, R176 ;  /* 0x000000040d0a7825 */ /* 0x040fe200078e02b0 */
[----:B------:R-:W-:Y:S01]  /*8af70*/  IADD3 R13, R13, c[0x0][0x198], RZ ;  /* 0x000066000d0d7a10 */ /* 0x000fe20007ffe0ff */
[----:B------:R3:W-:Y:S01]  /*8af80*/  @P0 STG.E [R4.64], R22 ;  /* 0x0000001604000986 */ /* 0x0007e2000c101904 */
[----:B------:R-:W-:-:S02]  /*8af90*/  ISETP.GE.AND P2, PT, R16, c[0x0][0x17c], PT ;  /* 0x00005f0010007a0c */ /* 0x000fc40003f46270 */
[C---:B------:R-:W-:Y:S01]  /*8afa0*/  ISETP.LT.AND P1, PT, R250.reuse, c[0x0][0x178], !P1 ;  /* 0x00005e00fa007a0c */ /* 0x040fe20004f21270 */
[----:B------:R4:W-:Y:S01]  /*8afb0*/  @P4 STG.E [R8.64], R187 ;  /* 0x000000bb08004986 */ /* 0x0009e2000c101904 */
[----:B------:R-:W-:Y:S02]  /*8afc0*/  ISETP.LT.AND P4, PT, R251, c[0x0][0x178], !P3 ;  /* 0x00005e00fb007a0c */ /* 0x000fe40005f81270 */
[----:B------:R-:W-:Y:S01]  /*8afd0*/  ISETP.LT.AND P3, PT, R250, c[0x0][0x178], !P3 ;  /* 0x00005e00fa007a0c */ /* 0x000fe20005f61270 */
[----:B------:R4:W-:Y:S01]  /*8afe0*/  @P6 STG.E [R10.64], R23 ;  /* 0x000000170a006986 */ /* 0x0009e2000c101904 */
[----:B------:R-:W-:Y:S02]  /*8aff0*/  IADD3 R15, R13, c[0x0][0x198], RZ ;  /* 0x000066000d0f7a10 */ /* 0x000fe40007ffe0ff */
[----:B------:R-:W-:Y:S01]  /*8b000*/  ISETP.LT.AND P6, PT, R251, c[0x0][0x178], !P2 ;  /* 0x00005e00fb007a0c */ /* 0x000fe200057c1270 */
[----:B-1----:R-:W-:Y:S01]  /*8b010*/  IMAD.WIDE R2, R13, 0x4, R220 ;  /* 0x000000040d027825 */ /* 0x002fe200078e02dc */
[----:B------:R-:W-:-:S03]  /*8b020*/  IADD3 R17, R15, c[0x0][0x198], RZ ;  /* 0x000066000f117a10 */ /* 0x000fc60007ffe0ff */
[----:B---3--:R-:W-:Y:S01]  /*8b030*/  IMAD.WIDE R4, R13, 0x4, R176 ;  /* 0x000000040d047825 */ /* 0x008fe200078e02b0 */
[----:B------:R1:W-:Y:S03]  /*8b040*/  @P5 STG.E [R2.64], R194 ;  /* 0x000000c202005986 */ /* 0x0003e6000c101904 */
[----:B------:R-:W-:Y:S01]  /*8b050*/  IMAD.WIDE R6, R15, 0x4, R220 ;  /* 0x000000040f067825 */ /* 0x000fe200078e02dc */
[----:B------:R-:W-:-:S03]  /*8b060*/  ISETP.GE.AND P0, PT, R14, c[0x0][0x17c], PT ;  /* 0x00005f000e007a0c */ /* 0x000fc60003f06270 */
[----:B----4-:R-:W-:Y:S01]  /*8b070*/  IMAD.WIDE R8, R15, 0x4, R176 ;  /* 0x000000040f087825 */ /* 0x010fe200078e02b0 */
[----:B------:R3:W-:Y:S03]  /*8b080*/  @P1 STG.E [R4.64], R26 ;  /* 0x0000001a04001986 */ /* 0x0007e6000c101904 */
[C---:B------:R-:W-:Y:S01]  /*8b090*/  IMAD.WIDE R10, R17.reuse, 0x4, R220 ;  /* 0x00000004110a7825 */ /* 0x040fe200078e02dc */
[----:B------:R4:W-:Y:S01]  /*8b0a0*/  @P4 STG.E [R6.64], R195 ;  /* 0x000000c306004986 */ /* 0x0009e2000c101904 */
[----:B------:R-:W-:Y:S02]  /*8b0b0*/  ISETP.GE.AND P5, PT, R12, c[0x0][0x17c], PT ;  /* 0x00005f000c007a0c */ /* 0x000fe40003fa6270 */
[----:B------:R-:W-:Y:S01]  /*8b0c0*/  IADD3 R13, R17, c[0x0][0x198], RZ ;  /* 0x00006600110d7a10 */ /* 0x000fe20007ffe0ff */
[----:B------:R1:W-:Y:S01]  /*8b0d0*/  @P3 STG.E [R8.64], R27 ;  /* 0x0000001b08003986 */ /* 0x0003e2000c101904 */
[----:B------:R-:W-:-:S03]  /*8b0e0*/  ISETP.LT.AND P2, PT, R250, c[0x0][0x178], !P2 ;  /* 0x00005e00fa007a0c */ /* 0x000fc60005741270 */
[----:B------:R3:W-:Y:S01]  /*8b0f0*/  @P6 STG.E [R10.64], R202 ;  /* 0x000000ca0a006986 */ /* 0x0007e2000c101904 */
[C---:B------:R-:W-:Y:S02]  /*8b100*/  ISETP.LT.AND P6, PT, R251.reuse, c[0x0][0x178], !P0 ;  /* 0x00005e00fb007a0c */ /* 0x040fe400047c1270 */
[C---:B------:R-:W-:Y:S02]  /*8b110*/  ISETP.LT.AND P0, PT, R250.reuse, c[0x0][0x178], !P0 ;  /* 0x00005e00fa007a0c */ /* 0x040fe40004701270 */
[----:B------:R-:W-:Y:S02]  /*8b120*/  ISETP.LT.AND P4, PT, R251, c[0x0][0x178], !P5 ;  /* 0x00005e00fb007a0c */ /* 0x000fe40006f81270 */
[----:B------:R-:W-:Y:S02]  /*8b130*/  IADD3 R15, R13, c[0x0][0x198], RZ ;  /* 0x000066000d0f7a10 */ /* 0x000fe40007ffe0ff */
[----:B------:R-:W-:Y:S01]  /*8b140*/  ISETP.LT.AND P5, PT, R250, c[0x0][0x178], !P5 ;  /* 0x00005e00fa007a0c */ /* 0x000fe20006fa1270 */
[----:B-1----:R-:W-:Y:S01]  /*8b150*/  IMAD.WIDE R2, R17, 0x4, R176 ;  /* 0x0000000411027825 */ /* 0x002fe200078e02b0 */
[----:B------:R-:W-:-:S03]  /*8b160*/  IADD3 R17, R15, c[0x0][0x198], RZ ;  /* 0x000066000f117a10 */ /* 0x000fc60007ffe0ff */
[C---:B---3--:R-:W-:Y:S01]  /*8b170*/  IMAD.WIDE R4, R13.reuse, 0x4, R220 ;  /* 0x000000040d047825 */ /* 0x048fe200078e02dc */
[----:B------:R1:W-:Y:S03]  /*8b180*/  @P2 STG.E [R2.64], R30 ;  /* 0x0000001e02002986 */ /* 0x0003e6000c101904 */
[----:B----4-:R-:W-:Y:S01]  /*8b190*/  IMAD.WIDE R6, R13, 0x4, R176 ;  /* 0x000000040d067825 */ /* 0x010fe200078e02b0 */
[----:B------:R1:W-:Y:S03]  /*8b1a0*/  @P6 STG.E [R4.64], R203 ;  /* 0x000000cb04006986 */ /* 0x0003e6000c101904 */
[C---:B------:R-:W-:Y:S01]  /*8b1b0*/  IMAD.WIDE R8, R15.reuse, 0x4, R220 ;  /* 0x000000040f087825 */ /* 0x040fe200078e02dc */
[----:B------:R1:W-:Y:S03]  /*8b1c0*/  @P0 STG.E [R6.64], R31 ;  /* 0x0000001f06000986 */ /* 0x0003e6000c101904 */
[----:B------:R-:W-:Y:S01]  /*8b1d0*/  IMAD.WIDE R10, R15, 0x4, R176 ;  /* 0x000000040f0a7825 */ /* 0x000fe200078e02b0 */
[----:B------:R1:W-:Y:S03]  /*8b1e0*/  @P4 STG.E [R8.64], R210 ;  /* 0x000000d208004986 */ /* 0x0003e6000c101904 */
[C---:B------:R-:W-:Y:S01]  /*8b1f0*/  IMAD.WIDE R220, R17.reuse, 0x4, R220 ;  /* 0x0000000411dc7825 */ /* 0x040fe200078e02dc */
[----:B------:R1:W-:Y:S03]  /*8b200*/  @P5 STG.E [R10.64], R34 ;  /* 0x000000220a005986 */ /* 0x0003e6000c101904 */
[----:B------:R-:W-:Y:S01]  /*8b210*/  IMAD.WIDE R176, R17, 0x4, R176 ;  /* 0x0000000411b07825 */ /* 0x000fe200078e02b0 */
[----:B--2---:R-:W-:-:S04]  /*8b220*/  ISETP.GE.AND P1, PT, R0, c[0x0][0x17c], PT ;  /* 0x00005f0000007a0c */ /* 0x004fc80003f26270 */
[----:B------:R-:W-:Y:S02]  /*8b230*/  ISETP.LT.AND P3, PT, R251, c[0x0][0x178], !P1 ;  /* 0x00005e00fb007a0c */ /* 0x000fe40004f61270 */
[----:B------:R-:W-:-:S11]  /*8b240*/  ISETP.LT.AND P1, PT, R250, c[0x0][0x178], !P1 ;  /* 0x00005e00fa007a0c */ /* 0x000fd60004f21270 */
[----:B------:R1:W-:Y:S02]  /*8b250*/  @P3 STG.E [R220.64], R211 ;  /* 0x000000d3dc003986 */ /* 0x0003e4000c101904 */
[----:B------:R-:W-:Y:S05]  /*8b260*/  @!P1 EXIT ;  /* 0x000000000000994d */ /* 0x000fea0003800000 */
[----:B------:R-:W-:Y:S01]  /*8b270*/  STG.E [R176.64], R35 ;  /* 0x00000023b0007986 */ /* 0x000fe2000c101904 */
[----:B------:R-:W-:Y:S05]  /*8b280*/  EXIT ;  /* 0x000000000000794d */ /* 0x000fea0003800000 */
.L_x_2:
[----:B------:R-:W-:-:S00]  /*8b290*/  BRA `(.L_x_2) ;  /* 0xfffffff000007947 */ /* 0x000fc0000383ffff */
[----:B------:R-:W-:-:S00]  /*8b2a0*/  NOP ;  /* 0x0000000000007918 */ /* 0x000fc00000000000 */
        /* <DEDUP_REMOVED lines=13> */
.L_x_3:


//--------------------- .nv.shared.matmul_kernel  --------------------------
	.section	.nv.shared.matmul_kernel,"aw",@nobits
	.sectionflags	@""
	.align	16
